	.target	sm_90a

	.elftype	@"ET_EXEC"


//--------------------- .note.nv.tkinfo           --------------------------
	.section	.note.nv.tkinfo,"",@"SHT_NOTE"
	.sectionflags	@"SHF_NOTE_NV_TKINFO"
	.tkinfo
        /*0018*/ 	.word	0x00000002
        /*0030*/ 	.string	""
        /*0030*/ 	.string	"ptxas"
        /*0030*/ 	.string	"Cuda compilation tools, release 13.0, V13.0.88"
        /*0030*/ 	.string	"Build cuda_13.0.r13.0/compiler.36424714_0"
        /*0030*/ 	.string	"-arch sm_90a -m 64 "



//--------------------- .note.nv.cuinfo           --------------------------
	.section	.note.nv.cuinfo,"",@"SHT_NOTE"
	.sectionflags	@"SHF_NOTE_NV_CUINFO"
        /*0018*/ 	.short	0x0002
        /*001a*/ 	.short	0x005a
        /*001c*/ 	.short	0x0082
	.zero		2


//--------------------- .nv.info                  --------------------------
	.section	.nv.info,"",@"SHT_CUDA_INFO"
	.align	4


	//----- nvinfo : EIATTR_REGCOUNT
	.align		4
        /*0000*/ 	.byte	0x04, 0x2f
        /*0002*/ 	.short	(.L_15 - .L_14)
	.align		4
.L_14:
        /*0004*/ 	.word	index@(_ZN7cutlass13device_kernelINS_4gemm6kernel13GemmUniversalIN4cute5tupleIJiiiiEEENS1_10collective13CollectiveMmaINS1_34MainloopSm90TmaGmmaWarpSpecializedILi5ENS5_IJNS4_1CILi2EEENSA_ILi1EEESC_EEENS1_35KernelTmaWarpSpecializedCooperativeEEENS5_IJNSA_ILi384EEENSA_ILi240EEENSA_ILi64EEEEEEaNS5_IJlSC_lEEEaSK_NS4_8TiledMMAINS4_8MMA_AtomIJNS4_4SM904GMMA26MMA_64x16x32_S32S8S8_SS_TNEEEENS4_6LayoutISD_NS5_IJSC_NSA_ILi0EEESS_EEEEENS5_IJNS4_10UnderscoreESV_SV_EEEEENS4_13SM90_TMA_LOADENS4_14ComposedLayoutINS4_7SwizzleILi2ELi4ELi3EEENS4_18smem_ptr_flag_bitsILi8EEENSR_INS5_IJNSA_ILi8EEESI_EEENS5_IJSI_SC_EEEEEEEvNS4_8identityENS4_23SM90_TMA_LOAD_MULTICASTES18_vS19_EENS_8epilogue10collective6detail29Sm90TmaWarpSpecializedAdapterINS1D_15DefaultEpilogueIaSK_SK_NS1C_6thread17LinearCombinationIaLi1EiiLNS1H_9ScaleType4KindE0ELNS_15FloatRoundStyleE2EaEENS1_15EpilogueDefaultEEEEEvvEEEEvNT_6ParamsE)
        /*0008*/ 	.word	0x000000a8


	//----- nvinfo : EIATTR_FRAME_SIZE
	.align		4
.L_15:
        /*000c*/ 	.byte	0x04, 0x11
        /*000e*/ 	.short	(.L_17 - .L_16)
	.align		4
.L_16:
        /*0010*/ 	.word	index@(_ZN7cutlass13device_kernelINS_4gemm6kernel13GemmUniversalIN4cute5tupleIJiiiiEEENS1_10collective13CollectiveMmaINS1_34MainloopSm90TmaGmmaWarpSpecializedILi5ENS5_IJNS4_1CILi2EEENSA_ILi1EEESC_EEENS1_35KernelTmaWarpSpecializedCooperativeEEENS5_IJNSA_ILi384EEENSA_ILi240EEENSA_ILi64EEEEEEaNS5_IJlSC_lEEEaSK_NS4_8TiledMMAINS4_8MMA_AtomIJNS4_4SM904GMMA26MMA_64x16x32_S32S8S8_SS_TNEEEENS4_6LayoutISD_NS5_IJSC_NSA_ILi0EEESS_EEEEENS5_IJNS4_10UnderscoreESV_SV_EEEEENS4_13SM90_TMA_LOADENS4_14ComposedLayoutINS4_7SwizzleILi2ELi4ELi3EEENS4_18smem_ptr_flag_bitsILi8EEENSR_INS5_IJNSA_ILi8EEESI_EEENS5_IJSI_SC_EEEEEEEvNS4_8identityENS4_23SM90_TMA_LOAD_MULTICASTES18_vS19_EENS_8epilogue10collective6detail29Sm90TmaWarpSpecializedAdapterINS1D_15DefaultEpilogueIaSK_SK_NS1C_6thread17LinearCombinationIaLi1EiiLNS1H_9ScaleType4KindE0ELNS_15FloatRoundStyleE2EaEENS1_15EpilogueDefaultEEEEEvvEEEEvNT_6ParamsE)
        /*0014*/ 	.word	0x000005d0


	//----- nvinfo : EIATTR_MIN_STACK_SIZE
	.align		4
.L_17:
        /*0018*/ 	.byte	0x04, 0x12
        /*001a*/ 	.short	(.L_19 - .L_18)
	.align		4
.L_18:
        /*001c*/ 	.word	index@(_ZN7cutlass13device_kernelINS_4gemm6kernel13GemmUniversalIN4cute5tupleIJiiiiEEENS1_10collective13CollectiveMmaINS1_34MainloopSm90TmaGmmaWarpSpecializedILi5ENS5_IJNS4_1CILi2EEENSA_ILi1EEESC_EEENS1_35KernelTmaWarpSpecializedCooperativeEEENS5_IJNSA_ILi384EEENSA_ILi240EEENSA_ILi64EEEEEEaNS5_IJlSC_lEEEaSK_NS4_8TiledMMAINS4_8MMA_AtomIJNS4_4SM904GMMA26MMA_64x16x32_S32S8S8_SS_TNEEEENS4_6LayoutISD_NS5_IJSC_NSA_ILi0EEESS_EEEEENS5_IJNS4_10UnderscoreESV_SV_EEEEENS4_13SM90_TMA_LOADENS4_14ComposedLayoutINS4_7SwizzleILi2ELi4ELi3EEENS4_18smem_ptr_flag_bitsILi8EEENSR_INS5_IJNSA_ILi8EEESI_EEENS5_IJSI_SC_EEEEEEEvNS4_8identityENS4_23SM90_TMA_LOAD_MULTICASTES18_vS19_EENS_8epilogue10collective6detail29Sm90TmaWarpSpecializedAdapterINS1D_15DefaultEpilogueIaSK_SK_NS1C_6thread17LinearCombinationIaLi1EiiLNS1H_9ScaleType4KindE0ELNS_15FloatRoundStyleE2EaEENS1_15EpilogueDefaultEEEEEvvEEEEvNT_6ParamsE)
        /*0020*/ 	.word	0x000005d0
.L_19:


//--------------------- .nv.compat                --------------------------
	.section	.nv.compat,"",@"SHT_CUDA_COMPAT_INFO"
	.align	4
        /*0000*/ 	.byte	0x02, 0x09, 0x01, 0x00, 0x02, 0x02, 0x04, 0x00, 0x02, 0x05, 0x05, 0x00, 0x03, 0x07, 0x01, 0x01
        /*0010*/ 	.byte	0x02, 0x03, 0x01, 0x00, 0x02, 0x06, 0x01, 0x00, 0x04, 0x0b, 0x08, 0x00, 0x00, 0x00, 0x00, 0x00
        /*0020*/ 	.byte	0x00, 0x00, 0x00, 0x00


//--------------------- .nv.info._ZN7cutlass13device_kernelINS_4gemm6kernel13GemmUniversalIN4cute5tupleIJiiiiEEENS1_10collective13CollectiveMmaINS1_34MainloopSm90TmaGmmaWarpSpecializedILi5ENS5_IJNS4_1CILi2EEENSA_ILi1EEESC_EEENS1_35KernelTmaWarpSpecializedCooperativeEEENS5_IJNSA_ILi384EEENSA_ILi240EEENSA_ILi64EEEEEEaNS5_IJlSC_lEEEaSK_NS4_8TiledMMAINS4_8MMA_AtomIJNS4_4SM904GMMA26MMA_64x16x32_S32S8S8_SS_TNEEEENS4_6LayoutISD_NS5_IJSC_NSA_ILi0EEESS_EEEEENS5_IJNS4_10UnderscoreESV_SV_EEEEENS4_13SM90_TMA_LOADENS4_14ComposedLayoutINS4_7SwizzleILi2ELi4ELi3EEENS4_18smem_ptr_flag_bitsILi8EEENSR_INS5_IJNSA_ILi8EEESI_EEENS5_IJSI_SC_EEEEEEEvNS4_8identityENS4_23SM90_TMA_LOAD_MULTICASTES18_vS19_EENS_8epilogue10collective6detail29Sm90TmaWarpSpecializedAdapterINS1D_15DefaultEpilogueIaSK_SK_NS1C_6thread17LinearCombinationIaLi1EiiLNS1H_9ScaleType4KindE0ELNS_15FloatRoundStyleE2EaEENS1_15EpilogueDefaultEEEEEvvEEEEvNT_6ParamsE --------------------------
	.section	.nv.info._ZN7cutlass13device_kernelINS_4gemm6kernel13GemmUniversalIN4cute5tupleIJiiiiEEENS1_10collective13CollectiveMmaINS1_34MainloopSm90TmaGmmaWarpSpecializedILi5ENS5_IJNS4_1CILi2EEENSA_ILi1EEESC_EEENS1_35KernelTmaWarpSpecializedCooperativeEEENS5_IJNSA_ILi384EEENSA_ILi240EEENSA_ILi64EEEEEEaNS5_IJlSC_lEEEaSK_NS4_8TiledMMAINS4_8MMA_AtomIJNS4_4SM904GMMA26MMA_64x16x32_S32S8S8_SS_TNEEEENS4_6LayoutISD_NS5_IJSC_NSA_ILi0EEESS_EEEEENS5_IJNS4_10UnderscoreESV_SV_EEEEENS4_13SM90_TMA_LOADENS4_14ComposedLayoutINS4_7SwizzleILi2ELi4ELi3EEENS4_18smem_ptr_flag_bitsILi8EEENSR_INS5_IJNSA_ILi8EEESI_EEENS5_IJSI_SC_EEEEEEEvNS4_8identityENS4_23SM90_TMA_LOAD_MULTICASTES18_vS19_EENS_8epilogue10collective6detail29Sm90TmaWarpSpecializedAdapterINS1D_15DefaultEpilogueIaSK_SK_NS1C_6thread17LinearCombinationIaLi1EiiLNS1H_9ScaleType4KindE0ELNS_15FloatRoundStyleE2EaEENS1_15EpilogueDefaultEEEEEvvEEEEvNT_6ParamsE,"",@"SHT_CUDA_INFO"
	.sectionflags	@""
	.align	4


	//----- nvinfo : EIATTR_CUDA_API_VERSION
	.align		4
        /*0000*/ 	.byte	0x04, 0x37
        /*0002*/ 	.short	(.L_21 - .L_20)
.L_20:
        /*0004*/ 	.word	0x00000082


	//----- nvinfo : EIATTR_KPARAM_INFO
	.align		4
.L_21:
        /*0008*/ 	.byte	0x04, 0x17
        /*000a*/ 	.short	(.L_23 - .L_22)
.L_22:
        /*000c*/ 	.word	0x00000000
        /*0010*/ 	.short	0x0000
        /*0012*/ 	.short	0x0070
        /*0014*/ 	.byte	0x00, 0xf0, 0x01, 0x10


	//----- nvinfo : EIATTR_SPARSE_MMA_MASK
	.align		4
.L_23:
        /*0018*/ 	.byte	0x03, 0x50
        /*001a*/ 	.short	0x0000


	//----- nvinfo : EIATTR_MAXREG_COUNT
	.align		4
        /*001c*/ 	.byte	0x03, 0x1b
        /*001e*/ 	.short	0x00a8


	//----- nvinfo : EIATTR_NUM_BARRIERS
	.align		4
        /*0020*/ 	.byte	0x02, 0x4c
        /*0022*/ 	.byte	0x01
	.zero		1


	//----- nvinfo : EIATTR_EXTERNS
	.align		4
        /*0024*/ 	.byte	0x04, 0x0f
        /*0026*/ 	.short	(.L_25 - .L_24)


	//   ....[0]....
	.align		4
.L_24:
        /*0028*/ 	.word	index@(__assertfail)


	//----- nvinfo : EIATTR_ANNOTATIONS
	.align		4
.L_25:
        /*002c*/ 	.byte	0x04, 0x55
        /*002e*/ 	.short	(.L_27 - .L_26)


	//   ....[0]....
.L_26:
        /*0030*/ 	.word	0x00000001
        /*0034*/ 	.byte	0x50, 0x02, 0x00, 0x00, 0x01, 0x00, 0x00, 0x00, 0x80, 0x07, 0x00, 0x00, 0x01, 0x00, 0x00, 0x00
        /* <DEDUP_REMOVED lines=777> */
        /*30d4*/ 	.byte	0x70, 0x14, 0x02, 0x00, 0x01, 0x00, 0x00, 0x00, 0xb0, 0x16, 0x02, 0x00


	//----- nvinfo : EIATTR_MERCURY_ISA_VERSION
	.align		4
.L_27:
        /*30e0*/ 	.byte	0x03, 0x5f
        /*30e2*/ 	.short	0x0101


	//----- nvinfo : EIATTR_INT_WARP_WIDE_INSTR_OFFSETS
	.align		4
        /*30e4*/ 	.byte	0x04, 0x31
        /*30e6*/ 	.short	(.L_29 - .L_28)


	//   ....[0]....
.L_28:
        /*30e8*/ 	.word	0x000005b0


	//   ....[1]....
        /*30ec*/ 	.word	0x000005c0


	//   ....[2]....
        /*30f0*/ 	.word	0x00000720


	//----- nvinfo : EIATTR_COOP_GROUP_MASK_REGIDS
	.align		4
.L_29:
        /*30f4*/ 	.byte	0x04, 0x29
        /*30f6*/ 	.short	(.L_31 - .L_30)


	//   ....[0]....
.L_30:
        /*30f8*/ 	.word	0xffffffff


	//   ....[1]....
        /*30fc*/ 	.word	0xffffffff


	//   ....[2]....
        /*3100*/ 	.word	0xffffffff


	//   ....[3]....
        /*3104*/ 	.word	0xffffffff


	//   ....[4]....
        /*3108*/ 	.word	0xffffffff


	//   ....[5]....
        /*310c*/ 	.word	0xffffffff


	//----- nvinfo : EIATTR_COOP_GROUP_INSTR_OFFSETS
	.align		4
.L_31:
        /*3110*/ 	.byte	0x04, 0x28
        /*3112*/ 	.short	(.L_33 - .L_32)


	//   ....[0]....
.L_32:
        /*3114*/ 	.word	0x00000070


	//   ....[1]....
        /*3118*/ 	.word	0x00000080


	//   ....[2]....
        /*311c*/ 	.word	0x000001b0


	//   ....[3]....
        /*3120*/ 	.word	0x00000410


	//   ....[4]....
        /*3124*/ 	.word	0x000008a0


	//   ....[5]....
        /*3128*/ 	.word	0x00001660


	//----- nvinfo : EIATTR_REG_RECONFIG
	.align		4
.L_33:
        /*312c*/ 	.byte	0x01, 0x54
	.zero		2


	//----- nvinfo : EIATTR_SYSCALL_OFFSETS
	.align		4
        /*3130*/ 	.byte	0x04, 0x46
        /*3132*/ 	.short	(.L_35 - .L_34)


	//   ....[0]....
.L_34:
        /*3134*/ 	.word	0x00001810


	//----- nvinfo : EIATTR_MBARRIER_INSTR_OFFSETS
	.align		4
.L_35:
        /*3138*/ 	.byte	0x04, 0x39
        /*313a*/ 	.short	(.L_37 - .L_36)


	//   ....[0]....
.L_36:
        /*313c*/ 	.word	0x00000340
        /*3140*/ 	.word	0x000000ff
        /*3144*/ 	.word	0x00000000
        /*3148*/ 	.short	0x0100
        /*314a*/ 	.byte	0x08
	.zero		1


	//   ....[1]....
        /*314c*/ 	.word	0x00000350
        /*3150*/ 	.word	0x000000ff
        /*3154*/ 	.word	0x00000028
        /*3158*/ 	.short	0x0100
        /*315a*/ 	.byte	0x08
	.zero		1


	//   ....[2]....
        /*315c*/ 	.word	0x00000360
        /*3160*/ 	.word	0x000000ff
        /*3164*/ 	.word	0x00000008
        /*3168*/ 	.short	0x0100
        /*316a*/ 	.byte	0x08
	.zero		1


	//   ....[3]....
        /*316c*/ 	.word	0x00000370
        /*3170*/ 	.word	0x000000ff
        /*3174*/ 	.word	0x00000030
        /*3178*/ 	.short	0x0100
        /*317a*/ 	.byte	0x08
	.zero		1


	//   ....[4]....
        /*317c*/ 	.word	0x00000380
        /*3180*/ 	.word	0x000000ff
        /*3184*/ 	.word	0x00000010
        /*3188*/ 	.short	0x0100
        /*318a*/ 	.byte	0x08
	.zero		1


	//   ....[5]....
        /*318c*/ 	.word	0x00000390
        /*3190*/ 	.word	0x000000ff
        /*3194*/ 	.word	0x00000038
        /*3198*/ 	.short	0x0100
        /*319a*/ 	.byte	0x08
	.zero		1


	//   ....[6]....
        /*319c*/ 	.word	0x000003a0
        /*31a0*/ 	.word	0x000000ff
        /*31a4*/ 	.word	0x00000018
        /*31a8*/ 	.short	0x0100
        /*31aa*/ 	.byte	0x08
	.zero		1


	//   ....[7]....
        /*31ac*/ 	.word	0x000003b0
        /*31b0*/ 	.word	0x000000ff
        /*31b4*/ 	.word	0x00000040
        /*31b8*/ 	.short	0x0100
        /*31ba*/ 	.byte	0x08
	.zero		1


	//   ....[8]....
        /*31bc*/ 	.word	0x000003c0
        /*31c0*/ 	.word	0x000000ff
        /*31c4*/ 	.word	0x00000020
        /*31c8*/ 	.short	0x0100
        /*31ca*/ 	.byte	0x08
	.zero		1


	//   ....[9]....
        /*31cc*/ 	.word	0x000003d0
        /*31d0*/ 	.word	0x000000ff
        /*31d4*/ 	.word	0x00000048
        /*31d8*/ 	.short	0x0100
        /*31da*/ 	.byte	0x08
	.zero		1


	//   ....[10]....
        /*31dc*/ 	.word	0x000007a0
        /*31e0*/ 	.word	0x000000ff
        /*31e4*/ 	.word	0x00000060
        /*31e8*/ 	.short	0x0100
        /*31ea*/ 	.byte	0x06
	.zero		1


	//   ....[11]....
        /*31ec*/ 	.word	0x000007f0
        /*31f0*/ 	.word	0x000000ff
        /*31f4*/ 	.word	0x00000068
        /*31f8*/ 	.short	0x0100
        /*31fa*/ 	.byte	0x06
	.zero		1


	//   ....[12]....
        /*31fc*/ 	.word	0x00001950
        /*3200*/ 	.word	0x00000003
        /*3204*/ 	.word	0x00000000
        /*3208*/ 	.short	0x010a
        /*320a*/ 	.byte	0x3f
	.zero		1


	//   ....[13]....
        /*320c*/ 	.word	0x00001990
        /*3210*/ 	.word	0x00000003
        /*3214*/ 	.word	0x00000000
        /*3218*/ 	.short	0x010a
        /*321a*/ 	.byte	0x3f
	.zero		1


	//   ....[14]....
        /*321c*/ 	.word	0x00005ff0
        /*3220*/ 	.word	0x00000006
        /*3224*/ 	.word	0x00000000
        /*3228*/ 	.short	0x010a
        /*322a*/ 	.byte	0x3f
	.zero		1


	//   ....[15]....
        /*322c*/ 	.word	0x00006030
        /*3230*/ 	.word	0x00000006
        /*3234*/ 	.word	0x00000000
        /*3238*/ 	.short	0x010a
        /*323a*/ 	.byte	0x3f
	.zero		1


	//   ....[16]....
        /*323c*/ 	.word	0x0000b180
        /*3240*/ 	.word	0x00000006
        /*3244*/ 	.word	0x00000000
        /*3248*/ 	.short	0x0101
        /*324a*/ 	.byte	0x3f
	.zero		1


	//   ....[17]....
        /*324c*/ 	.word	0x0000b430
        /*3250*/ 	.word	0x00000000
        /*3254*/ 	.word	0x00000000
        /*3258*/ 	.short	0x0101
        /*325a*/ 	.byte	0x3f
	.zero		1


	//   ....[18]....
        /*325c*/ 	.word	0x00020bb0
        /*3260*/ 	.word	0x0000000e
        /*3264*/ 	.word	0x00000028
        /*3268*/ 	.short	0x010a
        /*326a*/ 	.byte	0x3f
	.zero		1


	//   ....[19]....
        /*326c*/ 	.word	0x00020f40
        /*3270*/ 	.word	0x00000002
        /*3274*/ 	.word	0x00000068
        /*3278*/ 	.short	0x0101
        /*327a*/ 	.byte	0x3f
	.zero		1


	//   ....[20]....
        /*327c*/ 	.word	0x00021780
        /*3280*/ 	.word	0x00000003
        /*3284*/ 	.word	0x00000000
        /*3288*/ 	.short	0x010a
        /*328a*/ 	.byte	0x3f
	.zero		1


	//   ....[21]....
        /*328c*/ 	.word	0x00021810
        /*3290*/ 	.word	0x00000003
        /*3294*/ 	.word	0x00000000
        /*3298*/ 	.short	0x010a
        /*329a*/ 	.byte	0x3f
	.zero		1


	//   ....[22]....
        /*329c*/ 	.word	0x000218a0
        /*32a0*/ 	.word	0x00000003
        /*32a4*/ 	.word	0x00000000
        /*32a8*/ 	.short	0x010a
        /*32aa*/ 	.byte	0x3f
	.zero		1


	//   ....[23]....
        /*32ac*/ 	.word	0x00021930
        /*32b0*/ 	.word	0x00000003
        /*32b4*/ 	.word	0x00000000
        /*32b8*/ 	.short	0x010a
        /*32ba*/ 	.byte	0x3f
	.zero		1


	//   ....[24]....
        /*32bc*/ 	.word	0x000219c0
        /*32c0*/ 	.word	0x00000003
        /*32c4*/ 	.word	0x00000000
        /*32c8*/ 	.short	0x010a
        /*32ca*/ 	.byte	0x3f
	.zero		1


	//   ....[25]....
        /*32cc*/ 	.word	0x00021a20
        /*32d0*/ 	.word	0x00000003
        /*32d4*/ 	.word	0x00000000
        /*32d8*/ 	.short	0x010a
        /*32da*/ 	.byte	0x3f
	.zero		1


	//   ....[26]....
        /*32dc*/ 	.word	0x00021a70
        /*32e0*/ 	.word	0x00000006
        /*32e4*/ 	.word	0x00000000
        /*32e8*/ 	.short	0x010a
        /*32ea*/ 	.byte	0x3f
	.zero		1


	//   ....[27]....
        /*32ec*/ 	.word	0x00021b40
        /*32f0*/ 	.word	0x0000000e
        /*32f4*/ 	.word	0x00000028
        /*32f8*/ 	.short	0x010a
        /*32fa*/ 	.byte	0x3f
	.zero		1


	//   ....[28]....
        /*32fc*/ 	.word	0x00021c10
        /*3300*/ 	.word	0x00000003
        /*3304*/ 	.word	0x00000000
        /*3308*/ 	.short	0x010a
        /*330a*/ 	.byte	0x3f
	.zero		1


	//   ....[29]....
        /*330c*/ 	.word	0x00021c60
        /*3310*/ 	.word	0x00000003
        /*3314*/ 	.word	0x00000000
        /*3318*/ 	.short	0x010a
        /*331a*/ 	.byte	0x3f
	.zero		1


	//   ....[30]....
        /*331c*/ 	.word	0x00021cb0
        /*3320*/ 	.word	0x00000003
        /*3324*/ 	.word	0x00000000
        /*3328*/ 	.short	0x010a
        /*332a*/ 	.byte	0x3f
	.zero		1


	//   ....[31]....
        /*332c*/ 	.word	0x00021d00
        /*3330*/ 	.word	0x00000003
        /*3334*/ 	.word	0x00000000
        /*3338*/ 	.short	0x010a
        /*333a*/ 	.byte	0x3f
	.zero		1


	//----- nvinfo : EIATTR_NUM_MBARRIERS
	.align		4
.L_37:
        /*333c*/ 	.byte	0x03, 0x38
        /*333e*/ 	.short	0x000c


	//----- nvinfo : EIATTR_EXIT_INSTR_OFFSETS
	.align		4
        /*3340*/ 	.byte	0x04, 0x1c
        /*3342*/ 	.short	(.L_39 - .L_38)


	//   ....[0]....
.L_38:
        /*3344*/ 	.word	0x00000b20


	//   ....[1]....
        /*3348*/ 	.word	0x00001480


	//   ....[2]....
        /*334c*/ 	.word	0x000201d0


	//   ....[3]....
        /*3350*/ 	.word	0x00020820


	//   ....[4]....
        /*3354*/ 	.word	0x00021a10


	//----- nvinfo : EIATTR_MAX_THREADS
	.align		4
.L_39:
        /*3358*/ 	.byte	0x04, 0x05
        /*335a*/ 	.short	(.L_41 - .L_40)
.L_40:
        /*335c*/ 	.word	0x00000180
        /*3360*/ 	.word	0x00000001
        /*3364*/ 	.word	0x00000001


	//----- nvinfo : EIATTR_CRS_STACK_SIZE
	.align		4
.L_41:
        /*3368*/ 	.byte	0x04, 0x1e
        /*336a*/ 	.short	(.L_43 - .L_42)
.L_42:
        /*336c*/ 	.word	0x00000000


	//----- nvinfo : EIATTR_CBANK_PARAM_SIZE
	.align		4
.L_43:
        /*3370*/ 	.byte	0x03, 0x19
        /*3372*/ 	.short	0x0470


	//----- nvinfo : EIATTR_PARAM_CBANK
	.align		4
        /*3374*/ 	.byte	0x04, 0x0a
        /*3376*/ 	.short	(.L_45 - .L_44)
	.align		4
.L_44:
        /*3378*/ 	.word	index@(.nv.constant0._ZN7cutlass13device_kernelINS_4gemm6kernel13GemmUniversalIN4cute5tupleIJiiiiEEENS1_10collective13CollectiveMmaINS1_34MainloopSm90TmaGmmaWarpSpecializedILi5ENS5_IJNS4_1CILi2EEENSA_ILi1EEESC_EEENS1_35KernelTmaWarpSpecializedCooperativeEEENS5_IJNSA_ILi384EEENSA_ILi240EEENSA_ILi64EEEEEEaNS5_IJlSC_lEEEaSK_NS4_8TiledMMAINS4_8MMA_AtomIJNS4_4SM904GMMA26MMA_64x16x32_S32S8S8_SS_TNEEEENS4_6LayoutISD_NS5_IJSC_NSA_ILi0EEESS_EEEEENS5_IJNS4_10UnderscoreESV_SV_EEEEENS4_13SM90_TMA_LOADENS4_14ComposedLayoutINS4_7SwizzleILi2ELi4ELi3EEENS4_18smem_ptr_flag_bitsILi8EEENSR_INS5_IJNSA_ILi8EEESI_EEENS5_IJSI_SC_EEEEEEEvNS4_8identityENS4_23SM90_TMA_LOAD_MULTICASTES18_vS19_EENS_8epilogue10collective6detail29Sm90TmaWarpSpecializedAdapterINS1D_15DefaultEpilogueIaSK_SK_NS1C_6thread17LinearCombinationIaLi1EiiLNS1H_9ScaleType4KindE0ELNS_15FloatRoundStyleE2EaEENS1_15EpilogueDefaultEEEEEvvEEEEvNT_6ParamsE)
        /*337c*/ 	.short	0x0210
        /*337e*/ 	.short	0x0470


	//----- nvinfo : EIATTR_SW_WAR
	.align		4
.L_45:
        /*3380*/ 	.byte	0x04, 0x36
        /*3382*/ 	.short	(.L_47 - .L_46)
.L_46:
        /*3384*/ 	.word	0x00000008
.L_47:


//--------------------- .nv.callgraph             --------------------------
	.section	.nv.callgraph,"",@"SHT_CUDA_CALLGRAPH"
	.align	4
	.sectionentsize	8
	.align		4
        /*0000*/ 	.word	0x00000000
	.align		4
        /*0004*/ 	.word	0xffffffff
	.align		4
        /*0008*/ 	.word	index@(_ZN7cutlass13device_kernelINS_4gemm6kernel13GemmUniversalIN4cute5tupleIJiiiiEEENS1_10collective13CollectiveMmaINS1_34MainloopSm90TmaGmmaWarpSpecializedILi5ENS5_IJNS4_1CILi2EEENSA_ILi1EEESC_EEENS1_35KernelTmaWarpSpecializedCooperativeEEENS5_IJNSA_ILi384EEENSA_ILi240EEENSA_ILi64EEEEEEaNS5_IJlSC_lEEEaSK_NS4_8TiledMMAINS4_8MMA_AtomIJNS4_4SM904GMMA26MMA_64x16x32_S32S8S8_SS_TNEEEENS4_6LayoutISD_NS5_IJSC_NSA_ILi0EEESS_EEEEENS5_IJNS4_10UnderscoreESV_SV_EEEEENS4_13SM90_TMA_LOADENS4_14ComposedLayoutINS4_7SwizzleILi2ELi4ELi3EEENS4_18smem_ptr_flag_bitsILi8EEENSR_INS5_IJNSA_ILi8EEESI_EEENS5_IJSI_SC_EEEEEEEvNS4_8identityENS4_23SM90_TMA_LOAD_MULTICASTES18_vS19_EENS_8epilogue10collective6detail29Sm90TmaWarpSpecializedAdapterINS1D_15DefaultEpilogueIaSK_SK_NS1C_6thread17LinearCombinationIaLi1EiiLNS1H_9ScaleType4KindE0ELNS_15FloatRoundStyleE2EaEENS1_15EpilogueDefaultEEEEEvvEEEEvNT_6ParamsE)
	.align		4
        /*000c*/ 	.word	index@(__assertfail)
	.align		4
        /*0010*/ 	.word	0x00000000
	.align		4
        /*0014*/ 	.word	0xfffffffe
	.align		4
        /*0018*/ 	.word	0x00000000
	.align		4
        /*001c*/ 	.word	0xfffffffd
	.align		4
        /*0020*/ 	.word	0x00000000
	.align		4
        /*0024*/ 	.word	0xfffffffc


//--------------------- .nv.constant4             --------------------------
	.section	.nv.constant4,"a",@progbits
	.align	8
	.align		8
.nv.constant4:
        /*0000*/ 	.dword	__assertfail
	.align		8
        /*0008*/ 	.dword	__unnamed_1
	.align		8
        /*0010*/ 	.dword	_ZN40_INTERNAL_276c749c_4_k_cu_4c39765c_140364cuda3std3__45__cpo5beginE
	.align		8
        /*0018*/ 	.dword	_ZN40_INTERNAL_276c749c_4_k_cu_4c39765c_140364cuda3std3__45__cpo3endE
	.align		8
        /*0020*/ 	.dword	_ZN40_INTERNAL_276c749c_4_k_cu_4c39765c_140364cuda3std3__45__cpo6cbeginE
	.align		8
        /*0028*/ 	.dword	_ZN40_INTERNAL_276c749c_4_k_cu_4c39765c_140364cuda3std3__45__cpo4cendE
	.align		8
        /*0030*/ 	.dword	_ZN40_INTERNAL_276c749c_4_k_cu_4c39765c_140364cuda3std3__442_GLOBAL__N__276c749c_4_k_cu_4c39765c_140366ignoreE
	.align		8
        /*0038*/ 	.dword	_ZN40_INTERNAL_276c749c_4_k_cu_4c39765c_140364cuda3std3__419piecewise_constructE
	.align		8
        /*0040*/ 	.dword	_ZN40_INTERNAL_276c749c_4_k_cu_4c39765c_140364cuda3std3__48in_placeE
	.align		8
        /*0048*/ 	.dword	_ZN40_INTERNAL_276c749c_4_k_cu_4c39765c_140364cuda3std6ranges3__45__cpo4swapE
	.align		8
        /*0050*/ 	.dword	_ZN40_INTERNAL_276c749c_4_k_cu_4c39765c_140364cuda3std6ranges3__45__cpo9iter_moveE
	.align		8
        /*0058*/ 	.dword	_ZN40_INTERNAL_276c749c_4_k_cu_4c39765c_140364cute7productE
	.align		8
        /*0060*/ 	.dword	_ZN40_INTERNAL_276c749c_4_k_cu_4c39765c_140364cute1_E
	.align		8
        /*0068*/ 	.dword	$str$22
	.align		8
        /*0070*/ 	.dword	$str$23


//--------------------- .text._ZN7cutlass13device_kernelINS_4gemm6kernel13GemmUniversalIN4cute5tupleIJiiiiEEENS1_10collective13CollectiveMmaINS1_34MainloopSm90TmaGmmaWarpSpecializedILi5ENS5_IJNS4_1CILi2EEENSA_ILi1EEESC_EEENS1_35KernelTmaWarpSpecializedCooperativeEEENS5_IJNSA_ILi384EEENSA_ILi240EEENSA_ILi64EEEEEEaNS5_IJlSC_lEEEaSK_NS4_8TiledMMAINS4_8MMA_AtomIJNS4_4SM904GMMA26MMA_64x16x32_S32S8S8_SS_TNEEEENS4_6LayoutISD_NS5_IJSC_NSA_ILi0EEESS_EEEEENS5_IJNS4_10UnderscoreESV_SV_EEEEENS4_13SM90_TMA_LOADENS4_14ComposedLayoutINS4_7SwizzleILi2ELi4ELi3EEENS4_18smem_ptr_flag_bitsILi8EEENSR_INS5_IJNSA_ILi8EEESI_EEENS5_IJSI_SC_EEEEEEEvNS4_8identityENS4_23SM90_TMA_LOAD_MULTICASTES18_vS19_EENS_8epilogue10collective6detail29Sm90TmaWarpSpecializedAdapterINS1D_15DefaultEpilogueIaSK_SK_NS1C_6thread17LinearCombinationIaLi1EiiLNS1H_9ScaleType4KindE0ELNS_15FloatRoundStyleE2EaEENS1_15EpilogueDefaultEEEEEvvEEEEvNT_6ParamsE --------------------------
	.section	.text._ZN7cutlass13device_kernelINS_4gemm6kernel13GemmUniversalIN4cute5tupleIJiiiiEEENS1_10collective13CollectiveMmaINS1_34MainloopSm90TmaGmmaWarpSpecializedILi5ENS5_IJNS4_1CILi2EEENSA_ILi1EEESC_EEENS1_35KernelTmaWarpSpecializedCooperativeEEENS5_IJNSA_ILi384EEENSA_ILi240EEENSA_ILi64EEEEEEaNS5_IJlSC_lEEEaSK_NS4_8TiledMMAINS4_8MMA_AtomIJNS4_4SM904GMMA26MMA_64x16x32_S32S8S8_SS_TNEEEENS4_6LayoutISD_NS5_IJSC_NSA_ILi0EEESS_EEEEENS5_IJNS4_10UnderscoreESV_SV_EEEEENS4_13SM90_TMA_LOADENS4_14ComposedLayoutINS4_7SwizzleILi2ELi4ELi3EEENS4_18smem_ptr_flag_bitsILi8EEENSR_INS5_IJNSA_ILi8EEESI_EEENS5_IJSI_SC_EEEEEEEvNS4_8identityENS4_23SM90_TMA_LOAD_MULTICASTES18_vS19_EENS_8epilogue10collective6detail29Sm90TmaWarpSpecializedAdapterINS1D_15DefaultEpilogueIaSK_SK_NS1C_6thread17LinearCombinationIaLi1EiiLNS1H_9ScaleType4KindE0ELNS_15FloatRoundStyleE2EaEENS1_15EpilogueDefaultEEEEEvvEEEEvNT_6ParamsE,"ax",@progbits
	.align	128
.text._ZN7cutlass13device_kernelINS_4gemm6kernel13GemmUniversalIN4cute5tupleIJiiiiEEENS1_10collective13CollectiveMmaINS1_34MainloopSm90TmaGmmaWarpSpecializedILi5ENS5_IJNS4_1CILi2EEENSA_ILi1EEESC_EEENS1_35KernelTmaWarpSpecializedCooperativeEEENS5_IJNSA_ILi384EEENSA_ILi240EEENSA_ILi64EEEEEEaNS5_IJlSC_lEEEaSK_NS4_8TiledMMAINS4_8MMA_AtomIJNS4_4SM904GMMA26MMA_64x16x32_S32S8S8_SS_TNEEEENS4_6LayoutISD_NS5_IJSC_NSA_ILi0EEESS_EEEEENS5_IJNS4_10UnderscoreESV_SV_EEEEENS4_13SM90_TMA_LOADENS4_14ComposedLayoutINS4_7SwizzleILi2ELi4ELi3EEENS4_18smem_ptr_flag_bitsILi8EEENSR_INS5_IJNSA_ILi8EEESI_EEENS5_IJSI_SC_EEEEEEEvNS4_8identityENS4_23SM90_TMA_LOAD_MULTICASTES18_vS19_EENS_8epilogue10collective6detail29Sm90TmaWarpSpecializedAdapterINS1D_15DefaultEpilogueIaSK_SK_NS1C_6thread17LinearCombinationIaLi1EiiLNS1H_9ScaleType4KindE0ELNS_15FloatRoundStyleE2EaEENS1_15EpilogueDefaultEEEEEvvEEEEvNT_6ParamsE:
        .type           _ZN7cutlass13device_kernelINS_4gemm6kernel13GemmUniversalIN4cute5tupleIJiiiiEEENS1_10collective13CollectiveMmaINS1_34MainloopSm90TmaGmmaWarpSpecializedILi5ENS5_IJNS4_1CILi2EEENSA_ILi1EEESC_EEENS1_35KernelTmaWarpSpecializedCooperativeEEENS5_IJNSA_ILi384EEENSA_ILi240EEENSA_ILi64EEEEEEaNS5_IJlSC_lEEEaSK_NS4_8TiledMMAINS4_8MMA_AtomIJNS4_4SM904GMMA26MMA_64x16x32_S32S8S8_SS_TNEEEENS4_6LayoutISD_NS5_IJSC_NSA_ILi0EEESS_EEEEENS5_IJNS4_10UnderscoreESV_SV_EEEEENS4_13SM90_TMA_LOADENS4_14ComposedLayoutINS4_7SwizzleILi2ELi4ELi3EEENS4_18smem_ptr_flag_bitsILi8EEENSR_INS5_IJNSA_ILi8EEESI_EEENS5_IJSI_SC_EEEEEEEvNS4_8identityENS4_23SM90_TMA_LOAD_MULTICASTES18_vS19_EENS_8epilogue10collective6detail29Sm90TmaWarpSpecializedAdapterINS1D_15DefaultEpilogueIaSK_SK_NS1C_6thread17LinearCombinationIaLi1EiiLNS1H_9ScaleType4KindE0ELNS_15FloatRoundStyleE2EaEENS1_15EpilogueDefaultEEEEEvvEEEEvNT_6ParamsE,@function
        .size           _ZN7cutlass13device_kernelINS_4gemm6kernel13GemmUniversalIN4cute5tupleIJiiiiEEENS1_10collective13CollectiveMmaINS1_34MainloopSm90TmaGmmaWarpSpecializedILi5ENS5_IJNS4_1CILi2EEENSA_ILi1EEESC_EEENS1_35KernelTmaWarpSpecializedCooperativeEEENS5_IJNSA_ILi384EEENSA_ILi240EEENSA_ILi64EEEEEEaNS5_IJlSC_lEEEaSK_NS4_8TiledMMAINS4_8MMA_AtomIJNS4_4SM904GMMA26MMA_64x16x32_S32S8S8_SS_TNEEEENS4_6LayoutISD_NS5_IJSC_NSA_ILi0EEESS_EEEEENS5_IJNS4_10UnderscoreESV_SV_EEEEENS4_13SM90_TMA_LOADENS4_14ComposedLayoutINS4_7SwizzleILi2ELi4ELi3EEENS4_18smem_ptr_flag_bitsILi8EEENSR_INS5_IJNSA_ILi8EEESI_EEENS5_IJSI_SC_EEEEEEEvNS4_8identityENS4_23SM90_TMA_LOAD_MULTICASTES18_vS19_EENS_8epilogue10collective6detail29Sm90TmaWarpSpecializedAdapterINS1D_15DefaultEpilogueIaSK_SK_NS1C_6thread17LinearCombinationIaLi1EiiLNS1H_9ScaleType4KindE0ELNS_15FloatRoundStyleE2EaEENS1_15EpilogueDefaultEEEEEvvEEEEvNT_6ParamsE,(.L_x_105 - _ZN7cutlass13device_kernelINS_4gemm6kernel13GemmUniversalIN4cute5tupleIJiiiiEEENS1_10collective13CollectiveMmaINS1_34MainloopSm90TmaGmmaWarpSpecializedILi5ENS5_IJNS4_1CILi2EEENSA_ILi1EEESC_EEENS1_35KernelTmaWarpSpecializedCooperativeEEENS5_IJNSA_ILi384EEENSA_ILi240EEENSA_ILi64EEEEEEaNS5_IJlSC_lEEEaSK_NS4_8TiledMMAINS4_8MMA_AtomIJNS4_4SM904GMMA26MMA_64x16x32_S32S8S8_SS_TNEEEENS4_6LayoutISD_NS5_IJSC_NSA_ILi0EEESS_EEEEENS5_IJNS4_10UnderscoreESV_SV_EEEEENS4_13SM90_TMA_LOADENS4_14ComposedLayoutINS4_7SwizzleILi2ELi4ELi3EEENS4_18smem_ptr_flag_bitsILi8EEENSR_INS5_IJNSA_ILi8EEESI_EEENS5_IJSI_SC_EEEEEEEvNS4_8identityENS4_23SM90_TMA_LOAD_MULTICASTES18_vS19_EENS_8epilogue10collective6detail29Sm90TmaWarpSpecializedAdapterINS1D_15DefaultEpilogueIaSK_SK_NS1C_6thread17LinearCombinationIaLi1EiiLNS1H_9ScaleType4KindE0ELNS_15FloatRoundStyleE2EaEENS1_15EpilogueDefaultEEEEEvvEEEEvNT_6ParamsE)
        .other          _ZN7cutlass13device_kernelINS_4gemm6kernel13GemmUniversalIN4cute5tupleIJiiiiEEENS1_10collective13CollectiveMmaINS1_34MainloopSm90TmaGmmaWarpSpecializedILi5ENS5_IJNS4_1CILi2EEENSA_ILi1EEESC_EEENS1_35KernelTmaWarpSpecializedCooperativeEEENS5_IJNSA_ILi384EEENSA_ILi240EEENSA_ILi64EEEEEEaNS5_IJlSC_lEEEaSK_NS4_8TiledMMAINS4_8MMA_AtomIJNS4_4SM904GMMA26MMA_64x16x32_S32S8S8_SS_TNEEEENS4_6LayoutISD_NS5_IJSC_NSA_ILi0EEESS_EEEEENS5_IJNS4_10UnderscoreESV_SV_EEEEENS4_13SM90_TMA_LOADENS4_14ComposedLayoutINS4_7SwizzleILi2ELi4ELi3EEENS4_18smem_ptr_flag_bitsILi8EEENSR_INS5_IJNSA_ILi8EEESI_EEENS5_IJSI_SC_EEEEEEEvNS4_8identityENS4_23SM90_TMA_LOAD_MULTICASTES18_vS19_EENS_8epilogue10collective6detail29Sm90TmaWarpSpecializedAdapterINS1D_15DefaultEpilogueIaSK_SK_NS1C_6thread17LinearCombinationIaLi1EiiLNS1H_9ScaleType4KindE0ELNS_15FloatRoundStyleE2EaEENS1_15EpilogueDefaultEEEEEvvEEEEvNT_6ParamsE,@"STO_CUDA_ENTRY STV_DEFAULT"
_ZN7cutlass13device_kernelINS_4gemm6kernel13GemmUniversalIN4cute5tupleIJiiiiEEENS1_10collective13CollectiveMmaINS1_34MainloopSm90TmaGmmaWarpSpecializedILi5ENS5_IJNS4_1CILi2EEENSA_ILi1EEESC_EEENS1_35KernelTmaWarpSpecializedCooperativeEEENS5_IJNSA_ILi384EEENSA_ILi240EEENSA_ILi64EEEEEEaNS5_IJlSC_lEEEaSK_NS4_8TiledMMAINS4_8MMA_AtomIJNS4_4SM904GMMA26MMA_64x16x32_S32S8S8_SS_TNEEEENS4_6LayoutISD_NS5_IJSC_NSA_ILi0EEESS_EEEEENS5_IJNS4_10UnderscoreESV_SV_EEEEENS4_13SM90_TMA_LOADENS4_14ComposedLayoutINS4_7SwizzleILi2ELi4ELi3EEENS4_18smem_ptr_flag_bitsILi8EEENSR_INS5_IJNSA_ILi8EEESI_EEENS5_IJSI_SC_EEEEEEEvNS4_8identityENS4_23SM90_TMA_LOAD_MULTICASTES18_vS19_EENS_8epilogue10collective6detail29Sm90TmaWarpSpecializedAdapterINS1D_15DefaultEpilogueIaSK_SK_NS1C_6thread17LinearCombinationIaLi1EiiLNS1H_9ScaleType4KindE0ELNS_15FloatRoundStyleE2EaEENS1_15EpilogueDefaultEEEEEvvEEEEvNT_6ParamsE:
[----:B------:R-:W0:Y:S02]  /*0000*/  LDC R1, c[0x0][0x28] ;  /* 0x00000a00ff017b82 */ /* 0x000e240000000800 */
[----:B0-----:R-:W-:Y:S01]  /*0010*/  VIADD R1, R1, 0xfffffa30 ;  /* 0xfffffa3001017836 */ /* 0x001fe20000000000 */
[----:B------:R-:W0:Y:S01]  /*0020*/  S2R R4, SR_TID.X ;  /* 0x0000000000047919 */ /* 0x000e220000002100 */
[----:B------:R-:W-:Y:S01]  /*0030*/  ELECT P0, URZ, PT ;  /* 0x00000000003f782f */ /* 0x000fe20003800000 */
[----:B------:R-:W-:Y:S01]  /*0040*/  BSSY B0, `(.L_x_0) ;  /* 0x0000015000007945 */ /* 0x000fe20003800000 */
[--C-:B0-----:R-:W-:Y:S02]  /*0050*/  SHF.R.U32.HI R0, RZ, 0x5, R4.reuse ;  /* 0x00000005ff007819 */ /* 0x101fe40000011604 */
[----:B------:R-:W-:-:S03]  /*0060*/  SHF.R.U32.HI R2, RZ, 0x7, R4 ;  /* 0x00000007ff027819 */ /* 0x000fc60000011604 */
[----:B------:R-:W0:Y:S04]  /*0070*/  SHFL.IDX PT, R3, R0, RZ, 0x1f ;  /* 0x00001fff00037589 */ /* 0x000e2800000e0000 */
[----:B------:R-:W1:Y:S01]  /*0080*/  SHFL.IDX PT, R2, R2, RZ, 0x1f ;  /* 0x00001fff02027589 */ /* 0x000e6200000e0000 */
[----:B0-----:R-:W-:Y:S02]  /*0090*/  R2UR UR9, R3 ;  /* 0x00000000030972ca */ /* 0x001fe400000e0000 */
[----:B-1----:R-:W-:-:S11]  /*00a0*/  R2UR UR5, R2 ;  /* 0x00000000020572ca */ /* 0x002fd600000e0000 */
[----:B------:R-:W-:Y:S02]  /*00b0*/  USHF.R.S32.HI UR4, URZ, 0x1f, UR9 ;  /* 0x0000001f3f047899 */ /* 0x000fe40008011409 */
[----:B------:R-:W-:Y:S02]  /*00c0*/  ISETP.NE.OR P0, PT, RZ, UR9, !P0 ;  /* 0x00000009ff007c0c */ /* 0x000fe4000c705670 */
[----:B------:R-:W-:-:S04]  /*00d0*/  ULEA.HI UR4, UR4, UR9, URZ, 0x2 ;  /* 0x0000000904047291 */ /* 0x000fc8000f8f103f */
[----:B------:R-:W-:-:S04]  /*00e0*/  ULOP3.LUT UR4, UR4, 0xfffffffc, URZ, 0xc0, !UPT ;  /* 0xfffffffc04047892 */ /* 0x000fc8000f8ec03f */
[----:B------:R-:W-:-:S03]  /*00f0*/  UIADD3 UR9, UR9, -UR4, URZ ;  /* 0x8000000409097290 */ /* 0x000fc6000fffe03f */
[----:B------:R-:W-:Y:S09]  /*0100*/  @P0 BRA `(.L_x_1) ;  /* 0x0000000000200947 */ /* 0x000ff20003800000 */
[----:B------:R-:W-:Y:S02]  /*0110*/  ULDC.64 UR6, c[0x0][0x198] ;  /* 0x0000660000067ab9 */ /* 0x000fe40000000a00 */
[----:B------:R-:W-:Y:S02]  /*0120*/  UIADD3 UR10, UP0, UR6, 0xf0, URZ ;  /* 0x000000f0060a7890 */ /* 0x000fe4000ff1e03f */
[----:B------:R-:W-:Y:S02]  /*0130*/  UIADD3 UR6, UP1, UR6, 0x1f0, URZ ;  /* 0x000001f006067890 */ /* 0x000fe4000ff3e03f */
[----:B------:R-:W-:Y:S02]  /*0140*/  UIADD3.X UR11, URZ, UR7, URZ, UP0, !UPT ;  /* 0x000000073f0b7290 */ /* 0x000fe400087fe43f */
[----:B------:R-:W-:-:S07]  /*0150*/  UIADD3.X UR7, URZ, UR7, URZ, UP1, !UPT ;  /* 0x000000073f077290 */ /* 0x000fce0008ffe43f */
[----:B------:R0:W-:Y:S02]  /*0160*/  UTMACCTL.PF [UR10] ;  /* 0x000000000a0079b9 */ /* 0x0001e40008040000 */
[----:B------:R0:W-:Y:S02]  /*0170*/  UTMACCTL.PF [UR6] ;  /* 0x00000000060079b9 */ /* 0x0001e40008040000 */
[----:B0-----:R-:W-:Y:S01]  /*0180*/  NOP ;  /* 0x0000000000007918 */ /* 0x001fe20000000000 */
.L_x_1:
[----:B------:R-:W-:Y:S05]  /*0190*/  BSYNC B0 ;  /* 0x0000000000007941 */ /* 0x000fea0003800000 */
.L_x_0:
[----:B------:R-:W-:Y:S01]  /*01a0*/  UISETP.NE.AND UP0, UPT, UR9, 0x3, UPT ;  /* 0x000000030900788c */ /* 0x000fe2000bf05270 */
[----:B------:R-:W0:Y:S01]  /*01b0*/  SHFL.IDX PT, R2, R0, RZ, 0x1f ;  /* 0x00001fff00027589 */ /* 0x000e2200000e0000 */
[----:B------:R-:W-:Y:S02]  /*01c0*/  UIADD3 UR16, UR5, -0x1, URZ ;  /* 0xffffffff05107890 */ /* 0x000fe4000fffe03f */
[----:B------:R-:W-:Y:S01]  /*01d0*/  ISETP.NE.AND P1, PT, RZ, UR5, PT ;  /* 0x00000005ff007c0c */ /* 0x000fe2000bf25270 */
[----:B------:R-:W-:Y:S02]  /*01e0*/  UISETP.EQ.OR UP0, UPT, UR9, URZ, !UP0 ;  /* 0x0000003f0900728c */ /* 0x000fe4000c702670 */
[----:B------:R-:W-:Y:S02]  /*01f0*/  UISETP.GE.U32.AND UP1, UPT, UR16, 0x2, UPT ;  /* 0x000000021000788c */ /* 0x000fe4000bf26070 */
[----:B------:R-:W-:-:S04]  /*0200*/  UISETP.EQ.AND UP0, UPT, UR5, URZ, UP0 ;  /* 0x0000003f0500728c */ /* 0x000fc80008702270 */
[----:B------:R-:W-:-:S04]  /*0210*/  USEL UR4, URZ, 0x1, !UP0 ;  /* 0x000000013f047887 */ /* 0x000fc8000c000000 */
[----:B------:R-:W-:-:S06]  /*0220*/  USEL UR4, UR4, 0x2, UP1 ;  /* 0x0000000204047887 */ /* 0x000fcc0008800000 */
[----:B------:R-:W-:Y:S01]  /*0230*/  IMAD.U32 R3, RZ, RZ, UR4 ;  /* 0x00000004ff037e24 */ /* 0x000fe2000f8e00ff */
[----:B0-----:R-:W-:-:S04]  /*0240*/  ISETP.NE.AND P0, PT, R2, RZ, PT ;  /* 0x000000ff0200720c */ /* 0x001fc80003f05270 */
[----:B------:R0:W-:Y:S09]  /*0250*/  STL [R1+0x27c], R3 ;  /* 0x00027c0301007387 */ /* 0x0001f20000100800 */
[----:B0-----:R-:W-:Y:S05]  /*0260*/  @P0 BRA `(.L_x_2) ;  /* 0x0000000000600947 */ /* 0x001fea0003800000 */
[----:B------:R-:W0:Y:S01]  /*0270*/  S2UR UR8, SR_CgaCtaId ;  /* 0x00000000000879c3 */ /* 0x000e220000008800 */
[----:B------:R-:W-:Y:S01]  /*0280*/  UMOV UR4, 0x400 ;  /* 0x0000040000047882 */ /* 0x000fe20000000000 */
[----:B------:R-:W-:Y:S01]  /*0290*/  UMOV UR5, 0x1 ;  /* 0x0000000100057882 */ /* 0x000fe20000000000 */
[----:B------:R-:W-:Y:S01]  /*02a0*/  UMOV UR6, 0x4 ;  /* 0x0000000400067882 */ /* 0x000fe20000000000 */
[----:B------:R-:W-:Y:S01]  /*02b0*/  ELECT P0, URZ, PT ;  /* 0x00000000003f782f */ /* 0x000fe20003800000 */
[----:B------:R-:W-:-:S04]  /*02c0*/  UIADD3 UR6, -UR6, 0x100000, URZ ;  /* 0x0010000006067890 */ /* 0x000fc8000fffe13f */
[----:B------:R-:W-:Y:S02]  /*02d0*/  USHF.L.U32 UR7, UR6, 0xb, URZ ;  /* 0x0000000b06077899 */ /* 0x000fe4000800063f */
[----:B------:R-:W-:Y:S02]  /*02e0*/  USHF.L.U32 UR6, UR6, 0x1, URZ ;  /* 0x0000000106067899 */ /* 0x000fe4000800063f */
[----:B0-----:R-:W-:Y:S02]  /*02f0*/  ULEA UR8, UR8, UR4, 0x18 ;  /* 0x0000000408087291 */ /* 0x001fe4000f8ec03f */
[----:B------:R-:W-:-:S04]  /*0300*/  UIADD3 UR4, -UR5, 0x100000, URZ ;  /* 0x0010000005047890 */ /* 0x000fc8000fffe13f */
[----:B------:R-:W-:Y:S02]  /*0310*/  USHF.L.U32 UR5, UR4, 0xb, URZ ;  /* 0x0000000b04057899 */ /* 0x000fe4000800063f */
[----:B------:R-:W-:Y:S01]  /*0320*/  USHF.L.U32 UR4, UR4, 0x1, URZ ;  /* 0x0000000104047899 */ /* 0x000fe2000800063f */
[----:B------:R-:W0:Y:S11]  /*0330*/  FENCE.VIEW.ASYNC.S ;  /* 0x00000000000073c6 */ /* 0x000e360000000000 */
[----:B0-----:R0:W1:Y:S01]  /*0340*/  SYNCS.EXCH.64 URZ, [UR8], UR4 ;  /* 0x00000004083f75b2 */ /* 0x0010620008000100 */
[----:B------:R0:W2:Y:S01]  /*0350*/  SYNCS.EXCH.64 URZ, [UR8+0x28], UR6 ;  /* 0x00002806083f75b2 */ /* 0x0000a20008000100 */
[----:B------:R0:W3:Y:S01]  /*0360*/  SYNCS.EXCH.64 URZ, [UR8+0x8], UR4 ;  /* 0x00000804083f75b2 */ /* 0x0000e20008000100 */
[----:B------:R0:W4:Y:S01]  /*0370*/  SYNCS.EXCH.64 URZ, [UR8+0x30], UR6 ;  /* 0x00003006083f75b2 */ /* 0x0001220008000100 */
[----:B------:R0:W0:Y:S01]  /*0380*/  SYNCS.EXCH.64 URZ, [UR8+0x10], UR4 ;  /* 0x00001004083f75b2 */ /* 0x0000220008000100 */
[----:B------:R0:W0:Y:S01]  /*0390*/  SYNCS.EXCH.64 URZ, [UR8+0x38], UR6 ;  /* 0x00003806083f75b2 */ /* 0x0000220008000100 */
[----:B------:R0:W0:Y:S01]  /*03a0*/  SYNCS.EXCH.64 URZ, [UR8+0x18], UR4 ;  /* 0x00001804083f75b2 */ /* 0x0000220008000100 */
[----:B------:R0:W0:Y:S01]  /*03b0*/  SYNCS.EXCH.64 URZ, [UR8+0x40], UR6 ;  /* 0x00004006083f75b2 */ /* 0x0000220008000100 */
[----:B------:R0:W0:Y:S01]  /*03c0*/  SYNCS.EXCH.64 URZ, [UR8+0x20], UR4 ;  /* 0x00002004083f75b2 */ /* 0x0000220008000100 */
[----:B------:R0:W0:Y:S01]  /*03d0*/  SYNCS.EXCH.64 URZ, [UR8+0x48], UR6 ;  /* 0x00004806083f75b2 */ /* 0x0000220008000100 */
[----:B------:R-:W-:Y:S01]  /*03e0*/  NOP ;  /* 0x0000000000007918 */ /* 0x000fe20000000000 */
.L_x_2:
[----:B------:R-:W5:Y:S01]  /*03f0*/  S2UR UR13, SR_CTAID.X ;  /* 0x00000000000d79c3 */ /* 0x000f620000002500 */
[----:B------:R-:W-:Y:S01]  /*0400*/  SHF.R.S32.HI R3, RZ, 0x1f, R4 ;  /* 0x0000001fff037819 */ /* 0x000fe20000011404 */
[----:B------:R5:W1:Y:S01]  /*0410*/  SHFL.IDX PT, R6, R0, RZ, 0x1f ;  /* 0x00001fff00067589 */ /* 0x000a6200000e0000 */
[----:B0-----:R-:W-:Y:S01]  /*0420*/  ULDC UR4, c[0x0][0x150] ;  /* 0x0000540000047ab9 */ /* 0x001fe20000000800 */
[----:B------:R-:W-:Y:S02]  /*0430*/  ELECT P0, URZ, PT ;  /* 0x00000000003f782f */ /* 0x000fe40003800000 */
[----:B------:R-:W-:Y:S01]  /*0440*/  LEA.HI R3, R3, R4, RZ, 0x7 ;  /* 0x0000000403037211 */ /* 0x000fe200078f38ff */
[----:B------:R-:W-:Y:S01]  /*0450*/  ULDC UR5, c[0x0][0x154] ;  /* 0x0000550000057ab9 */ /* 0x000fe20000000800 */
[----:B------:R-:W-:Y:S01]  /*0460*/  SHF.R.S32.HI R7, RZ, 0x1f, R2 ;  /* 0x0000001fff077819 */ /* 0x000fe20000011402 */
[----:B------:R-:W0:Y:S01]  /*0470*/  S2UR UR10, SR_CTAID.Y ;  /* 0x00000000000a79c3 */ /* 0x000e220000002600 */
[----:B------:R-:W-:Y:S01]  /*0480*/  LOP3.LUT R3, R3, 0xffffff80, RZ, 0xc0, !PT ;  /* 0xffffff8003037812 */ /* 0x000fe200078ec0ff */
[----:B------:R-:W-:Y:S01]  /*0490*/  ULDC UR8, c[0x0][0x144] ;  /* 0x0000510000087ab9 */ /* 0x000fe20000000800 */
[----:B------:R-:W-:Y:S01]  /*04a0*/  LEA.HI R7, R7, R2, RZ, 0x2 ;  /* 0x0000000207077211 */ /* 0x000fe200078f10ff */
[----:B------:R-:W-:Y:S01]  /*04b0*/  NOP ;  /* 0x0000000000007918 */ /* 0x000fe20000000000 */
[----:B------:R-:W-:Y:S01]  /*04c0*/  NOP ;  /* 0x0000000000007918 */ /* 0x000fe20000000000 */
[----:B------:R-:W-:Y:S01]  /*04d0*/  IMAD.IADD R3, R4, 0x1, -R3 ;  /* 0x0000000104037824 */ /* 0x000fe200078e0a03 */
[----:B------:R-:W-:Y:S01]  /*04e0*/  LOP3.LUT R7, R7, 0x3ffffffc, RZ, 0xc0, !PT ;  /* 0x3ffffffc07077812 */ /* 0x000fe200078ec0ff */
[----:B------:R-:W-:-:S03]  /*04f0*/  ULDC UR11, c[0x0][0x148] ;  /* 0x00005200000b7ab9 */ /* 0x000fc60000000800 */
[----:B------:R-:W-:Y:S01]  /*0500*/  SHF.R.S32.HI R4, RZ, 0x1f, R3 ;  /* 0x0000001fff047819 */ /* 0x000fe20000011403 */
[----:B------:R-:W-:-:S03]  /*0510*/  IMAD.IADD R2, R2, 0x1, -R7 ;  /* 0x0000000102027824 */ /* 0x000fc600078e0a07 */
[----:B------:R-:W-:Y:S02]  /*0520*/  LEA.HI R4, R4, R3, RZ, 0x3 ;  /* 0x0000000304047211 */ /* 0x000fe400078f18ff */
[----:B-----5:R-:W-:Y:S02]  /*0530*/  I2FP.F32.U32 R5, UR13 ;  /* 0x0000000d00057c45 */ /* 0x020fe40008201000 */
[--C-:B------:R-:W-:Y:S02]  /*0540*/  SHF.R.S32.HI R0, RZ, 0x3, R4.reuse ;  /* 0x00000003ff007819 */ /* 0x100fe40000011404 */
[----:B-1----:R-:W-:Y:S01]  /*0550*/  ISETP.NE.OR P0, PT, R6, RZ, !P0 ;  /* 0x000000ff0600720c */ /* 0x002fe20004705670 */
[----:B------:R-:W-:Y:S01]  /*0560*/  FMUL R8, R5, UR4 ;  /* 0x0000000405087c20 */ /* 0x000fe20008400000 */
[----:B------:R-:W-:-:S04]  /*0570*/  SHF.R.S32.HI R5, RZ, 0x1f, R4 ;  /* 0x0000001fff057819 */ /* 0x000fc80000011404 */
[----:B------:R-:W-:Y:S01]  /*0580*/  LEA.HI R5, R5, R0, RZ, 0x2 ;  /* 0x0000000005057211 */ /* 0x000fe200078f10ff */
[----:B------:R-:W1:Y:S03]  /*0590*/  F2I.U32.TRUNC.NTZ R8, R8 ;  /* 0x0000000800087305 */ /* 0x000e66000020f000 */
[----:B------:R-:W-:-:S03]  /*05a0*/  LOP3.LUT R5, R5, 0xfffffffc, RZ, 0xc0, !PT ;  /* 0xfffffffc05057812 */ /* 0x000fc600078ec0ff */
[----:B------:R-:W-:Y:S01]  /*05b0*/  VOTEU.ALL UP0, P0 ;  /* 0x00000000003f7886 */ /* 0x000fe20000000000 */
[----:B------:R-:W-:Y:S01]  /*05c0*/  VOTEU.ALL UP1, P0 ;  /* 0x00000000003f7886 */ /* 0x000fe20000020000 */
[----:B------:R-:W-:Y:S01]  /*05d0*/  IMAD.IADD R5, R0, 0x1, -R5 ;  /* 0x0000000100057824 */ /* 0x000fe200078e0a05 */
[----:B0-----:R-:W-:Y:S02]  /*05e0*/  I2FP.F32.U32 R0, UR10 ;  /* 0x0000000a00007c45 */ /* 0x001fe40008201000 */
[----:B------:R-:W0:Y:S01]  /*05f0*/  @!UP0 S2UR UR7, SR_CgaCtaId ;  /* 0x00000000000789c3 */ /* 0x000e220000008800 */
[----:B------:R-:W-:Y:S01]  /*0600*/  IMAD R2, R2, 0x4, R5 ;  /* 0x0000000402027824 */ /* 0x000fe200078e0205 */
[----:B------:R-:W-:Y:S01]  /*0610*/  @!UP0 UMOV UR6, 0x400 ;  /* 0x0000040000068882 */ /* 0x000fe20000000000 */
[----:B------:R-:W-:Y:S01]  /*0620*/  FMUL R4, R0, UR5 ;  /* 0x0000000500047c20 */ /* 0x000fe20008400000 */
[----:B-1----:R-:W-:Y:S02]  /*0630*/  R2UR UR4, R8 ;  /* 0x00000000080472ca */ /* 0x002fe400000e0000 */
[----:B------:R-:W-:-:S03]  /*0640*/  LEA.HI R0, R2, R2, RZ, 0x1 ;  /* 0x0000000202007211 */ /* 0x000fc600078f08ff */
[----:B------:R-:W1:Y:S01]  /*0650*/  F2I.U32.TRUNC.NTZ R4, R4 ;  /* 0x0000000400047305 */ /* 0x000e62000020f000 */
[----:B------:R-:W-:-:S05]  /*0660*/  LOP3.LUT R5, R0, 0xfffffffe, RZ, 0xc0, !PT ;  /* 0xfffffffe00057812 */ /* 0x000fca00078ec0ff */
[----:B------:R-:W-:Y:S02]  /*0670*/  IMAD.IADD R5, R2, 0x1, -R5 ;  /* 0x0000000102057824 */ /* 0x000fe400078e0a05 */
[----:B------:R-:W-:-:S04]  /*0680*/  UIADD3 UR4, -UR4, URZ, URZ ;  /* 0x0000003f04047290 */ /* 0x000fc8000fffe13f */
[----:B------:R-:W-:Y:S01]  /*0690*/  UIMAD UR8, UR8, UR4, UR13 ;  /* 0x00000004080872a4 */ /* 0x000fe2000f8e020d */
[----:B-1----:R-:W-:Y:S02]  /*06a0*/  R2UR UR12, R4 ;  /* 0x00000000040c72ca */ /* 0x002fe400000e0000 */
[----:B------:R-:W-:Y:S01]  /*06b0*/  UMOV UR4, 0x20 ;  /* 0x0000002000047882 */ /* 0x000fe20000000000 */
[----:B0-----:R-:W-:Y:S02]  /*06c0*/  @!UP0 ULEA UR6, UR7, UR6, 0x18 ;  /* 0x0000000607068291 */ /* 0x001fe4000f8ec03f */
[----:B------:R-:W-:Y:S01]  /*06d0*/  ISETP.NE.AND P3, PT, R5, UR8, PT ;  /* 0x0000000805007c0c */ /* 0x000fe2000bf65270 */
[----:B------:R-:W-:-:S04]  /*06e0*/  @!UP0 UIADD3 UR4, -UR4, 0x100000, URZ ;  /* 0x0010000004048890 */ /* 0x000fc8000fffe13f */
[----:B------:R-:W-:Y:S02]  /*06f0*/  @!UP0 USHF.L.U32 UR5, UR4, 0xb, URZ ;  /* 0x0000000b04058899 */ /* 0x000fe4000800063f */
[----:B------:R-:W-:Y:S01]  /*0700*/  @!UP0 USHF.L.U32 UR4, UR4, 0x1, URZ ;  /* 0x0000000104048899 */ /* 0x000fe2000800063f */
[C---:B------:R-:W-:Y:S01]  /*0710*/  IMAD.SHL.U32 R5, R2.reuse, 0x4, RZ ;  /* 0x0000000402057824 */ /* 0x040fe200078e00ff */
[----:B------:R-:W-:Y:S01]  /*0720*/  VOTEU.ALL UP0, P0 ;  /* 0x00000000003f7886 */ /* 0x000fe20000000000 */
[----:B------:R-:W0:Y:S01]  /*0730*/  LDC R4, c[0x0][0x140] ;  /* 0x00005000ff047b82 */ /* 0x000e220000000800 */
[----:B------:R-:W-:Y:S02]  /*0740*/  LOP3.LUT P0, RZ, R3, 0x7, RZ, 0xc0, !PT ;  /* 0x0000000703ff7812 */ /* 0x000fe4000780c0ff */
[----:B------:R-:W-:Y:S01]  /*0750*/  LOP3.LUT R9, R2, 0xc, R5, 0x78, !PT ;  /* 0x0000000c02097812 */ /* 0x000fe200078e7805 */
[----:B------:R-:W-:-:S03]  /*0760*/  UIADD3 UR12, -UR12, URZ, URZ ;  /* 0x0000003f0c0c7290 */ /* 0x000fc6000fffe13f */
[C---:B------:R-:W-:Y:S01]  /*0770*/  ISETP.LT.U32.AND P0, PT, R9.reuse, 0x2, !P0 ;  /* 0x000000020900780c */ /* 0x040fe20004701070 */
[----:B------:R1:W-:Y:S04]  /*0780*/  STL [R1+0x278], R9 ;  /* 0x0002780901007387 */ /* 0x0003e80000100800 */
[----:B------:R-:W5:Y:S02]  /*0790*/  FENCE.VIEW.ASYNC.S ;  /* 0x00000000000073c6 */ /* 0x000f640000000000 */
[----:B-----5:R-:W0:Y:S01]  /*07a0*/  @!UP0 SYNCS.EXCH.64 URZ, [UR6+0x60], UR4 ;  /* 0x00006004063f85b2 */ /* 0x020e220008000100 */
[----:B------:R-:W-:Y:S02]  /*07b0*/  @P3 LEA.HI R0, R9, R9, RZ, 0x1 ;  /* 0x0000000909003211 */ /* 0x000fe400078f08ff */
[----:B------:R-:W-:-:S02]  /*07c0*/  SEL R3, RZ, 0x1, !P0 ;  /* 0x00000001ff037807 */ /* 0x000fc40004000000 */
[----:B------:R-:W-:Y:S02]  /*07d0*/  @P3 SHF.R.S32.HI R0, RZ, 0x1, R0 ;  /* 0x00000001ff003819 */ /* 0x000fe40000011400 */
[----:B0-----:R-:W-:Y:S01]  /*07e0*/  ISETP.EQ.U32.AND P2, PT, R4, 0x1, PT ;  /* 0x000000010400780c */ /* 0x001fe20003f42070 */
[----:B------:R0:W1:Y:S01]  /*07f0*/  @!UP1 SYNCS.EXCH.64 URZ, [UR6+0x68], UR4 ;  /* 0x00006804063f95b2 */ /* 0x0000620008000100 */
[----:B------:R-:W-:Y:S01]  /*0800*/  NOP ;  /* 0x0000000000007918 */ /* 0x000fe20000000000 */
[----:B0-----:R-:W-:-:S06]  /*0810*/  UIMAD UR4, UR11, UR12, UR10 ;  /* 0x0000000c0b0472a4 */ /* 0x001fcc000f8e020a */
[----:B------:R-:W-:Y:S01]  /*0820*/  @P3 ISETP.NE.AND P4, PT, R0, UR4, PT ;  /* 0x0000000400003c0c */ /* 0x000fe2000bf85270 */
[----:B------:R-:W-:-:S03]  /*0830*/  IMAD.MOV.U32 R0, RZ, RZ, 0x1 ;  /* 0x00000001ff007424 */ /* 0x000fc600078e00ff */
[----:B------:R-:W-:-:S04]  /*0840*/  @P3 SEL R0, RZ, 0x1, P4 ;  /* 0x00000001ff003807 */ /* 0x000fc80002000000 */
[----:B------:R-:W-:-:S05]  /*0850*/  LOP3.LUT R0, R0, R3, RZ, 0xc0, !PT ;  /* 0x0000000300007212 */ /* 0x000fca00078ec0ff */
[----:B------:R0:W-:Y:S01]  /*0860*/  STL [R1+0x274], R0 ;  /* 0x0002740001007387 */ /* 0x0001e20000100800 */
[----:B------:R-:W-:Y:S05]  /*0870*/  @!P2 BRA `(.L_x_3) ;  /* 0x000000000008a947 */ /* 0x000fea0003800000 */
[----:B-1234-:R-:W-:Y:S01]  /*0880*/  UCGABAR_ARV ;  /* 0x00000000000079c7 */ /* 0x01efe20008000000 */
[----:B------:R-:W-:Y:S05]  /*0890*/  BRA `(.L_x_4) ;  /* 0x0000000000047947 */ /* 0x000fea0003800000 */
.L_x_3:
[----:B-1234-:R-:W-:Y:S01]  /*08a0*/  NOP ;  /* 0x0000000000007918 */ /* 0x01efe20000000000 */
.L_x_4:
[----:B------:R-:W-:Y:S01]  /*08b0*/  ULDC UR4, c[0x0][0x65c] ;  /* 0x0001970000047ab9 */ /* 0x000fe20000000800 */
[----:B------:R-:W-:Y:S01]  /*08c0*/  UMOV UR5, URZ ;  /* 0x0000003f00057c82 */ /* 0x000fe20008000000 */
[----:B------:R-:W-:-:S03]  /*08d0*/  UISETP.NE.AND UP0, UPT, UR4, 0x1, UPT ;  /* 0x000000010400788c */ /* 0x000fc6000bf05270 */
[----:B------:R-:W-:Y:S01]  /*08e0*/  UMOV UR4, UR13 ;  /* 0x0000000d00047c82 */ /* 0x000fe20008000000 */
[----:B------:R-:W-:Y:S02]  /*08f0*/  UP2UR UR15, UPR, URZ, 0x1 ;  /* 0x000000013f0f7883 */ /* 0x000fe40008000000 */
[----:B------:R-:W-:Y:S02]  /*0900*/  PLOP3.LUT P0, PT, PT, PT, UP0, 0x80, 0x0 ;  /* 0x000000000000781c */ /* 0x000fe40003f0f008 */
[----:B------:R-:W-:Y:S02]  /*0910*/  PLOP3.LUT P3, PT, PT, PT, UP0, 0x80, 0x0 ;  /* 0x000000000000781c */ /* 0x000fe40003f6f008 */
[----:B------:R-:W-:Y:S01]  /*0920*/  IMAD.U32 R6, RZ, RZ, UR15 ;  /* 0x0000000fff067e24 */ /* 0x000fe2000f8e00ff */
[----:B------:R-:W-:Y:S01]  /*0930*/  @UP0 ULDC UR14, c[0x0][0x10] ;  /* 0x00000400000e0ab9 */ /* 0x000fe20000000800 */
[----:B------:R-:W-:Y:S01]  /*0940*/  @UP0 UMOV UR6, UR10 ;  /* 0x0000000a00060c82 */ /* 0x000fe20008000000 */
[----:B------:R-:W-:Y:S01]  /*0950*/  @UP0 UMOV UR7, URZ ;  /* 0x0000003f00070c82 */ /* 0x000fe20008000000 */
[----:B------:R-:W-:Y:S01]  /*0960*/  PLOP3.LUT P5, PT, PT, PT, UP0, 0x80, 0x0 ;  /* 0x000000000000781c */ /* 0x000fe20003faf008 */
[----:B------:R-:W-:Y:S01]  /*0970*/  @UP0 UIMAD.WIDE.U32 UR14, UR13, UR14, UR6 ;  /* 0x0000000e0d0e02a5 */ /* 0x000fe2000f8e0006 */
[----:B------:R-:W-:Y:S01]  /*0980*/  PLOP3.LUT P4, PT, PT, PT, UP0, 0x80, 0x0 ;  /* 0x000000000000781c */ /* 0x000fe20003f8f008 */
[----:B------:R1:W-:Y:S01]  /*0990*/  STL [R1+0x2a8], R6 ;  /* 0x0002a80601007387 */ /* 0x0003e20000100800 */
[----:B------:R-:W-:Y:S01]  /*09a0*/  @!UP0 ULDC UR7, c[0x0][0xc] ;  /* 0x0000030000078ab9 */ /* 0x000fe20000000800 */
[----:B------:R-:W-:Y:S01]  /*09b0*/  @UP0 UMOV UR6, URZ ;  /* 0x0000003f00060c82 */ /* 0x000fe20008000000 */
[----:B------:R-:W-:Y:S01]  /*09c0*/  @!UP0 UIMAD.WIDE.U32 UR4, UR10, UR7, UR4 ;  /* 0x000000070a0482a5 */ /* 0x000fe2000f8e0004 */
[----:B------:R-:W-:Y:S01]  /*09d0*/  IMAD.U32 R2, RZ, RZ, UR14 ;  /* 0x0000000eff027e24 */ /* 0x000fe2000f8e00ff */
[----:B------:R-:W-:-:S02]  /*09e0*/  @UP0 UIADD3 UR6, UR15, UR6, URZ ;  /* 0x000000060f060290 */ /* 0x000fc4000fffe03f */
[----:B------:R-:W-:Y:S02]  /*09f0*/  IMAD.U32 R3, RZ, RZ, UR15 ;  /* 0x0000000fff037e24 */ /* 0x000fe4000f8e00ff */
[----:B------:R-:W-:Y:S02]  /*0a00*/  @P0 IMAD.MOV.U32 R8, RZ, RZ, R2 ;  /* 0x000000ffff080224 */ /* 0x000fe400078e0002 */
[----:B------:R-:W-:Y:S02]  /*0a10*/  IMAD.U32 R5, RZ, RZ, UR5 ;  /* 0x00000005ff057e24 */ /* 0x000fe4000f8e00ff */
[----:B------:R-:W-:Y:S02]  /*0a20*/  IMAD.U32 R2, RZ, RZ, UR4 ;  /* 0x00000004ff027e24 */ /* 0x000fe4000f8e00ff */
[----:B------:R-:W-:Y:S02]  /*0a30*/  @P3 IMAD.U32 R7, RZ, RZ, UR6 ;  /* 0x00000006ff073e24 */ /* 0x000fe4000f8e00ff */
[----:B------:R-:W-:-:S02]  /*0a40*/  @!P5 IMAD.MOV.U32 R7, RZ, RZ, R5 ;  /* 0x000000ffff07d224 */ /* 0x000fc400078e0005 */
[----:B------:R-:W-:Y:S02]  /*0a50*/  @!P4 IMAD.MOV.U32 R8, RZ, RZ, R2 ;  /* 0x000000ffff08c224 */ /* 0x000fe400078e0002 */
[----:B------:R-:W-:Y:S01]  /*0a60*/  IMAD.U32 R3, RZ, RZ, UR5 ;  /* 0x00000005ff037e24 */ /* 0x000fe2000f8e00ff */
[----:B------:R1:W-:Y:S01]  /*0a70*/  STL [R1+0x290], R7 ;  /* 0x0002900701007387 */ /* 0x0003e20000100800 */
[----:B------:R-:W-:-:S03]  /*0a80*/  IMAD.U32 R4, RZ, RZ, UR4 ;  /* 0x00000004ff047e24 */ /* 0x000fc6000f8e00ff */
[----:B------:R1:W-:Y:S01]  /*0a90*/  STL [R1+0x294], R8 ;  /* 0x0002940801007387 */ /* 0x0003e20000100800 */
[----:B------:R-:W-:Y:S05]  /*0aa0*/  @!P2 BRA `(.L_x_5) ;  /* 0x00000000000ca947 */ /* 0x000fea0003800000 */
[----:B------:R-:W-:Y:S01]  /*0ab0*/  UCGABAR_WAIT ;  /* 0x0000000000007dc7 */ /* 0x000fe20008000000 */
[----:B------:R-:W-:Y:S01]  /*0ac0*/  CCTL.IVALL ;  /* 0x00000000ff00798f */ /* 0x000fe20002000000 */
[----:B------:R-:W-:Y:S05]  /*0ad0*/  BRA `(.L_x_6) ;  /* 0x0000000000047947 */ /* 0x000fea0003800000 */
.L_x_5:
[----:B------:R-:W-:Y:S06]  /*0ae0*/  BAR.SYNC.DEFER_BLOCKING 0x0 ;  /* 0x0000000000007b1d */ /* 0x000fec0000010000 */
.L_x_6:
[----:B------:R-:W-:Y:S05]  /*0af0*/  @!P1 BRA `(.L_x_7) ;  /* 0x000001f400b89947 */ /* 0x000fea0003800000 */
[----:B------:R-:W-:-:S06]  /*0b00*/  UISETP.GT.U32.AND UP0, UPT, UR16, 0x1, UPT ;  /* 0x000000011000788c */ /* 0x000fcc000bf04070 */
[----:B------:R-:W-:-:S13]  /*0b10*/  PLOP3.LUT P0, PT, PT, PT, UP0, 0x80, 0x0 ;  /* 0x000000000000781c */ /* 0x000fda0003f0f008 */
[----:B------:R-:W-:Y:S05]  /*0b20*/  @P0 EXIT ;  /* 0x000000000000094d */ /* 0x000fea0003800000 */
[----:B------:R-:W-:Y:S01]  /*0b30*/  ULDC.64 UR4, c[0x0][0x650] ;  /* 0x0001940000047ab9 */ /* 0x000fe20000000a00 */
[----:B0-----:R-:W-:Y:S02]  /*0b40*/  PRMT R0, RZ, 0x7610, R0 ;  /* 0x00007610ff007816 */ /* 0x001fe40000000000 */
[----:B------:R-:W-:Y:S01]  /*0b50*/  ISETP.GE.U32.AND P0, PT, R8, UR4, PT ;  /* 0x0000000408007c0c */ /* 0x000fe2000bf06070 */
[----:B------:R-:W-:Y:S02]  /*0b60*/  UMOV UR4, 0xffffffff ;  /* 0xffffffff00047882 */ /* 0x000fe40000000000 */
[----:B------:R-:W-:Y:S01]  /*0b70*/  IMAD.U32 R2, RZ, RZ, UR4 ;  /* 0x00000004ff027e24 */ /* 0x000fe2000f8e00ff */
[----:B------:R-:W-:Y:S01]  /*0b80*/  ISETP.GE.U32.AND.EX P0, PT, R7, UR5, PT, P0 ;  /* 0x0000000507007c0c */ /* 0x000fe2000bf06100 */
[----:B------:R-:W-:Y:S01]  /*0b90*/  UMOV UR5, 0xffffffff ;  /* 0xffffffff00057882 */ /* 0x000fe20000000000 */
[----:B------:R-:W-:Y:S02]  /*0ba0*/  IMAD.U32 R3, RZ, RZ, UR4 ;  /* 0x00000004ff037e24 */ /* 0x000fe4000f8e00ff */
[----:B------:R0:W-:Y:S02]  /*0bb0*/  STL [R1+0x280], R2 ;  /* 0x0002800201007387 */ /* 0x0001e40000100800 */
[----:B0-----:R-:W-:-:S05]  /*0bc0*/  IMAD.U32 R2, RZ, RZ, UR5 ;  /* 0x00000005ff027e24 */ /* 0x001fca000f8e00ff */
[----:B------:R0:W-:Y:S04]  /*0bd0*/  STL [R1+0x270], R2 ;  /* 0x0002700201007387 */ /* 0x0001e80000100800 */
[----:B------:R0:W-:Y:S01]  /*0be0*/  STL [R1+0x298], R3 ;  /* 0x0002980301007387 */ /* 0x0001e20000100800 */
[----:B------:R-:W-:Y:S05]  /*0bf0*/  @P0 BRA `(.L_x_8) ;  /* 0x0000000400680947 */ /* 0x000fea0003800000 */
[----:B------:R-:W-:Y:S01]  /*0c00*/  ULDC.64 UR16, c[0x0][0x628] ;  /* 0x00018a0000107ab9 */ /* 0x000fe20000000a00 */
[C---:B------:R-:W-:Y:S01]  /*0c10*/  R2UR UR19, R8.reuse ;  /* 0x00000000081372ca */ /* 0x040fe200000e0000 */
[----:B------:R-:W-:Y:S01]  /*0c20*/  ULDC UR18, c[0x0][0x630] ;  /* 0x00018c0000127ab9 */ /* 0x000fe20000000800 */
[----:B------:R-:W-:Y:S02]  /*0c30*/  ISETP.NE.U32.AND P0, PT, RZ, UR16, PT ;  /* 0x00000010ff007c0c */ /* 0x000fe4000bf05070 */
[----:B------:R-:W-:Y:S02]  /*0c40*/  R2UR UR4, R8 ;  /* 0x00000000080472ca */ /* 0x000fe400000e0000 */
[----:B------:R-:W-:Y:S02]  /*0c50*/  ISETP.NE.AND.EX P0, PT, RZ, UR17, PT, P0 ;  /* 0x00000011ff007c0c */ /* 0x000fe4000bf05300 */
[----:B------:R-:W-:-:S11]  /*0c60*/  R2UR UR5, R7 ;  /* 0x00000000070572ca */ /* 0x000fd600000e0000 */
[----:B------:R-:W-:Y:S05]  /*0c70*/  @!P0 BRA `(.L_x_9) ;  /* 0x0000000000308947 */ /* 0x000fea0003800000 */
[----:B------:R-:W-:Y:S01]  /*0c80*/  R2UR UR4, R8 ;  /* 0x00000000080472ca */ /* 0x000fe200000e0000 */
[----:B------:R-:W-:Y:S01]  /*0c90*/  ULDC UR9, c[0x0][0x634] ;  /* 0x00018d0000097ab9 */ /* 0x000fe20000000800 */
[----:B------:R-:W-:-:S11]  /*0ca0*/  R2UR UR13, R7 ;  /* 0x00000000070d72ca */ /* 0x000fd600000e0000 */
[----:B------:R-:W-:-:S04]  /*0cb0*/  UIADD3 UR9, UP0, UR4, UR9, URZ ;  /* 0x0000000904097290 */ /* 0x000fc8000ff1e03f */
[----:B------:R-:W-:-:S04]  /*0cc0*/  UIADD3.X UR13, URZ, UR13, URZ, UP0, !UPT ;  /* 0x0000000d3f0d7290 */ /* 0x000fc800087fe43f */
[----:B------:R-:W-:-:S04]  /*0cd0*/  UIMAD.WIDE.U32 UR4, UR13, UR16, URZ ;  /* 0x000000100d0472a5 */ /* 0x000fc8000f8e003f */
[----:B------:R-:W-:Y:S02]  /*0ce0*/  UIMAD.WIDE.U32 UR6, UP0, UR9, UR17, UR4 ;  /* 0x00000011090672a5 */ /* 0x000fe4000f800004 */
[----:B------:R-:W-:Y:S02]  /*0cf0*/  UIMAD.WIDE.U32 UR4, UR9, UR16, URZ ;  /* 0x00000010090472a5 */ /* 0x000fe4000f8e003f */
[----:B------:R-:W-:Y:S02]  /*0d00*/  UIADD3.X UR15, URZ, URZ, URZ, UP0, !UPT ;  /* 0x0000003f3f0f7290 */ /* 0x000fe400087fe43f */
[----:B------:R-:W-:Y:S01]  /*0d10*/  UIADD3 URZ, UP0, UR5, UR6, URZ ;  /* 0x00000006053f7290 */ /* 0x000fe2000ff1e03f */
[----:B------:R-:W-:-:S03]  /*0d20*/  UMOV UR14, UR7 ;  /* 0x00000007000e7c82 */ /* 0x000fc60008000000 */
[----:B------:R-:W-:-:S12]  /*0d30*/  UIMAD.WIDE.U32.X UR4, UR13, UR17, UR14, UP0 ;  /* 0x000000110d0472a5 */ /* 0x000fd800080e040e */
.L_x_9:
[----:B------:R-:W-:Y:S01]  /*0d40*/  R2UR UR6, R6 ;  /* 0x00000000060672ca */ /* 0x000fe200000e0000 */
[----:B------:R-:W-:Y:S01]  /*0d50*/  USHF.R.U64 UR4, UR4, UR18, UR5 ;  /* 0x0000001204047299 */ /* 0x000fe20008001205 */
[----:B------:R-:W-:Y:S01]  /*0d60*/  R2UR UR15, R7 ;  /* 0x00000000070f72ca */ /* 0x000fe200000e0000 */
[----:B------:R-:W-:Y:S01]  /*0d70*/  USHF.R.U32.HI UR5, URZ, UR18, UR5 ;  /* 0x000000123f057299 */ /* 0x000fe20008011605 */
[----:B------:R-:W-:Y:S01]  /*0d80*/  ULDC.64 UR16, c[0x0][0x620] ;  /* 0x0001880000107ab9 */ /* 0x000fe20000000a00 */
[----:B------:R-:W-:Y:S01]  /*0d90*/  UMOV UR14, UR19 ;  /* 0x00000013000e7c82 */ /* 0x000fe20008000000 */
[----:B------:R-:W-:Y:S01]  /*0da0*/  ULDC UR13, c[0x0][0x618] ;  /* 0x00018600000d7ab9 */ /* 0x000fe20000000800 */
[----:B------:R-:W-:Y:S01]  /*0db0*/  UIMAD UR12, UR11, UR12, UR10 ;  /* 0x0000000c0b0c72a4 */ /* 0x000fe2000f8e020a */
[----:B------:R-:W-:Y:S02]  /*0dc0*/  ULDC UR19, c[0x0][0x658] ;  /* 0x0001960000137ab9 */ /* 0x000fe40000000800 */
[----:B------:R-:W-:Y:S01]  /*0dd0*/  ULDC UR10, c[0x0][0x608] ;  /* 0x00018200000a7ab9 */ /* 0x000fe20000000800 */
[----:B------:R-:W-:-:S02]  /*0de0*/  UMOV UR11, 0xffffffff ;  /* 0xffffffff000b7882 */ /* 0x000fc40000000000 */
[----:B------:R-:W-:Y:S02]  /*0df0*/  UISETP.NE.AND UP1, UPT, UR6, URZ, UPT ;  /* 0x0000003f0600728c */ /* 0x000fe4000bf25270 */
[----:B------:R-:W-:Y:S01]  /*0e00*/  UIADD3 UR6, UP0, URZ, -UR4, URZ ;  /* 0x800000043f067290 */ /* 0x000fe2000ff1e03f */
[----:B------:R-:W-:Y:S01]  /*0e10*/  ULDC UR18, c[0x0][0x600] ;  /* 0x0001800000127ab9 */ /* 0x000fe20000000800 */
[----:B------:R-:W-:Y:S02]  /*0e20*/  ULDC UR20, c[0x0][0x648] ;  /* 0x0001920000147ab9 */ /* 0x000fe40000000800 */
[----:B------:R-:W-:Y:S02]  /*0e30*/  UIADD3.X UR5, URZ, ~UR5, URZ, UP0, !UPT ;  /* 0x800000053f057290 */ /* 0x000fe400087fe43f */
[----:B------:R-:W-:Y:S02]  /*0e40*/  UIMAD.WIDE.U32 UR14, UR6, UR16, UR14 ;  /* 0x00000010060e72a5 */ /* 0x000fe4000f8e000e */
[----:B------:R-:W-:-:S02]  /*0e50*/  UIMAD UR5, UR5, UR16, URZ ;  /* 0x00000010050572a4 */ /* 0x000fc4000f8e023f */
[----:B------:R-:W-:Y:S02]  /*0e60*/  UIADD3 UR16, UR18, -0x1, URZ ;  /* 0xffffffff12107890 */ /* 0x000fe4000fffe03f */
[----:B------:R-:W-:Y:S01]  /*0e70*/  UIMAD UR5, UR6, UR17, UR5 ;  /* 0x00000011060572a4 */ /* 0x000fe2000f8e0205 */
[----:B------:R-:W-:Y:S02]  /*0e80*/  ULDC UR21, c[0x0][0x638] ;  /* 0x00018e0000157ab9 */ /* 0x000fe40000000800 */
[----:B------:R-:W-:Y:S01]  /*0e90*/  ULDC.64 UR6, c[0x0][0x640] ;  /* 0x0001900000067ab9 */ /* 0x000fe20000000a00 */
[----:B------:R-:W-:Y:S01]  /*0ea0*/  UIADD3 UR9, UR15, UR5, URZ ;  /* 0x000000050f097290 */ /* 0x000fe2000fffe03f */
[----:B------:R-:W-:Y:S01]  /*0eb0*/  ISETP.NE.U32.AND P0, PT, RZ, UR6, PT ;  /* 0x00000006ff007c0c */ /* 0x000fe2000bf05070 */
[----:B------:R-:W-:Y:S02]  /*0ec0*/  USEL UR5, UR8, UR12, !UP1 ;  /* 0x0000000c08057287 */ /* 0x000fe4000c800000 */
[----:B------:R-:W-:Y:S01]  /*0ed0*/  USHF.R.U64 UR17, UR14, UR13, UR9 ;  /* 0x0000000d0e117299 */ /* 0x000fe20008001209 */
[----:B------:R-:W-:Y:S01]  /*0ee0*/  ISETP.NE.AND.EX P0, PT, RZ, UR7, PT, P0 ;  /* 0x00000007ff007c0c */ /* 0x000fe2000bf05300 */
[----:B------:R-:W-:-:S02]  /*0ef0*/  USHF.R.U32.HI UR9, URZ, UR13, UR9 ;  /* 0x0000000d3f097299 */ /* 0x000fc40008011609 */
[----:B------:R-:W-:Y:S02]  /*0f00*/  USHF.L.U32 UR8, UR11, UR19, URZ ;  /* 0x000000130b087299 */ /* 0x000fe4000800063f */
[----:B------:R-:W-:Y:S02]  /*0f10*/  USHF.R.U64 UR23, UR17, UR10, UR9 ;  /* 0x0000000a11177299 */ /* 0x000fe40008001209 */
[----:B------:R-:W-:Y:S02]  /*0f20*/  USHF.R.U32.HI UR9, URZ, UR10, UR9 ;  /* 0x0000000a3f097299 */ /* 0x000fe40008011609 */
[----:B------:R-:W-:Y:S02]  /*0f30*/  ULOP3.LUT UR14, URZ, UR8, URZ, 0x33, !UPT ;  /* 0x000000083f0e7292 */ /* 0x000fe4000f8e333f */
[----:B------:R-:W-:Y:S02]  /*0f40*/  USHF.R.U64 UR24, UR23, UR19, UR9 ;  /* 0x0000001317187299 */ /* 0x000fe40008001209 */
[----:B------:R-:W-:Y:S01]  /*0f50*/  USHF.R.U32.HI UR9, URZ, UR19, UR9 ;  /* 0x000000133f097299 */ /* 0x000fe20008011609 */
[----:B------:R-:W-:-:S04]  /*0f60*/  UMOV UR22, 0x1 ;  /* 0x0000000100167882 */ /* 0x000fc80000000000 */
[----:B------:R-:W-:Y:S01]  /*0f70*/  UMOV UR8, UR24 ;  /* 0x0000001800087c82 */ /* 0x000fe20008000000 */
[----:B------:R-:W-:Y:S06]  /*0f80*/  @!P0 BRA `(.L_x_10) ;  /* 0x0000000000308947 */ /* 0x000fec0003800000 */
[----:B------:R-:W-:Y:S02]  /*0f90*/  ULDC UR12, c[0x0][0x64c] ;  /* 0x00019300000c7ab9 */ /* 0x000fe40000000800 */
        /* <DEDUP_REMOVED lines=8> */
[----:B------:R-:W-:-:S07]  /*1020*/  UIMAD.WIDE.U32.X UR6, UR15, UR7, UR12, UP0 ;  /* 0x000000070f0672a5 */ /* 0x000fce00080e040c */
[----:B------:R-:W-:Y:S01]  /*1030*/  UMOV UR8, UR6 ;  /* 0x0000000600087c82 */ /* 0x000fe20008000000 */
[----:B------:R-:W-:-:S05]  /*1040*/  UMOV UR9, UR7 ;  /* 0x0000000700097c82 */ /* 0x000fca0008000000 */
.L_x_10:
[----:B------:R-:W-:Y:S01]  /*1050*/  R2UR UR6, R6 ;  /* 0x00000000060672ca */ /* 0x000fe200000e0000 */
[----:B------:R-:W-:Y:S01]  /*1060*/  USHF.R.U64 UR7, UR8, UR20, UR9 ;  /* 0x0000001408077299 */ /* 0x000fe20008001209 */
[----:B------:R-:W-:Y:S01]  /*1070*/  IMAD.MOV.U32 R0, RZ, RZ, 0x1 ;  /* 0x00000001ff007424 */ /* 0x000fe200078e00ff */
[----:B------:R-:W-:Y:S02]  /*1080*/  ULOP3.LUT UR14, UR23, UR14, URZ, 0xc0, !UPT ;  /* 0x0000000e170e7292 */ /* 0x000fe4000f8ec03f */
[----:B------:R-:W-:Y:S02]  /*1090*/  UIADD3 UR8, -UR7, URZ, URZ ;  /* 0x0000003f07087290 */ /* 0x000fe4000fffe13f */
[----:B------:R-:W-:-:S06]  /*10a0*/  ULOP3.LUT UR16, UR17, UR16, URZ, 0xc0, !UPT ;  /* 0x0000001011107292 */ /* 0x000fcc000f8ec03f */
[----:B------:R-:W-:Y:S02]  /*10b0*/  UISETP.NE.AND UP0, UPT, UR6, URZ, UPT ;  /* 0x0000003f0600728c */ /* 0x000fe4000bf05270 */
[----:B------:R-:W-:-:S04]  /*10c0*/  USHF.L.U32 UR6, UR22, UR19, URZ ;  /* 0x0000001316067299 */ /* 0x000fc8000800063f */
[----:B------:R-:W-:Y:S02]  /*10d0*/  UIMAD UR14, UR6, UR7, UR14 ;  /* 0x00000007060e72a4 */ /* 0x000fe4000f8e020e */
[----:B------:R-:W-:Y:S01]  /*10e0*/  UIMAD UR6, UR8, UR21, UR24 ;  /* 0x00000015080672a4 */ /* 0x000fe2000f8e0218 */
[----:B------:R-:W-:Y:S02]  /*10f0*/  ULDC UR7, c[0x0][0x610] ;  /* 0x0001840000077ab9 */ /* 0x000fe40000000800 */
[----:B------:R-:W-:Y:S02]  /*1100*/  UIMAD UR5, UR14, UR7, UR5 ;  /* 0x000000070e0572a4 */ /* 0x000fe4000f8e0205 */
[----:B------:R-:W-:-:S04]  /*1110*/  UIMAD UR6, UR6, UR18, UR16 ;  /* 0x00000012060672a4 */ /* 0x000fc8000f8e0210 */
[----:B------:R-:W-:Y:S02]  /*1120*/  USEL UR7, UR6, UR5, !UP0 ;  /* 0x0000000506077287 */ /* 0x000fe4000c000000 */
[----:B------:R-:W-:-:S04]  /*1130*/  USEL UR5, UR5, UR6, !UP0 ;  /* 0x0000000605057287 */ /* 0x000fc8000c000000 */
[----:B0-----:R-:W-:Y:S02]  /*1140*/  IMAD.U32 R2, RZ, RZ, UR7 ;  /* 0x00000007ff027e24 */ /* 0x001fe4000f8e00ff */
[----:B------:R-:W-:-:S03]  /*1150*/  IMAD.U32 R3, RZ, RZ, UR5 ;  /* 0x00000005ff037e24 */ /* 0x000fc6000f8e00ff */
[----:B------:R0:W-:Y:S04]  /*1160*/  STL [R1+0x270], R2 ;  /* 0x0002700201007387 */ /* 0x0001e80000100800 */
[----:B------:R2:W-:Y:S01]  /*1170*/  STL [R1+0x280], R3 ;  /* 0x0002800301007387 */ /* 0x0005e20000100800 */
[----:B0-----:R-:W-:-:S05]  /*1180*/  IMAD.U32 R2, RZ, RZ, UR4 ;  /* 0x00000004ff027e24 */ /* 0x001fca000f8e00ff */
[----:B------:R2:W-:Y:S02]  /*1190*/  STL [R1+0x298], R2 ;  /* 0x0002980201007387 */ /* 0x0005e40000100800 */
.L_x_8:
[----:B------:R-:W-:-:S08]  /*11a0*/  NOP ;  /* 0x0000000000007918 */ /* 0x000fd00000000000 */
[----:B------:R-:W3:Y:S02]  /*11b0*/  USETMAXREG.TRY_ALLOC.CTAPOOL UP0, 0xf0 ;  /* 0x000000f0000079c8 */ /* 0x000ee40008000600 */
[----:B---3--:R-:W-:-:S13]  /*11c0*/  PLOP3.LUT P0, PT, PT, PT, UP0, 0x80, 0x0 ;  /* 0x000000000000781c */ /* 0x008fda0003f0f008 */
[----:B------:R-:W-:Y:S05]  /*11d0*/  @!P0 BRA `(.L_x_8) ;  /* 0xfffffffc00f08947 */ /* 0x000fea000383ffff */
[----:B------:R-:W-:Y:S01]  /*11e0*/  ULDC.64 UR4, c[0x0][0x598] ;  /* 0x0001660000047ab9 */ /* 0x000fe20000000a00 */
[----:B------:R-:W-:Y:S01]  /*11f0*/  ULDC.64 UR60, c[0x0][0x208] ;  /* 0x00008200003c7ab9 */ /* 0x000fe20000000a00 */
[----:B------:R-:W-:-:S04]  /*1200*/  ISETP.NE.U32.AND P0, PT, RZ, UR4, PT ;  /* 0x00000004ff007c0c */ /* 0x000fc8000bf05070 */
[----:B------:R-:W-:-:S13]  /*1210*/  ISETP.NE.AND.EX P0, PT, RZ, UR5, PT, P0 ;  /* 0x00000005ff007c0c */ /* 0x000fda000bf05300 */
[----:B------:R-:W-:Y:S05]  /*1220*/  @!P0 BRA `(.L_x_11) ;  /* 0x00000000001c8947 */ /* 0x000fea0003800000 */
[----:B0-2---:R-:W0:Y:S02]  /*1230*/  LDC.64 R2, c[0x0][0x598] ;  /* 0x00016600ff027b82 */ /* 0x005e240000000a00 */
[----:B0-----:R-:W2:Y:S02]  /*1240*/  LDG.E.64 R2, desc[UR60][R2.64] ;  /* 0x0000003c02027981 */ /* 0x001ea4000c1e1b00 */
[----:B--2---:R-:W-:-:S04]  /*1250*/  ISETP.NE.U32.AND P0, PT, R2, RZ, PT ;  /* 0x000000ff0200720c */ /* 0x004fc80003f05070 */
[----:B------:R-:W-:-:S13]  /*1260*/  ISETP.NE.AND.EX P0, PT, R3, RZ, PT, P0 ;  /* 0x000000ff0300720c */ /* 0x000fda0003f05300 */
[----:B------:R-:W-:Y:S05]  /*1270*/  @!P0 BRA `(.L_x_11) ;  /* 0x0000000000088947 */ /* 0x000fea0003800000 */
[----:B------:R0:W5:Y:S01]  /*1280*/  LD.E R17, desc[UR60][R2.64] ;  /* 0x0000003c02117980 */ /* 0x000162000c101900 */
[----:B------:R-:W-:Y:S05]  /*1290*/  BRA `(.L_x_12) ;  /* 0x0000000000247947 */ /* 0x000fea0003800000 */
.L_x_11:
[----:B------:R-:W-:Y:S02]  /*12a0*/  ULDC.64 UR4, c[0x0][0x588] ;  /* 0x0001620000047ab9 */ /* 0x000fe40000000a00 */
[----:B------:R-:W-:-:S04]  /*12b0*/  ISETP.NE.U32.AND P0, PT, RZ, UR4, PT ;  /* 0x00000004ff007c0c */ /* 0x000fc8000bf05070 */
[----:B------:R-:W-:-:S13]  /*12c0*/  ISETP.NE.AND.EX P0, PT, RZ, UR5, PT, P0 ;  /* 0x00000005ff007c0c */ /* 0x000fda000bf05300 */
[----:B------:R-:W-:Y:S05]  /*12d0*/  @!P0 BRA `(.L_x_13) ;  /* 0x00000000000c8947 */ /* 0x000fea0003800000 */
[----:B0-2---:R-:W0:Y:S02]  /*12e0*/  LDC.64 R2, c[0x0][0x588] ;  /* 0x00016200ff027b82 */ /* 0x005e240000000a00 */
[----:B0-----:R2:W5:Y:S01]  /*12f0*/  LDG.E R17, desc[UR60][R2.64] ;  /* 0x0000003c02117981 */ /* 0x001562000c1e1900 */
[----:B------:R-:W-:Y:S05]  /*1300*/  BRA `(.L_x_12) ;  /* 0x0000000000087947 */ /* 0x000fea0003800000 */
.L_x_13:
[----:B------:R-:W-:Y:S02]  /*1310*/  ULDC UR4, c[0x0][0x580] ;  /* 0x0001600000047ab9 */ /* 0x000fe40000000800 */
[----:B------:R-:W-:-:S07]  /*1320*/  IMAD.U32 R17, RZ, RZ, UR4 ;  /* 0x00000004ff117e24 */ /* 0x000fce000f8e00ff */
.L_x_12:
[----:B------:R-:W-:Y:S02]  /*1330*/  ULDC.64 UR4, c[0x0][0x5a0] ;  /* 0x0001680000047ab9 */ /* 0x000fe40000000a00 */
        /* <DEDUP_REMOVED lines=10> */
.L_x_14:
[----:B------:R-:W-:Y:S02]  /*13e0*/  ULDC.64 UR4, c[0x0][0x590] ;  /* 0x0001640000047ab9 */ /* 0x000fe40000000a00 */
[----:B------:R-:W-:-:S04]  /*13f0*/  ISETP.NE.U32.AND P0, PT, RZ, UR4, PT ;  /* 0x00000004ff007c0c */ /* 0x000fc8000bf05070 */
[----:B------:R-:W-:-:S13]  /*1400*/  ISETP.NE.AND.EX P0, PT, RZ, UR5, PT, P0 ;  /* 0x00000005ff007c0c */ /* 0x000fda000bf05300 */
[----:B------:R-:W-:Y:S05]  /*1410*/  @!P0 BRA `(.L_x_16) ;  /* 0x00000000000c8947 */ /* 0x000fea0003800000 */
[----:B------:R-:W3:Y:S02]  /*1420*/  LDC.64 R18, c[0x0][0x590] ;  /* 0x00016400ff127b82 */ /* 0x000ee40000000a00 */
[----:B---3--:R3:W5:Y:S01]  /*1430*/  LDG.E R18, desc[UR60][R18.64] ;  /* 0x0000003c12127981 */ /* 0x008762000c1e1900 */
[----:B------:R-:W-:Y:S05]  /*1440*/  BRA `(.L_x_15) ;  /* 0x0000000000087947 */ /* 0x000fea0003800000 */
.L_x_16:
[----:B------:R-:W-:Y:S02]  /*1450*/  ULDC UR4, c[0x0][0x584] ;  /* 0x0001610000047ab9 */ /* 0x000fe40000000800 */
[----:B------:R-:W-:-:S07]  /*1460*/  IMAD.U32 R18, RZ, RZ, UR4 ;  /* 0x00000004ff127e24 */ /* 0x000fce000f8e00ff */
.L_x_15:
[----:B------:R-:W-:-:S13]  /*1470*/  LOP3.LUT P0, RZ, R0, 0xff, RZ, 0xc0, !PT ;  /* 0x000000ff00ff7812 */ /* 0x000fda000780c0ff */
[----:B------:R-:W-:Y:S05]  /*1480*/  @!P0 EXIT ;  /* 0x000000000000894d */ /* 0x000fea0003800000 */
[----:B0-2---:R-:W0:Y:S01]  /*1490*/  LDC.64 R2, c[0x0][0x5c8] ;  /* 0x00017200ff027b82 */ /* 0x005e220000000a00 */
[----:B------:R-:W-:Y:S02]  /*14a0*/  ULDC UR4, c[0x0][0x28c] ;  /* 0x0000a30000047ab9 */ /* 0x000fe40000000800 */
[----:B------:R-:W-:-:S04]  /*14b0*/  UIADD3 UR4, UR4, 0x3f, URZ ;  /* 0x0000003f04047890 */ /* 0x000fc8000fffe03f */
[----:B------:R-:W-:-:S04]  /*14c0*/  USHF.R.S32.HI UR5, URZ, 0x1f, UR4 ;  /* 0x0000001f3f057899 */ /* 0x000fc80008011404 */
[----:B------:R-:W-:-:S04]  /*14d0*/  ULEA.HI UR5, UR5, UR4, URZ, 0x6 ;  /* 0x0000000405057291 */ /* 0x000fc8000f8f303f */
[----:B------:R-:W-:-:S03]  /*14e0*/  USHF.R.S32.HI UR4, URZ, 0x6, UR5 ;  /* 0x000000063f047899 */ /* 0x000fc60008011405 */
[----:B------:R-:W-:-:S03]  /*14f0*/  UMOV UR5, URZ ;  /* 0x0000003f00057c82 */ /* 0x000fc60008000000 */
[----:B------:R-:W-:Y:S01]  /*1500*/  IMAD.U32 R0, RZ, RZ, UR4 ;  /* 0x00000004ff007e24 */ /* 0x000fe2000f8e00ff */
[----:B------:R-:W-:Y:S01]  /*1510*/  UMOV UR4, URZ ;  /* 0x0000003f00047c82 */ /* 0x000fe20008000000 */
[C-C-:B0-----:R-:W-:Y:S01]  /*1520*/  SHF.L.U64.HI R4, R2.reuse, 0x8, R3.reuse ;  /* 0x0000000802047819 */ /* 0x141fe20000010203 */
[C---:B------:R-:W-:Y:S01]  /*1530*/  IMAD.SHL.U32 R23, R2.reuse, 0x8, RZ ;  /* 0x0000000802177824 */ /* 0x040fe200078e00ff */
[C-C-:B------:R-:W-:Y:S02]  /*1540*/  SHF.L.U64.HI R233, R2.reuse, 0x7, R3.reuse ;  /* 0x0000000702e97819 */ /* 0x140fe40000010203 */
[C---:B---3--:R-:W-:Y:S01]  /*1550*/  SHF.L.U64.HI R19, R2.reuse, 0x3, R3 ;  /* 0x0000000302137819 */ /* 0x048fe20000010203 */
[----:B------:R-:W-:Y:S01]  /*1560*/  STL [R1+0x268], R4 ;  /* 0x0002680401007387 */ /* 0x000fe20000100800 */
[----:B------:R-:W-:-:S03]  /*1570*/  IMAD.SHL.U32 R3, R2, 0x80, RZ ;  /* 0x0000008002037824 */ /* 0x000fc600078e00ff */
[----:B------:R0:W-:Y:S04]  /*1580*/  STL [R1+0x2a4], R0 ;  /* 0x0002a40001007387 */ /* 0x0001e80000100800 */
[----:B------:R-:W-:Y:S01]  /*1590*/  STL [R1+0x260], R3 ;  /* 0x0002600301007387 */ /* 0x000fe20000100800 */
[----:B0-----:R-:W-:Y:S02]  /*15a0*/  IMAD.SHL.U32 R0, R2, 0x100, RZ ;  /* 0x0000010002007824 */ /* 0x001fe400078e00ff */
[----:B------:R-:W-:-:S03]  /*15b0*/  IMAD.U32 R2, RZ, RZ, UR4 ;  /* 0x00000004ff027e24 */ /* 0x000fc6000f8e00ff */
[----:B------:R0:W-:Y:S02]  /*15c0*/  STL [R1+0x26c], R0 ;  /* 0x00026c0001007387 */ /* 0x0001e40000100800 */
[----:B0-----:R-:W-:-:S05]  /*15d0*/  IMAD.U32 R0, RZ, RZ, UR5 ;  /* 0x00000005ff007e24 */ /* 0x001fca000f8e00ff */
[----:B------:R0:W-:Y:S04]  /*15e0*/  STL [R1+0x2a0], R0 ;  /* 0x0002a00001007387 */ /* 0x0001e80000100800 */
[----:B------:R0:W-:Y:S02]  /*15f0*/  STL [R1+0x29c], R2 ;  /* 0x00029c0201007387 */ /* 0x0001e40000100800 */
.L_x_68:
[----:B0--3--:R-:W0:Y:S01]  /*1600*/  S2R R0, SR_TID.X ;  /* 0x0000000000007919 */ /* 0x009e220000002100 */
[----:B--2---:R-:W2:Y:S01]  /*1610*/  S2UR UR7, SR_CgaCtaId ;  /* 0x00000000000779c3 */ /* 0x004ea20000008800 */
[----:B------:R-:W-:Y:S02]  /*1620*/  UMOV UR6, 0x400 ;  /* 0x0000040000067882 */ /* 0x000fe40000000000 */
[----:B--2---:R-:W-:Y:S01]  /*1630*/  ULEA UR6, UR7, UR6, 0x18 ;  /* 0x0000000607067291 */ /* 0x004fe2000f8ec03f */
[----:B0-----:R-:W-:-:S04]  /*1640*/  LOP3.LUT R0, R0, 0x80, RZ, 0xc0, !PT ;  /* 0x0000008000007812 */ /* 0x001fc800078ec0ff */
[----:B------:R-:W-:-:S06]  /*1650*/  SHF.R.U32.HI R0, RZ, 0x7, R0 ;  /* 0x00000007ff007819 */ /* 0x000fcc0000011600 */
[----:B------:R-:W0:Y:S02]  /*1660*/  SHFL.IDX PT, R0, R0, RZ, 0x1f ;  /* 0x00001fff00007589 */ /* 0x000e2400000e0000 */
[----:B0-----:R-:W-:-:S13]  /*1670*/  R2UR UR4, R0 ;  /* 0x00000000000472ca */ /* 0x001fda00000e0000 */
[----:B------:R-:W-:-:S04]  /*1680*/  ULEA.HI UR5, UR4, UR4, URZ, 0x1 ;  /* 0x0000000404057291 */ /* 0x000fc8000f8f083f */
[----:B------:R-:W-:-:S04]  /*1690*/  ULOP3.LUT UR5, UR5, 0xffffe, URZ, 0xc0, !UPT ;  /* 0x000ffffe05057892 */ /* 0x000fc8000f8ec03f */
[----:B------:R-:W-:-:S03]  /*16a0*/  UIADD3 UR5, UR4, -UR5, URZ ;  /* 0x8000000504057290 */ /* 0x000fc6000fffe03f */
[----:B------:R-:W-:Y:S01]  /*16b0*/  ULDC UR4, c[0x0][0x28c] ;  /* 0x0000a30000047ab9 */ /* 0x000fe20000000800 */
[----:B------:R-:W-:Y:S01]  /*16c0*/  ULEA UR5, UR5, UR6, 0xc ;  /* 0x0000000605057291 */ /* 0x000fe2000f8e603f */
[----:B------:R-:W-:-:S03]  /*16d0*/  ISETP.LT.AND P0, PT, RZ, UR4, PT ;  /* 0x00000004ff007c0c */ /* 0x000fc6000bf01270 */
[----:B------:R-:W-:-:S04]  /*16e0*/  UIADD3 UR5, UR5, 0x100, URZ ;  /* 0x0000010005057890 */ /* 0x000fc8000fffe03f */
[----:B------:R-:W-:-:S04]  /*16f0*/  USHF.R.U32.HI UR5, URZ, 0x4, UR5 ;  /* 0x000000043f057899 */ /* 0x000fc80008011605 */
[----:B------:R-:W-:Y:S02]  /*1700*/  ULOP3.LUT UR36, UR5, 0x3fff, URZ, 0xc0, !UPT ;  /* 0x00003fff05247892 */ /* 0x000fe4000f8ec03f */
[----:B-----5:R-:W-:Y:S10]  /*1710*/  @P0 BRA `(.L_x_17) ;  /* 0x0000000000400947 */ /* 0x020ff40003800000 */
[----:B------:R-:W-:Y:S01]  /*1720*/  MOV R0, 0x0 ;  /* 0x0000000000007802 */ /* 0x000fe20000000f00 */
[----:B------:R-:W-:Y:S01]  /*1730*/  ULDC.64 UR4, c[0x4][0x68] ;  /* 0x01001a0000047ab9 */ /* 0x000fe20000000a00 */
[----:B------:R-:W-:Y:S01]  /*1740*/  ULDC.64 UR6, c[0x4][0x8] ;  /* 0x0100020000067ab9 */ /* 0x000fe20000000a00 */
[----:B------:R-:W-:Y:S01]  /*1750*/  IMAD.U32 R4, RZ, RZ, UR4 ;  /* 0x00000004ff047e24 */ /* 0x000fe2000f8e00ff */
[----:B------:R0:W2:Y:S01]  /*1760*/  LDC.64 R2, c[0x4][R0] ;  /* 0x0100000000027b82 */ /* 0x0000a20000000a00 */
[----:B------:R-:W-:Y:S01]  /*1770*/  IMAD.U32 R5, RZ, RZ, UR5 ;  /* 0x00000005ff057e24 */ /* 0x000fe2000f8e00ff */
[----:B------:R-:W-:Y:S01]  /*1780*/  ULDC.64 UR4, c[0x4][0x70] ;  /* 0x01001c0000047ab9 */ /* 0x000fe20000000a00 */
[----:B------:R-:W-:Y:S02]  /*1790*/  IMAD.U32 R10, RZ, RZ, UR6 ;  /* 0x00000006ff0a7e24 */ /* 0x000fe4000f8e00ff */
[----:B-1----:R-:W-:Y:S02]  /*17a0*/  IMAD.U32 R6, RZ, RZ, UR4 ;  /* 0x00000004ff067e24 */ /* 0x002fe4000f8e00ff */
[----:B------:R-:W-:-:S02]  /*17b0*/  IMAD.U32 R7, RZ, RZ, UR5 ;  /* 0x00000005ff077e24 */ /* 0x000fc4000f8e00ff */
[----:B------:R-:W-:Y:S02]  /*17c0*/  IMAD.U32 R11, RZ, RZ, UR7 ;  /* 0x00000007ff0b7e24 */ /* 0x000fe4000f8e00ff */
[----:B------:R-:W-:Y:S02]  /*17d0*/  IMAD.MOV.U32 R8, RZ, RZ, 0x1e1 ;  /* 0x000001e1ff087424 */ /* 0x000fe400078e00ff */
[----:B------:R-:W-:Y:S02]  /*17e0*/  IMAD.MOV.U32 R12, RZ, RZ, 0x1 ;  /* 0x00000001ff0c7424 */ /* 0x000fe400078e00ff */
[----:B0-----:R-:W-:-:S07]  /*17f0*/  IMAD.MOV.U32 R13, RZ, RZ, RZ ;  /* 0x000000ffff0d7224 */ /* 0x001fce00078e00ff */
[----:B------:R-:W-:-:S07]  /*1800*/  LEPC R20, `(.L_x_17) ;  /* 0x000000001014794e */ /* 0x000fce0000000000 */
[----:B--2--5:R-:W-:Y:S05]  /*1810*/  CALL.ABS.NOINC R2 ;  /* 0x0000000002007343 */ /* 0x024fea0003c00000 */
.L_x_17:
[----:B------:R-:W2:Y:S02]  /*1820*/  LDL R2, [R1+0x27c] ;  /* 0x00027c0001027983 */ /* 0x000ea40000100800 */
[----:B--2---:R-:W-:-:S13]  /*1830*/  R2UR UR4, R2 ;  /* 0x00000000020472ca */ /* 0x004fda00000e0000 */
[----:B------:R-:W-:-:S06]  /*1840*/  ULOP3.LUT UR4, UR4, 0x1, URZ, 0xfc, !UPT ;  /* 0x0000000104047892 */ /* 0x000fcc000f8efc3f */
[----:B------:R-:W-:-:S05]  /*1850*/  IMAD.U32 R0, RZ, RZ, UR4 ;  /* 0x00000004ff007e24 */ /* 0x000fca000f8e00ff */
[----:B------:R-:W-:-:S13]  /*1860*/  ISETP.NE.AND P0, PT, R0, 0x3, PT ;  /* 0x000000030000780c */ /* 0x000fda0003f05270 */
[----:B------:R-:W-:Y:S05]  /*1870*/  @!P0 BRA `(.L_x_18) ;  /* 0x0000000000048947 */ /* 0x000fea0003800000 */
[----:B------:R-:W-:Y:S01]  /*1880*/  BPT.TRAP 0x1 ;  /* 0x000000040000795c */ /* 0x000fe20000300000 */
.L_x_18:
[----:B------:R-:W2:Y:S04]  /*1890*/  LDL R0, [R1+0x2a0] ;  /* 0x0002a00001007983 */ /* 0x000ea80000100800 */
[----:B------:R-:W3:Y:S01]  /*18a0*/  LDL R2, [R1+0x29c] ;  /* 0x00029c0001027983 */ /* 0x000ee20000100800 */
[----:B------:R-:W0:Y:S01]  /*18b0*/  S2UR UR5, SR_CgaCtaId ;  /* 0x00000000000579c3 */ /* 0x000e220000008800 */
[----:B------:R-:W-:Y:S02]  /*18c0*/  UMOV UR4, 0x400 ;  /* 0x0000040000047882 */ /* 0x000fe40000000000 */
[----:B0-----:R-:W-:Y:S01]  /*18d0*/  ULEA UR4, UR5, UR4, 0x18 ;  /* 0x0000000405047291 */ /* 0x001fe2000f8ec03f */
[----:B--2---:R-:W-:Y:S02]  /*18e0*/  R2UR UR6, R0 ;  /* 0x00000000000672ca */ /* 0x004fe400000e0000 */
[----:B---3--:R-:W-:-:S03]  /*18f0*/  R2UR UR7, R2 ;  /* 0x00000000020772ca */ /* 0x008fc600000e0000 */
[----:B------:R-:W-:-:S08]  /*1900*/  IMAD.U32 R2, RZ, RZ, UR4 ;  /* 0x00000004ff027e24 */ /* 0x000fd0000f8e00ff */
[----:B------:R-:W-:Y:S02]  /*1910*/  IMAD.U32 R0, RZ, RZ, UR6 ;  /* 0x00000006ff007e24 */ /* 0x000fe4000f8e00ff */
[----:B------:R-:W-:-:S03]  /*1920*/  IMAD.U32 R3, RZ, RZ, UR7 ;  /* 0x00000007ff037e24 */ /* 0x000fc6000f8e00ff */
[----:B------:R-:W-:Y:S01]  /*1930*/  SHF.L.U32 R0, R0, 0x1f, RZ ;  /* 0x0000001f00007819 */ /* 0x000fe200000006ff */
[----:B------:R-:W-:-:S04]  /*1940*/  IMAD R3, R3, 0x8, R2 ;  /* 0x0000000803037824 */ /* 0x000fc800078e0202 */
[----:B------:R0:W2:Y:S01]  /*1950*/  SYNCS.PHASECHK.TRANS64.TRYWAIT P1, [R3+URZ], R0 ;  /* 0x00000000030075a7 */ /* 0x0000a2000802017f */
[----:B------:R-:W-:Y:S05]  /*1960*/  @!P0 BRA `(.L_x_19) ;  /* 0x0000000000048947 */ /* 0x000fea0003800000 */
[----:B------:R-:W-:Y:S01]  /*1970*/  BPT.TRAP 0x1 ;  /* 0x000000040000795c */ /* 0x000fe20000300000 */
.L_x_19:
[----:B--2---:R-:W-:Y:S05]  /*1980*/  @P1 BRA `(.L_x_20) ;  /* 0x0000000000081947 */ /* 0x004fea0003800000 */
[----:B------:R-:W2:Y:S02]  /*1990*/  SYNCS.PHASECHK.TRANS64.TRYWAIT P1, [R3+URZ], R0 ;  /* 0x00000000030075a7 */ /* 0x000ea4000802017f */
[----:B--2---:R-:W-:Y:S05]  /*19a0*/  @!P1 BRA `(.L_x_21) ;  /* 0x00000200001c9947 */ /* 0x004fea0003800000 */
.L_x_20:
[----:B------:R-:W3:Y:S02]  /*19b0*/  LDL R4, [R1+0x2a4] ;  /* 0x0002a40001047983 */ /* 0x000ee40000100800 */
[----:B---3--:R-:W-:-:S13]  /*19c0*/  R2UR UR5, R4 ;  /* 0x00000000040572ca */ /* 0x008fda00000e0000 */
[----:B------:R-:W-:-:S04]  /*19d0*/  UISETP.LT.AND UP0, UPT, UR5, 0x1, UPT ;  /* 0x000000010500788c */ /* 0x000fc8000bf01270 */
[----:B------:R-:W-:-:S06]  /*19e0*/  USEL UR4, UR5, 0x1, UP0 ;  /* 0x0000000105047887 */ /* 0x000fcc0008000000 */
[----:B------:R-:W-:-:S05]  /*19f0*/  IMAD.U32 R4, RZ, RZ, UR4 ;  /* 0x00000004ff047e24 */ /* 0x000fca000f8e00ff */
[----:B------:R-:W-:Y:S01]  /*1a00*/  IADD3 R4, -R4, UR5, RZ ;  /* 0x0000000504047c10 */ /* 0x000fe2000fffe1ff */
[----:B------:R-:W-:Y:S05]  /*1a10*/  WARPSYNC.ALL ;  /* 0x0000000000007948 */ /* 0x000fea0003800000 */
[----:B------:R-:W-:Y:S01]  /*1a20*/  ISETP.GE.AND P1, PT, R4, 0x1, PT ;  /* 0x000000010400780c */ /* 0x000fe20003f26270 */
[----:B------:R-:W-:Y:S04]  /*1a30*/  STL [R1+0x410], R233 ;  /* 0x000410e901007387 */ /* 0x000fe80000100800 */
[----:B------:R-:W-:Y:S04]  /*1a40*/  STL [R1+0x40c], R232 ;  /* 0x00040ce801007387 */ /* 0x000fe80000100800 */
[----:B------:R-:W-:Y:S04]  /*1a50*/  STL [R1+0x408], R23 ;  /* 0x0004081701007387 */ /* 0x000fe80000100800 */
[----:B------:R-:W-:Y:S04]  /*1a60*/  STL [R1+0x404], R22 ;  /* 0x0004041601007387 */ /* 0x000fe80000100800 */
[----:B------:R-:W-:Y:S04]  /*1a70*/  STL [R1+0x400], R19 ;  /* 0x0004001301007387 */ /* 0x000fe80000100800 */
[----:B-----5:R-:W-:Y:S04]  /*1a80*/  STL [R1+0x3fc], R18 ;  /* 0x0003fc1201007387 */ /* 0x020fe80000100800 */
[----:B------:R-:W-:Y:S04]  /*1a90*/  STL [R1+0x3f8], R17 ;  /* 0x0003f81101007387 */ /* 0x000fe80000100800 */
[----:B------:R-:W-:Y:S04]  /*1aa0*/  STL [R1+0x3f4], R16 ;  /* 0x0003f41001007387 */ /* 0x000fe80000100800 */
[----:B------:R-:W-:Y:S04]  /*1ab0*/  STL [R1+0x3f0], R4 ;  /* 0x0003f00401007387 */ /* 0x000fe80000100800 */
[----:B-1----:R-:W3:Y:S01]  /*1ac0*/  LDL R6, [R1+0x29c] ;  /* 0x00029c0001067983 */ /* 0x002ee20000100800 */
[----:B------:R-:W-:Y:S01]  /*1ad0*/  R2UR UR4, R2 ;  /* 0x00000000020472ca */ /* 0x000fe200000e0000 */
[----:B------:R-:W-:Y:S01]  /*1ae0*/  ULOP3.LUT UR5, UR36, 0x10000, URZ, 0xfc, !UPT ;  /* 0x0001000024057892 */ /* 0x000fe2000f8efc3f */
[----:B------:R-:W-:Y:S01]  /*1af0*/  WARPGROUP.ARRIVE ;  /* 0x00000000000079c5 */ /* 0x000fe20000000000 */
[----:B------:R-:W-:Y:S01]  /*1b00*/  UMOV UR13, 0x80000020 ;  /* 0x80000020000d7882 */ /* 0x000fe20000000000 */
[----:B------:R-:W-:Y:S01]  /*1b10*/  UMOV UR15, 0x80000020 ;  /* 0x80000020000f7882 */ /* 0x000fe20000000000 */
[----:B------:R-:W-:Y:S01]  /*1b20*/  UMOV UR45, UR13 ;  /* 0x0000000d002d7c82 */ /* 0x000fe20008000000 */
[----:B------:R-:W-:Y:S01]  /*1b30*/  UMOV UR47, 0x80000020 ;  /* 0x80000020002f7882 */ /* 0x000fe20000000000 */
[----:B------:R-:W-:Y:S01]  /*1b40*/  IMAD.U32 R8, RZ, RZ, UR5 ;  /* 0x00000005ff087e24 */ /* 0x000fe2000f8e00ff */
[----:B------:R-:W-:Y:S01]  /*1b50*/  UMOV UR33, UR13 ;  /* 0x0000000d00217c82 */ /* 0x000fe20008000000 */
[----:B------:R-:W-:Y:S01]  /*1b60*/  UMOV UR35, 0x80000020 ;  /* 0x8000002000237882 */ /* 0x000fe20000000000 */
[----:B------:R-:W-:Y:S01]  /*1b70*/  UMOV UR21, UR13 ;  /* 0x0000000d00157c82 */ /* 0x000fe20008000000 */
[----:B------:R-:W-:Y:S01]  /*1b80*/  UMOV UR23, 0x80000020 ;  /* 0x8000002000177882 */ /* 0x000fe20000000000 */
[----:B------:R-:W-:Y:S01]  /*1b90*/  UMOV UR17, UR13 ;  /* 0x0000000d00117c82 */ /* 0x000fe20008000000 */
[----:B------:R-:W-:Y:S01]  /*1ba0*/  UIADD3 UR4, UR4, 0x1e100, URZ ;  /* 0x0001e10004047890 */ /* 0x000fe2000fffe03f */
[----:B0-2---:R-:W-:Y:S01]  /*1bb0*/  MOV R0, UR47 ;  /* 0x0000002f00007c02 */ /* 0x005fe20008000f00 */
[----:B------:R-:W-:Y:S01]  /*1bc0*/  UMOV UR19, 0x80000020 ;  /* 0x8000002000137882 */ /* 0x000fe20000000000 */
[----:B------:R-:W-:Y:S01]  /*1bd0*/  UMOV UR49, UR13 ;  /* 0x0000000d00317c82 */ /* 0x000fe20008000000 */
[----:B------:R-:W-:Y:S01]  /*1be0*/  USHF.R.U32.HI UR4, URZ, 0x4, UR4 ;  /* 0x000000043f047899 */ /* 0x000fe20008011604 */
[----:B------:R-:W-:Y:S01]  /*1bf0*/  UMOV UR51, 0x80000020 ;  /* 0x8000002000337882 */ /* 0x000fe20000000000 */
[----:B------:R-:W-:-:S02]  /*1c00*/  UMOV UR41, UR13 ;  /* 0x0000000d00297c82 */ /* 0x000fc40008000000 */
[----:B------:R-:W-:Y:S01]  /*1c10*/  ULOP3.LUT UR4, UR4, 0x3fff, URZ, 0xc0, !UPT ;  /* 0x00003fff04047892 */ /* 0x000fe2000f8ec03f */
[----:B------:R-:W-:Y:S01]  /*1c20*/  UMOV UR43, 0x80000020 ;  /* 0x80000020002b7882 */ /* 0x000fe20000000000 */
[----:B------:R-:W-:Y:S02]  /*1c30*/  UMOV UR37, UR13 ;  /* 0x0000000d00257c82 */ /* 0x000fe40008000000 */
[----:B------:R-:W-:Y:S01]  /*1c40*/  ULOP3.LUT UR7, UR4, 0x10000, URZ, 0xfc, !UPT ;  /* 0x0001000004077892 */ /* 0x000fe2000f8efc3f */
[----:B------:R-:W-:Y:S01]  /*1c50*/  UMOV UR39, 0x80000020 ;  /* 0x8000002000277882 */ /* 0x000fe20000000000 */
[----:B------:R-:W-:Y:S01]  /*1c60*/  UMOV UR29, UR13 ;  /* 0x0000000d001d7c82 */ /* 0x000fe20008000000 */
[----:B------:R-:W-:Y:S01]  /*1c70*/  UMOV UR31, 0x80000020 ;  /* 0x80000020001f7882 */ /* 0x000fe20000000000 */
[----:B------:R-:W-:Y:S02]  /*1c80*/  UMOV UR25, UR13 ;  /* 0x0000000d00197c82 */ /* 0x000fe40008000000 */
[----:B------:R-:W-:Y:S01]  /*1c90*/  IMAD.U32 R9, RZ, RZ, UR7 ;  /* 0x00000007ff097e24 */ /* 0x000fe2000f8e00ff */
[----:B------:R-:W-:Y:S01]  /*1ca0*/  UMOV UR27, 0x80000020 ;  /* 0x80000020001b7882 */ /* 0x000fe20000000000 */
[----:B------:R-:W-:Y:S01]  /*1cb0*/  UMOV UR53, UR13 ;  /* 0x0000000d00357c82 */ /* 0x000fe20008000000 */
[----:B------:R-:W-:Y:S01]  /*1cc0*/  UMOV UR55, 0x80000020 ;  /* 0x8000002000377882 */ /* 0x000fe20000000000 */
[----:B------:R-:W-:Y:S01]  /*1cd0*/  UMOV UR57, UR13 ;  /* 0x0000000d00397c82 */ /* 0x000fe20008000000 */
[----:B------:R-:W-:Y:S01]  /*1ce0*/  UMOV UR59, 0x80000020 ;  /* 0x80000020003b7882 */ /* 0x000fe20000000000 */
[----:B------:R-:W-:Y:S01]  /*1cf0*/  UMOV UR9, UR13 ;  /* 0x0000000d00097c82 */ /* 0x000fe20008000000 */
[----:B------:R-:W-:Y:S01]  /*1d00*/  UMOV UR11, 0x80000020 ;  /* 0x80000020000b7882 */ /* 0x000fe20000000000 */
[----:B---3--:R-:W-:Y:S01]  /*1d10*/  R2UR UR6, R6 ;  /* 0x00000000060672ca */ /* 0x008fe200000e0000 */
[----:B------:R-:W-:Y:S04]  /*1d20*/  STL [R1+0x414], R6 ;  /* 0x0004140601007387 */ /* 0x000fe80000100800 */
[----:B------:R-:W-:Y:S04]  /*1d30*/  STL [R1+0x418], R2 ;  /* 0x0004180201007387 */ /* 0x000fe80000100800 */
[----:B------:R-:W-:Y:S04]  /*1d40*/  STL [R1+0x41c], R8 ;  /* 0x00041c0801007387 */ /* 0x000fe80000100800 */
[----:B------:R-:W-:Y:S01]  /*1d50*/  UIMAD UR5, UR6, 0x600, UR5 ;  /* 0x00000600060578a4 */ /* 0x000fe2000f8e0205 */
[----:B------:R0:W-:Y:S01]  /*1d60*/  STL [R1+0x420], R9 ;  /* 0x0004200901007387 */ /* 0x0001e20000100800 */
[----:B------:R-:W-:-:S04]  /*1d70*/  UIMAD UR4, UR6, 0x3c0, UR7 ;  /* 0x000003c0060478a4 */ /* 0x000fc8000f8e0207 */
[----:B------:R-:W-:Y:S01]  /*1d80*/  UIADD3 UR46, UR4, 0x40, URZ ;  /* 0x00000040042e7890 */ /* 0x000fe2000fffe03f */
[----:B------:R-:W-:Y:S02]  /*1d90*/  UMOV UR12, UR5 ;  /* 0x00000005000c7c82 */ /* 0x000fe40008000000 */
[----:B------:R-:W-:Y:S01]  /*1da0*/  UMOV UR14, UR4 ;  /* 0x00000004000e7c82 */ /* 0x000fe20008000000 */
[----:B------:R-:W-:Y:S01]  /*1db0*/  UMOV UR44, UR12 ;  /* 0x0000000c002c7c82 */ /* 0x000fe20008000000 */
[----:B------:R-:W-:Y:S01]  /*1dc0*/  IGMMA.64x16x32.S8.S8 R32, gdesc[UR12], RZ, !UPT, gsb0 ;  /* 0x006000000c2079f1 */ /* 0x000fe2000c0410ff */
[----:B------:R-:W-:Y:S01]  /*1dd0*/  UIADD3 UR34, UR4, 0x80, URZ ;  /* 0x0000008004227890 */ /* 0x000fe2000fffe03f */
[----:B------:R-:W-:Y:S01]  /*1de0*/  MOV R3, UR46 ;  /* 0x0000002e00037c02 */ /* 0x000fe20008000f00 */
[----:B------:R-:W-:Y:S01]  /*1df0*/  UMOV UR32, UR12 ;  /* 0x0000000c00207c82 */ /* 0x000fe20008000000 */
[----:B------:R-:W-:Y:S01]  /*1e00*/  UIADD3 UR22, UR4, 0xc0, URZ ;  /* 0x000000c004167890 */ /* 0x000fe2000fffe03f */
        /* <DEDUP_REMOVED lines=17> */
[----:B------:R-:W-:Y:S01]  /*1f20*/  UMOV UR8, UR12 ;  /* 0x0000000c00087c82 */ /* 0x000fe20008000000 */
[----:B------:R-:W-:-:S02]  /*1f30*/  UIADD3 UR6, UR4, 0x340, URZ ;  /* 0x0000034004067890 */ /* 0x000fc4000fffe03f */
[----:B------:R-:W-:Y:S01]  /*1f40*/  UIADD3 UR7, UR4, 0x380, URZ ;  /* 0x0000038004077890 */ /* 0x000fe2000fffe03f */
[----:B------:R-:W-:Y:S02]  /*1f50*/  WARPGROUP.DEPBAR.LE gsb0, 0x0 ;  /* 0x00008000000079c5 */ /* 0x000fe40000010000 */
[----:B0-----:R-:W-:Y:S01]  /*1f60*/  WARPGROUP.ARRIVE ;  /* 0x00000000000079c5 */ /* 0x001fe20000000000 */
[----:B------:R-:W-:Y:S02]  /*1f70*/  IMAD.MOV.U32 R31, RZ, RZ, R32 ;  /* 0x000000ffff1f7224 */ /* 0x000fe400078e0020 */
[----:B------:R-:W-:Y:S02]  /*1f80*/  IMAD.MOV.U32 R30, RZ, RZ, R33 ;  /* 0x000000ffff1e7224 */ /* 0x000fe400078e0021 */
[----:B------:R-:W-:Y:S01]  /*1f90*/  IMAD.MOV.U32 R29, RZ, RZ, R34 ;  /* 0x000000ffff1d7224 */ /* 0x000fe200078e0022 */
[----:B------:R-:W-:Y:S01]  /*1fa0*/  IGMMA.64x16x32.S8.S8 R4, gdesc[UR44], RZ, !UPT, gsb0 ;  /* 0x006000002c0479f1 */ /* 0x000fe2000c0410ff */
[----:B------:R-:W-:Y:S01]  /*1fb0*/  IMAD.MOV.U32 R28, RZ, RZ, R35 ;  /* 0x000000ffff1c7224 */ /* 0x000fe200078e0023 */
[----:B------:R-:W-:Y:S01]  /*1fc0*/  UMOV UR45, UR5 ;  /* 0x00000005002d7c82 */ /* 0x000fe20008000000 */
[----:B------:R-:W-:Y:S01]  /*1fd0*/  IMAD.MOV.U32 R27, RZ, RZ, R36 ;  /* 0x000000ffff1b7224 */ /* 0x000fe200078e0024 */
[----:B------:R-:W-:Y:S01]  /*1fe0*/  UIADD3 UR5, UR4, 0x300, URZ ;  /* 0x0000030004057890 */ /* 0x000fe2000fffe03f */
[----:B------:R-:W-:Y:S01]  /*1ff0*/  IMAD.MOV.U32 R26, RZ, RZ, R37 ;  /* 0x000000ffff1a7224 */ /* 0x000fe200078e0025 */
[----:B------:R-:W-:Y:S01]  /*2000*/  UMOV UR44, UR12 ;  /* 0x0000000c002c7c82 */ /* 0x000fe20008000000 */
[----:B------:R-:W-:Y:S01]  /*2010*/  IMAD.MOV.U32 R25, RZ, RZ, R38 ;  /* 0x000000ffff197224 */ /* 0x000fe200078e0026 */
[----:B------:R-:W-:Y:S01]  /*2020*/  UMOV UR46, UR6 ;  /* 0x00000006002e7c82 */ /* 0x000fe20008000000 */
[----:B------:R-:W-:Y:S01]  /*2030*/  IMAD.MOV.U32 R24, RZ, RZ, R39 ;  /* 0x000000ffff187224 */ /* 0x000fe200078e0027 */
[----:B------:R-:W-:Y:S01]  /*2040*/  UMOV UR47, 0x80000020 ;  /* 0x80000020002f7882 */ /* 0x000fe20000000000 */
[----:B------:R-:W-:Y:S01]  /*2050*/  UMOV UR10, UR5 ;  /* 0x00000005000a7c82 */ /* 0x000fe20008000000 */
[----:B------:R-:W-:Y:S01]  /*2060*/  UMOV UR5, UR45 ;  /* 0x0000002d00057c82 */ /* 0x000fe20008000000 */
[----:B------:R-:W-:Y:S01]  /*2070*/  UMOV UR45, UR13 ;  /* 0x0000000d002d7c82 */ /* 0x000fe20008000000 */
[----:B------:R-:W-:-:S02]  /*2080*/  WARPGROUP.DEPBAR.LE gsb0, 0x0 ;  /* 0x00008000000079c5 */ /* 0x000fc40000010000 */
[----:B------:R0:W-:Y:S01]  /*2090*/  STL.64 [R1+0x1e0], R4 ;  /* 0x0001e00401007387 */ /* 0x0001e20000100a00 */
[----:B------:R-:W-:-:S03]  /*20a0*/  IMAD.MOV.U32 R48, RZ, RZ, R10 ;  /* 0x000000ffff307224 */ /* 0x000fc600078e000a */
[----:B------:R-:W-:Y:S04]  /*20b0*/  STL.64 [R1+0x1e8], R6 ;  /* 0x0001e80601007387 */ /* 0x000fe80000100a00 */
[----:B------:R1:W-:Y:S01]  /*20c0*/  STL.64 [R1+0x1f0], R8 ;  /* 0x0001f00801007387 */ /* 0x0003e20000100a00 */
[----:B0-----:R-:W-:Y:S02]  /*20d0*/  IMAD.MOV.U32 R5, RZ, RZ, R11 ;  /* 0x000000ffff057224 */ /* 0x001fe400078e000b */
[----:B-1----:R-:W-:-:S06]  /*20e0*/  WARPGROUP.ARRIVE ;  /* 0x00000000000079c5 */ /* 0x002fcc0000000000 */
[----:B------:R-:W-:Y:S03]  /*20f0*/  IGMMA.64x16x32.S8.S8 R8, gdesc[UR32], RZ, !UPT, gsb0 ;  /* 0x00600000200879f1 */ /* 0x000fe6000c0410ff */
[----:B------:R-:W-:Y:S02]  /*2100*/  WARPGROUP.DEPBAR.LE gsb0, 0x0 ;  /* 0x00008000000079c5 */ /* 0x000fe40000010000 */
[----:B------:R-:W-:Y:S01]  /*2110*/  WARPGROUP.ARRIVE ;  /* 0x00000000000079c5 */ /* 0x000fe20000000000 */
[----:B------:R-:W-:Y:S01]  /*2120*/  STL.64 [R1+0x198], R14 ;  /* 0x0001980e01007387 */ /* 0x000fe20000100a00 */
[----:B------:R-:W-:Y:S02]  /*2130*/  IMAD.MOV.U32 R54, RZ, RZ, R12 ;  /* 0x000000ffff367224 */ /* 0x000fe400078e000c */
[----:B------:R-:W-:Y:S02]  /*2140*/  IMAD.MOV.U32 R53, RZ, RZ, R13 ;  /* 0x000000ffff357224 */ /* 0x000fe400078e000d */
[----:B------:R-:W-:Y:S01]  /*2150*/  IGMMA.64x16x32.S8.S8 R32, gdesc[UR20], RZ, !UPT, gsb0 ;  /* 0x00600000142079f1 */ /* 0x000fe2000c0410ff */
[----:B------:R-:W-:-:S02]  /*2160*/  IMAD.MOV.U32 R52, RZ, RZ, R10 ;  /* 0x000000ffff347224 */ /* 0x000fc400078e000a */
[----:B------:R-:W-:Y:S02]  /*2170*/  IMAD.MOV.U32 R51, RZ, RZ, R11 ;  /* 0x000000ffff337224 */ /* 0x000fe400078e000b */
[----:B------:R-:W-:Y:S02]  /*2180*/  IMAD.MOV.U32 R50, RZ, RZ, R9 ;  /* 0x000000ffff327224 */ /* 0x000fe400078e0009 */
[----:B------:R-:W-:Y:S01]  /*2190*/  IMAD.MOV.U32 R49, RZ, RZ, R8 ;  /* 0x000000ffff317224 */ /* 0x000fe200078e0008 */
[----:B------:R-:W-:Y:S02]  /*21a0*/  WARPGROUP.DEPBAR.LE gsb0, 0x0 ;  /* 0x00008000000079c5 */ /* 0x000fe40000010000 */
[----:B------:R-:W-:Y:S04]  /*21b0*/  STL.64 [R1+0x120], R32 ;  /* 0x0001202001007387 */ /* 0x000fe80000100a00 */
[----:B------:R-:W-:Y:S04]  /*21c0*/  STL.64 [R1+0x128], R34 ;  /* 0x0001282201007387 */ /* 0x000fe80000100a00 */
[----:B------:R-:W-:Y:S04]  /*21d0*/  STL.64 [R1+0x130], R36 ;  /* 0x0001302401007387 */ /* 0x000fe80000100a00 */
[----:B------:R0:W-:Y:S02]  /*21e0*/  STL.64 [R1+0x138], R38 ;  /* 0x0001382601007387 */ /* 0x0001e40000100a00 */
[----:B0-----:R-:W-:-:S06]  /*21f0*/  WARPGROUP.ARRIVE ;  /* 0x00000000000079c5 */ /* 0x001fcc0000000000 */
[----:B------:R-:W-:Y:S01]  /*2200*/  IGMMA.64x16x32.S8.S8 R32, gdesc[UR16], RZ, !UPT, gsb0 ;  /* 0x00600000102079f1 */ /* 0x000fe2000c0410ff */
[----:B------:R-:W-:Y:S01]  /*2210*/  UMOV UR16, UR46 ;  /* 0x0000002e00107c82 */ /* 0x000fe20008000000 */
[----:B------:R-:W-:Y:S01]  /*2220*/  UMOV UR17, UR47 ;  /* 0x0000002f00117c82 */ /* 0x000fe20008000000 */
[----:B------:R-:W-:Y:S02]  /*2230*/  WARPGROUP.DEPBAR.LE gsb0, 0x0 ;  /* 0x00008000000079c5 */ /* 0x000fe40000010000 */
[----:B------:R-:W-:Y:S04]  /*2240*/  STL.64 [R1+0xc0], R32 ;  /* 0x0000c02001007387 */ /* 0x000fe80000100a00 */
[----:B------:R-:W-:Y:S04]  /*2250*/  STL.64 [R1+0xc8], R34 ;  /* 0x0000c82201007387 */ /* 0x000fe80000100a00 */
[----:B------:R-:W-:Y:S04]  /*2260*/  STL.64 [R1+0xd0], R36 ;  /* 0x0000d02401007387 */ /* 0x000fe80000100a00 */
[----:B------:R0:W-:Y:S02]  /*2270*/  STL.64 [R1+0xd8], R38 ;  /* 0x0000d82601007387 */ /* 0x0001e40000100a00 */
[----:B0-----:R-:W-:-:S06]  /*2280*/  WARPGROUP.ARRIVE ;  /* 0x00000000000079c5 */ /* 0x001fcc0000000000 */
[----:B------:R-:W-:Y:S01]  /*2290*/  IGMMA.64x16x32.S8.S8 R32, gdesc[UR48], RZ, !UPT, gsb0 ;  /* 0x00600000302079f1 */ /* 0x000fe2000c0410ff */
[----:B------:R-:W-:Y:S01]  /*22a0*/  UIADD3 UR48, UR5, 0x2, URZ ;  /* 0x0000000205307890 */ /* 0x000fe2000fffe03f */
[----:B------:R-:W-:Y:S01]  /*22b0*/  UMOV UR49, 0x80000020 ;  /* 0x8000002000317882 */ /* 0x000fe20000000000 */
[----:B------:R-:W-:Y:S02]  /*22c0*/  WARPGROUP.DEPBAR.LE gsb0, 0x0 ;  /* 0x00008000000079c5 */ /* 0x000fe40000010000 */
[----:B------:R-:W-:Y:S04]  /*22d0*/  STL.64 [R1+0x60], R32 ;  /* 0x0000602001007387 */ /* 0x000fe80000100a00 */
[----:B------:R-:W-:Y:S04]  /*22e0*/  STL.64 [R1+0x68], R34 ;  /* 0x0000682201007387 */ /* 0x000fe80000100a00 */
[----:B------:R-:W-:Y:S04]  /*22f0*/  STL.64 [R1+0x70], R36 ;  /* 0x0000702401007387 */ /* 0x000fe80000100a00 */
[----:B------:R0:W-:Y:S02]  /*2300*/  STL.64 [R1+0x78], R38 ;  /* 0x0000782601007387 */ /* 0x0001e40000100a00 */
[----:B0-----:R-:W-:-:S06]  /*2310*/  WARPGROUP.ARRIVE ;  /* 0x00000000000079c5 */ /* 0x001fcc0000000000 */
[----:B------:R-:W-:Y:S03]  /*2320*/  IGMMA.64x16x32.S8.S8 R32, gdesc[UR40], RZ, !UPT, gsb0 ;  /* 0x00600000282079f1 */ /* 0x000fe6000c0410ff */
[----:B------:R-:W-:Y:S02]  /*2330*/  WARPGROUP.DEPBAR.LE gsb0, 0x0 ;  /* 0x00008000000079c5 */ /* 0x000fe40000010000 */
[----:B------:R-:W-:Y:S01]  /*2340*/  WARPGROUP.ARRIVE ;  /* 0x00000000000079c5 */ /* 0x000fe20000000000 */
[----:B------:R-:W-:Y:S04]  /*2350*/  STL.64 [R1], R32 ;  /* 0x0000002001007387 */ /* 0x000fe80000100a00 */
[----:B------:R-:W-:Y:S01]  /*2360*/  STL.64 [R1+0x8], R34 ;  /* 0x0000082201007387 */ /* 0x000fe20000100a00 */
[----:B------:R-:W-:Y:S03]  /*2370*/  IGMMA.64x16x32.S8.S8 R208, gdesc[UR36], RZ, !UPT, gsb0 ;  /* 0x0060000024d079f1 */ /* 0x000fe6000c0410ff */
[----:B------:R-:W-:Y:S04]  /*2380*/  STL.64 [R1+0x10], R36 ;  /* 0x0000102401007387 */ /* 0x000fe80000100a00 */
[----:B------:R0:W-:Y:S01]  /*2390*/  STL.64 [R1+0x18], R38 ;  /* 0x0000182601007387 */ /* 0x0001e20000100a00 */
[----:B------:R-:W-:-:S02]  /*23a0*/  WARPGROUP.DEPBAR.LE gsb0, 0x0 ;  /* 0x00008000000079c5 */ /* 0x000fc40000010000 */
[----:B------:R-:W-:Y:S01]  /*23b0*/  WARPGROUP.ARRIVE ;  /* 0x00000000000079c5 */ /* 0x000fe20000000000 */
[----:B------:R-:W-:Y:S04]  /*23c0*/  STL [R1+0x480], R208 ;  /* 0x000480d001007387 */ /* 0x000fe80000100800 */
[----:B------:R-:W-:Y:S01]  /*23d0*/  STL [R1+0x47c], R209 ;  /* 0x00047cd101007387 */ /* 0x000fe20000100800 */
[----:B------:R-:W-:Y:S03]  /*23e0*/  IGMMA.64x16x32.S8.S8 R184, gdesc[UR28], RZ, !UPT, gsb0 ;  /* 0x006000001cb879f1 */ /* 0x000fe6000c0410ff */
[----:B------:R-:W-:Y:S04]  /*23f0*/  STL [R1+0x478], R210 ;  /* 0x000478d201007387 */ /* 0x000fe80000100800 */
[----:B------:R-:W-:Y:S04]  /*2400*/  STL [R1+0x474], R211 ;  /* 0x000474d301007387 */ /* 0x000fe80000100800 */
[----:B------:R-:W-:Y:S04]  /*2410*/  STL [R1+0x470], R212 ;  /* 0x000470d401007387 */ /* 0x000fe80000100800 */
[----:B------:R-:W-:Y:S04]  /*2420*/  STL [R1+0x46c], R213 ;  /* 0x00046cd501007387 */ /* 0x000fe80000100800 */
[----:B------:R-:W-:Y:S04]  /*2430*/  STL [R1+0x468], R214 ;  /* 0x000468d601007387 */ /* 0x000fe80000100800 */
[----:B------:R-:W-:Y:S01]  /*2440*/  STL [R1+0x464], R215 ;  /* 0x000464d701007387 */ /* 0x000fe20000100800 */
[----:B------:R-:W-:-:S02]  /*2450*/  WARPGROUP.DEPBAR.LE gsb0, 0x0 ;  /* 0x00008000000079c5 */ /* 0x000fc40000010000 */
[----:B------:R-:W-:-:S06]  /*2460*/  WARPGROUP.ARRIVE ;  /* 0x00000000000079c5 */ /* 0x000fcc0000000000 */
[----:B------:R-:W-:Y:S01]  /*2470*/  IGMMA.64x16x32.S8.S8 R160, gdesc[UR24], RZ, !UPT, gsb0 ;  /* 0x0060000018a079f1 */ /* 0x000fe2000c0410ff */
[----:B------:R-:W-:Y:S01]  /*2480*/  UMOV UR24, UR10 ;  /* 0x0000000a00187c82 */ /* 0x000fe20008000000 */
[----:B------:R-:W-:Y:S01]  /*2490*/  UMOV UR25, UR11 ;  /* 0x0000000b00197c82 */ /* 0x000fe20008000000 */
[----:B------:R-:W-:Y:S02]  /*24a0*/  WARPGROUP.DEPBAR.LE gsb0, 0x0 ;  /* 0x00008000000079c5 */ /* 0x000fe40000010000 */
[----:B------:R-:W-:-:S06]  /*24b0*/  WARPGROUP.ARRIVE ;  /* 0x00000000000079c5 */ /* 0x000fcc0000000000 */
[----:B------:R-:W-:Y:S03]  /*24c0*/  IGMMA.64x16x32.S8.S8 R136, gdesc[UR52], RZ, !UPT, gsb0 ;  /* 0x00600000348879f1 */ /* 0x000fe6000c0410ff */
[----:B------:R-:W-:Y:S02]  /*24d0*/  WARPGROUP.DEPBAR.LE gsb0, 0x0 ;  /* 0x00008000000079c5 */ /* 0x000fe40000010000 */
[----:B------:R-:W-:-:S06]  /*24e0*/  WARPGROUP.ARRIVE ;  /* 0x00000000000079c5 */ /* 0x000fcc0000000000 */
[----:B------:R-:W-:Y:S03]  /*24f0*/  IGMMA.64x16x32.S8.S8 R112, gdesc[UR56], RZ, !UPT, gsb0 ;  /* 0x00600000387079f1 */ /* 0x000fe6000c0410ff */
[----:B------:R-:W-:Y:S02]  /*2500*/  WARPGROUP.DEPBAR.LE gsb0, 0x0 ;  /* 0x00008000000079c5 */ /* 0x000fe40000010000 */
[----:B------:R-:W-:-:S06]  /*2510*/  WARPGROUP.ARRIVE ;  /* 0x00000000000079c5 */ /* 0x000fcc0000000000 */
[----:B------:R-:W-:Y:S01]  /*2520*/  IGMMA.64x16x32.S8.S8 R88, gdesc[UR8], RZ, !UPT, gsb0 ;  /* 0x00600000085879f1 */ /* 0x000fe2000c0410ff */
[----:B------:R-:W-:Y:S01]  /*2530*/  UIADD3 UR8, UR5, 0x200, URZ ;  /* 0x0000020005087890 */ /* 0x000fe2000fffe03f */
[----:B------:R-:W-:Y:S01]  /*2540*/  UMOV UR9, 0x80000020 ;  /* 0x8000002000097882 */ /* 0x000fe20000000000 */
[----:B------:R-:W-:Y:S02]  /*2550*/  WARPGROUP.DEPBAR.LE gsb0, 0x0 ;  /* 0x00008000000079c5 */ /* 0x000fe40000010000 */
[----:B------:R-:W-:-:S06]  /*2560*/  WARPGROUP.ARRIVE ;  /* 0x00000000000079c5 */ /* 0x000fcc0000000000 */
[----:B------:R-:W-:Y:S01]  /*2570*/  IGMMA.64x16x32.S8.S8 R64, gdesc[UR44], RZ, !UPT, gsb0 ;  /* 0x006000002c4079f1 */ /* 0x000fe2000c0410ff */
[----:B------:R-:W-:Y:S01]  /*2580*/  UMOV UR44, UR12 ;  /* 0x0000000c002c7c82 */ /* 0x000fe20008000000 */
[----:B------:R-:W-:Y:S01]  /*2590*/  UMOV UR45, UR13 ;  /* 0x0000000d002d7c82 */ /* 0x000fe20008000000 */
[----:B------:R-:W-:Y:S01]  /*25a0*/  UMOV UR46, UR7 ;  /* 0x00000007002e7c82 */ /* 0x000fe20008000000 */
[----:B------:R-:W-:Y:S01]  /*25b0*/  UMOV UR47, 0x80000020 ;  /* 0x80000020002f7882 */ /* 0x000fe20000000000 */
[----:B------:R-:W-:Y:S01]  /*25c0*/  UMOV UR6, UR46 ;  /* 0x0000002e00067c82 */ /* 0x000fe20008000000 */
[----:B------:R-:W-:Y:S01]  /*25d0*/  UMOV UR7, UR47 ;  /* 0x0000002f00077c82 */ /* 0x000fe20008000000 */
[----:B------:R-:W-:Y:S01]  /*25e0*/  UMOV UR10, UR6 ;  /* 0x00000006000a7c82 */ /* 0x000fe20008000000 */
[----:B------:R-:W-:Y:S01]  /*25f0*/  UMOV UR11, UR7 ;  /* 0x00000007000b7c82 */ /* 0x000fe20008000000 */
[----:B------:R-:W-:Y:S01]  /*2600*/  UIADD3 UR12, UR5, 0x400, URZ ;  /* 0x00000400050c7890 */ /* 0x000fe2000fffe03f */
[----:B------:R-:W-:-:S02]  /*2610*/  UMOV UR13, 0x80000020 ;  /* 0x80000020000d7882 */ /* 0x000fc40000000000 */
[----:B------:R-:W-:Y:S01]  /*2620*/  UMOV UR33, UR13 ;  /* 0x0000000d00217c82 */ /* 0x000fe20008000000 */
[----:B------:R-:W-:Y:S01]  /*2630*/  UMOV UR21, UR13 ;  /* 0x0000000d00157c82 */ /* 0x000fe20008000000 */
[----:B------:R-:W-:Y:S02]  /*2640*/  UMOV UR41, UR13 ;  /* 0x0000000d00297c82 */ /* 0x000fe40008000000 */
[----:B------:R-:W-:Y:S01]  /*2650*/  UMOV UR32, UR12 ;  /* 0x0000000c00207c82 */ /* 0x000fe20008000000 */
        /* <DEDUP_REMOVED lines=10> */
[----:B------:R-:W-:-:S02]  /*2700*/  WARPGROUP.DEPBAR.LE gsb0, 0x0 ;  /* 0x00008000000079c5 */ /* 0x000fc40000010000 */
[----:B------:R-:W-:-:S06]  /*2710*/  WARPGROUP.ARRIVE ;  /* 0x00000000000079c5 */ /* 0x000fcc0000000000 */
[----:B------:R-:W-:Y:S01]  /*2720*/  IGMMA.64x16x32.S8.S8 R40, gdesc[UR44], RZ, !UPT, gsb0 ;  /* 0x006000002c2879f1 */ /* 0x000fe2000c0410ff */
[----:B------:R-:W-:Y:S01]  /*2730*/  R2UR UR47, R0 ;  /* 0x00000000002f72ca */ /* 0x000fe200000e0000 */
[----:B------:R-:W-:Y:S01]  /*2740*/  UMOV UR44, UR8 ;  /* 0x00000008002c7c82 */ /* 0x000fe20008000000 */
[----:B------:R-:W-:Y:S01]  /*2750*/  R2UR UR46, R3 ;  /* 0x00000000032e72ca */ /* 0x000fe200000e0000 */
[----:B------:R-:W-:Y:S01]  /*2760*/  UMOV UR45, UR9 ;  /* 0x00000009002d7c82 */ /* 0x000fe20008000000 */
[----:B------:R-:W-:Y:S02]  /*2770*/  WARPGROUP.DEPBAR.LE gsb0, 0x0 ;  /* 0x00008000000079c5 */ /* 0x000fe40000010000 */
[----:B0-----:R-:W-:-:S06]  /*2780*/  WARPGROUP.ARRIVE ;  /* 0x00000000000079c5 */ /* 0x001fcc0000000000 */
[----:B------:R-:W-:Y:S01]  /*2790*/  IGMMA.64x16x32.S8.S8 R32, gdesc[UR8], RZ, !UPT, gsb0 ;  /* 0x00600000082079f1 */ /* 0x000fe2000c0410ff */
[----:B------:R-:W-:Y:S01]  /*27a0*/  UMOV UR10, UR16 ;  /* 0x00000010000a7c82 */ /* 0x000fe20008000000 */
[----:B------:R-:W-:Y:S01]  /*27b0*/  UMOV UR11, UR17 ;  /* 0x00000011000b7c82 */ /* 0x000fe20008000000 */
[----:B------:R-:W-:Y:S02]  /*27c0*/  WARPGROUP.DEPBAR.LE gsb0, 0x0 ;  /* 0x00008000000079c5 */ /* 0x000fe40000010000 */
[----:B------:R-:W-:-:S06]  /*27d0*/  WARPGROUP.ARRIVE ;  /* 0x00000000000079c5 */ /* 0x000fcc0000000000 */
        /* <DEDUP_REMOVED lines=44> */
[----:B------:R-:W-:Y:S01]  /*2aa0*/  WARPGROUP.ARRIVE ;  /* 0x00000000000079c5 */ /* 0x000fe20000000000 */
[----:B------:R-:W-:Y:S04]  /*2ab0*/  STL.64 [R1+0x40], R72 ;  /* 0x0000404801007387 */ /* 0x000fe80000100a00 */
[----:B------:R-:W-:Y:S01]  /*2ac0*/  STL.64 [R1+0x48], R74 ;  /* 0x0000484a01007387 */ /* 0x000fe20000100a00 */
[----:B------:R-:W-:Y:S01]  /*2ad0*/  IGMMA.64x16x32.S8.S8 R8, gdesc[UR8], RZ, !UPT, gsb0 ;  /* 0x00600000080879f1 */ /* 0x000fe2000c0410ff */
[----:B------:R-:W-:Y:S01]  /*2ae0*/  UMOV UR10, UR22 ;  /* 0x00000016000a7c82 */ /* 0x000fe20008000000 */
[----:B------:R-:W-:Y:S01]  /*2af0*/  UMOV UR11, UR23 ;  /* 0x00000017000b7c82 */ /* 0x000fe20008000000 */
[----:B------:R-:W-:Y:S04]  /*2b00*/  STL.64 [R1+0x50], R76 ;  /* 0x0000504c01007387 */ /* 0x000fe80000100a00 */
[----:B------:R0:W-:Y:S01]  /*2b10*/  STL.64 [R1+0x58], R78 ;  /* 0x0000584e01007387 */ /* 0x0001e20000100a00 */
[----:B------:R-:W-:-:S02]  /*2b20*/  WARPGROUP.DEPBAR.LE gsb0, 0x0 ;  /* 0x00008000000079c5 */ /* 0x000fc40000010000 */
[----:B0-----:R-:W-:Y:S01]  /*2b30*/  WARPGROUP.ARRIVE ;  /* 0x00000000000079c5 */ /* 0x001fe20000000000 */
[----:B------:R-:W-:Y:S02]  /*2b40*/  IMAD.MOV.U32 R212, RZ, RZ, R12 ;  /* 0x000000ffffd47224 */ /* 0x000fe400078e000c */
[----:B------:R-:W-:Y:S02]  /*2b50*/  IMAD.MOV.U32 R213, RZ, RZ, R13 ;  /* 0x000000ffffd57224 */ /* 0x000fe400078e000d */
[----:B------:R-:W-:Y:S01]  /*2b60*/  IMAD.MOV.U32 R214, RZ, RZ, R14 ;  /* 0x000000ffffd67224 */ /* 0x000fe200078e000e */
[----:B------:R-:W-:Y:S01]  /*2b70*/  IGMMA.64x16x32.S8.S8 R72, gdesc[UR8], RZ, !UPT, gsb0 ;  /* 0x00600000084879f1 */ /* 0x000fe2000c0410ff */
[----:B------:R-:W-:Y:S01]  /*2b80*/  UMOV UR10, UR34 ;  /* 0x00000022000a7c82 */ /* 0x000fe20008000000 */
[----:B------:R-:W-:Y:S01]  /*2b90*/  UMOV UR11, UR35 ;  /* 0x00000023000b7c82 */ /* 0x000fe20008000000 */
[----:B------:R-:W-:Y:S02]  /*2ba0*/  IMAD.MOV.U32 R215, RZ, RZ, R15 ;  /* 0x000000ffffd77224 */ /* 0x000fe400078e000f */
        /* <DEDUP_REMOVED lines=31> */
[----:B------:R-:W-:Y:S01]  /*2da0*/  UMOV UR16, UR12 ;  /* 0x0000000c00107c82 */ /* 0x000fe20008000000 */
[----:B------:R-:W-:Y:S01]  /*2db0*/  UMOV UR17, UR13 ;  /* 0x0000000d00117c82 */ /* 0x000fe20008000000 */
        /* <DEDUP_REMOVED lines=9> */
[----:B------:R-:W-:Y:S01]  /*2e50*/  STL.64 [R1+0x230], R76 ;  /* 0x0002304c01007387 */ /* 0x000fe20000100a00 */
[----:B------:R-:W-:Y:S01]  /*2e60*/  UIADD3 UR50, UR4, 0x2, URZ ;  /* 0x0000000204327890 */ /* 0x000fe2000fffe03f */
[----:B------:R-:W-:-:S02]  /*2e70*/  UMOV UR51, 0x80000020 ;  /* 0x8000002000337882 */ /* 0x000fc40000000000 */
[----:B------:R0:W-:Y:S01]  /*2e80*/  STL.64 [R1+0x238], R78 ;  /* 0x0002384e01007387 */ /* 0x0001e20000100a00 */
        /* <DEDUP_REMOVED lines=16> */
[----:B------:R-:W-:Y:S01]  /*2f90*/  UMOV UR25, UR13 ;  /* 0x0000000d00197c82 */ /* 0x000fe20008000000 */
[----:B------:R-:W-:Y:S01]  /*2fa0*/  UMOV UR6, UR12 ;  /* 0x0000000c00067c82 */ /* 0x000fe20008000000 */
[----:B------:R-:W-:Y:S01]  /*2fb0*/  UMOV UR7, UR13 ;  /* 0x0000000d00077c82 */ /* 0x000fe20008000000 */
[----:B------:R-:W-:Y:S04]  /*2fc0*/  STL [R1+0x440], R22 ;  /* 0x0004401601007387 */ /* 0x000fe80000100800 */
[----:B------:R-:W-:Y:S04]  /*2fd0*/  STL [R1+0x43c], R23 ;  /* 0x00043c1701007387 */ /* 0x000fe80000100800 */
[----:B------:R-:W-:Y:S04]  /*2fe0*/  STL [R1+0x438], R232 ;  /* 0x000438e801007387 */ /* 0x000fe80000100800 */
[----:B------:R-:W-:Y:S04]  /*2ff0*/  STL [R1+0x434], R233 ;  /* 0x000434e901007387 */ /* 0x000fe80000100800 */
[----:B------:R-:W-:Y:S04]  /*3000*/  STL [R1+0x430], R6 ;  /* 0x0004300601007387 */ /* 0x000fe80000100800 */
[----:B------:R-:W-:Y:S04]  /*3010*/  STL [R1+0x42c], R2 ;  /* 0x00042c0201007387 */ /* 0x000fe80000100800 */
[----:B------:R-:W-:Y:S04]  /*3020*/  STL [R1+0x428], R8 ;  /* 0x0004280801007387 */ /* 0x000fe80000100800 */
[----:B------:R-:W-:Y:S01]  /*3030*/  STL [R1+0x424], R9 ;  /* 0x0004240901007387 */ /* 0x000fe20000100800 */
[----:B------:R-:W-:-:S02]  /*3040*/  WARPGROUP.DEPBAR.LE gsb0, 0x0 ;  /* 0x00008000000079c5 */ /* 0x000fc40000010000 */
[----:B------:R-:W-:Y:S01]  /*3050*/  WARPGROUP.ARRIVE ;  /* 0x00000000000079c5 */ /* 0x000fe20000000000 */
[----:B------:R-:W-:Y:S04]  /*3060*/  STL.64 [R1+0x1a0], R72 ;  /* 0x0001a04801007387 */ /* 0x000fe80000100a00 */
[----:B------:R-:W-:Y:S01]  /*3070*/  STL.64 [R1+0x1a8], R74 ;  /* 0x0001a84a01007387 */ /* 0x000fe20000100a00 */
[----:B------:R-:W-:Y:S01]  /*3080*/  IGMMA.64x16x32.S8.S8 R12, gdesc[UR32], RZ, !UPT, gsb0 ;  /* 0x00600000200c79f1 */ /* 0x000fe2000c0410ff */
[----:B------:R-:W-:Y:S01]  /*3090*/  UMOV UR34, UR12 ;  /* 0x0000000c00227c82 */ /* 0x000fe20008000000 */
[----:B------:R-:W-:Y:S01]  /*30a0*/  UMOV UR35, UR13 ;  /* 0x0000000d00237c82 */ /* 0x000fe20008000000 */
[----:B------:R-:W-:Y:S01]  /*30b0*/  STL.64 [R1+0x1b0], R76 ;  /* 0x0001b04c01007387 */ /* 0x000fe20000100a00 */
[----:B------:R-:W-:Y:S01]  /*30c0*/  UMOV UR32, UR48 ;  /* 0x0000003000207c82 */ /* 0x000fe20008000000 */
[----:B------:R-:W-:-:S02]  /*30d0*/  UMOV UR33, UR49 ;  /* 0x0000003100217c82 */ /* 0x000fc40008000000 */
        /* <DEDUP_REMOVED lines=12> */
[----:B------:R0:W-:Y:S01]  /*31a0*/  STL [R1+0x460], R9 ;  /* 0x0004600901007387 */ /* 0x0001e20000100800 */
[----:B------:R-:W-:Y:S01]  /*31b0*/  IMAD.MOV.U32 R232, RZ, RZ, R14 ;  /* 0x000000ffffe87224 */ /* 0x000fe200078e000e */
[----:B------:R-:W-:Y:S01]  /*31c0*/  UMOV UR22, UR46 ;  /* 0x0000002e00167c82 */ /* 0x000fe20008000000 */
[----:B------:R-:W-:Y:S01]  /*31d0*/  IMAD.MOV.U32 R233, RZ, RZ, R15 ;  /* 0x000000ffffe97224 */ /* 0x000fe200078e000f */
[----:B------:R1:W-:Y:S01]  /*31e0*/  STL [R1+0x45c], R8 ;  /* 0x00045c0801007387 */ /* 0x0003e20000100800 */
[----:B------:R-:W-:Y:S01]  /*31f0*/  UMOV UR46, UR58 ;  /* 0x0000003a002e7c82 */ /* 0x000fe20008000000 */
[----:B------:R-:W-:-:S02]  /*3200*/  UIADD3 UR5, UR4, 0x42, URZ ;  /* 0x0000004204057890 */ /* 0x000fc4000fffe03f */
[----:B------:R2:W-:Y:S01]  /*3210*/  STL [R1+0x458], R22 ;  /* 0x0004581601007387 */ /* 0x0005e20000100800 */
[----:B------:R-:W-:Y:S01]  /*3220*/  UMOV UR20, UR48 ;  /* 0x0000003000147c82 */ /* 0x000fe20008000000 */
[----:B------:R-:W-:Y:S02]  /*3230*/  UMOV UR21, UR49 ;  /* 0x0000003100157c82 */ /* 0x000fe40008000000 */
[----:B------:R3:W-:Y:S04]  /*3240*/  STL [R1+0x454], R23 ;  /* 0x0004541701007387 */ /* 0x0007e80000100800 */
[----:B------:R4:W-:Y:S04]  /*3250*/  STL [R1+0x450], R232 ;  /* 0x000450e801007387 */ /* 0x0009e80000100800 */
[----:B------:R4:W-:Y:S04]  /*3260*/  STL [R1+0x44c], R233 ;  /* 0x00044ce901007387 */ /* 0x0009e80000100800 */
[----:B------:R4:W-:Y:S04]  /*3270*/  STL [R1+0x448], R6 ;  /* 0x0004480601007387 */ /* 0x0009e80000100800 */
[----:B------:R4:W-:Y:S01]  /*3280*/  STL [R1+0x444], R2 ;  /* 0x0004440201007387 */ /* 0x0009e20000100800 */
[----:B------:R-:W-:-:S02]  /*3290*/  WARPGROUP.DEPBAR.LE gsb0, 0x0 ;  /* 0x00008000000079c5 */ /* 0x000fc40000010000 */
[----:B------:R-:W-:Y:S02]  /*32a0*/  IMAD.MOV.U32 R19, RZ, RZ, R72 ;  /* 0x000000ffff137224 */ /* 0x000fe400078e0048 */
[----:B------:R-:W-:Y:S02]  /*32b0*/  IMAD.MOV.U32 R18, RZ, RZ, R73 ;  /* 0x000000ffff127224 */ /* 0x000fe400078e0049 */
[----:B------:R-:W-:Y:S02]  /*32c0*/  IMAD.MOV.U32 R17, RZ, RZ, R74 ;  /* 0x000000ffff117224 */ /* 0x000fe400078e004a */
[----:B------:R-:W-:Y:S02]  /*32d0*/  IMAD.MOV.U32 R16, RZ, RZ, R75 ;  /* 0x000000ffff107224 */ /* 0x000fe400078e004b */
[----:B------:R-:W-:Y:S02]  /*32e0*/  IMAD.MOV.U32 R4, RZ, RZ, R76 ;  /* 0x000000ffff047224 */ /* 0x000fe400078e004c */
[----:B------:R-:W-:-:S02]  /*32f0*/  IMAD.MOV.U32 R235, RZ, RZ, R77 ;  /* 0x000000ffffeb7224 */ /* 0x000fc400078e004d */
[----:B------:R-:W-:Y:S02]  /*3300*/  IMAD.MOV.U32 R234, RZ, RZ, R78 ;  /* 0x000000ffffea7224 */ /* 0x000fe400078e004e */
[----:B------:R-:W-:Y:S02]  /*3310*/  IMAD.MOV.U32 R21, RZ, RZ, R79 ;  /* 0x000000ffff157224 */ /* 0x000fe400078e004f */
[----:B------:R-:W-:-:S06]  /*3320*/  WARPGROUP.ARRIVE ;  /* 0x00000000000079c5 */ /* 0x000fcc0000000000 */
[----:B------:R-:W-:Y:S01]  /*3330*/  IGMMA.64x16x32.S8.S8 R72, gdesc[UR16], RZ, !UPT, gsb0 ;  /* 0x00600000104879f1 */ /* 0x000fe2000c0410ff */
[----:B------:R-:W-:Y:S01]  /*3340*/  UMOV UR18, UR44 ;  /* 0x0000002c00127c82 */ /* 0x000fe20008000000 */
[----:B------:R-:W-:Y:S01]  /*3350*/  UMOV UR19, UR45 ;  /* 0x0000002d00137c82 */ /* 0x000fe20008000000 */
[----:B------:R-:W-:Y:S01]  /*3360*/  UMOV UR44, UR48 ;  /* 0x00000030002c7c82 */ /* 0x000fe20008000000 */
[----:B------:R-:W-:Y:S01]  /*3370*/  UMOV UR45, UR49 ;  /* 0x00000031002d7c82 */ /* 0x000fe20008000000 */
[----:B------:R-:W-:Y:S01]  /*3380*/  MOV R0, UR44 ;  /* 0x0000002c00007c02 */ /* 0x000fe20008000f00 */
[----:B------:R-:W-:Y:S01]  /*3390*/  UMOV UR44, UR24 ;  /* 0x00000018002c7c82 */ /* 0x000fe20008000000 */
[----:B------:R-:W-:Y:S01]  /*33a0*/  MOV R3, UR45 ;  /* 0x0000002d00037c02 */ /* 0x000fe20008000f00 */
[----:B------:R-:W-:Y:S01]  /*33b0*/  UMOV UR45, UR25 ;  /* 0x00000019002d7c82 */ /* 0x000fe20008000000 */
[----:B------:R-:W-:Y:S01]  /*33c0*/  UMOV UR24, UR48 ;  /* 0x0000003000187c82 */ /* 0x000fe20008000000 */
[----:B------:R-:W-:Y:S01]  /*33d0*/  UMOV UR25, UR49 ;  /* 0x0000003100197c82 */ /* 0x000fe20008000000 */
[----:B------:R-:W-:Y:S01]  /*33e0*/  UMOV UR16, UR48 ;  /* 0x0000003000107c82 */ /* 0x000fe20008000000 */
[----:B------:R-:W-:Y:S01]  /*33f0*/  UMOV UR17, UR49 ;  /* 0x0000003100117c82 */ /* 0x000fe20008000000 */
[----:B------:R-:W-:-:S02]  /*3400*/  WARPGROUP.DEPBAR.LE gsb0, 0x0 ;  /* 0x00008000000079c5 */ /* 0x000fc40000010000 */
[----:B0-----:R-:W-:Y:S02]  /*3410*/  IMAD.MOV.U32 R9, RZ, RZ, R72 ;  /* 0x000000ffff097224 */ /* 0x001fe400078e0048 */
[----:B-1----:R-:W-:Y:S02]  /*3420*/  IMAD.MOV.U32 R8, RZ, RZ, R73 ;  /* 0x000000ffff087224 */ /* 0x002fe400078e0049 */
[----:B--2---:R-:W-:Y:S02]  /*3430*/  IMAD.MOV.U32 R22, RZ, RZ, R74 ;  /* 0x000000ffff167224 */ /* 0x004fe400078e004a */
[----:B---3--:R-:W-:Y:S02]  /*3440*/  IMAD.MOV.U32 R23, RZ, RZ, R75 ;  /* 0x000000ffff177224 */ /* 0x008fe400078e004b */
[----:B----4-:R-:W-:Y:S02]  /*3450*/  IMAD.MOV.U32 R232, RZ, RZ, R76 ;  /* 0x000000ffffe87224 */ /* 0x010fe400078e004c */
        /* <DEDUP_REMOVED lines=17> */
[----:B------:R-:W-:Y:S01]  /*3570*/  WARPGROUP.ARRIVE ;  /* 0x00000000000079c5 */ /* 0x000fe20000000000 */
        /* <DEDUP_REMOVED lines=8> */
[----:B------:R-:W-:-:S02]  /*3600*/  IMAD.MOV.U32 R11, RZ, RZ, R77 ;  /* 0x000000ffff0b7224 */ /* 0x000fc400078e004d */
[----:B------:R-:W-:Y:S02]  /*3610*/  IMAD.MOV.U32 R10, RZ, RZ, R78 ;  /* 0x000000ffff0a7224 */ /* 0x000fe400078e004e */
[----:B------:R-:W-:Y:S01]  /*3620*/  IMAD.MOV.U32 R7, RZ, RZ, R79 ;  /* 0x000000ffff077224 */ /* 0x000fe200078e004f */
[----:B------:R-:W-:Y:S02]  /*3630*/  WARPGROUP.DEPBAR.LE gsb0, 0x0 ;  /* 0x00008000000079c5 */ /* 0x000fe40000010000 */
[----:B------:R-:W-:Y:S01]  /*3640*/  WARPGROUP.ARRIVE ;  /* 0x00000000000079c5 */ /* 0x000fe20000000000 */
[----:B------:R0:W-:Y:S04]  /*3650*/  STL.64 [R1+0x2c8], R222 ;  /* 0x0002c8de01007387 */ /* 0x0001e80000100a00 */
[----:B------:R1:W-:Y:S01]  /*3660*/  STL.64 [R1+0x2c0], R220 ;  /* 0x0002c0dc01007387 */ /* 0x0003e20000100a00 */
[----:B------:R-:W-:Y:S01]  /*3670*/  IGMMA.64x16x32.S8.S8 R192, gdesc[UR36], RZ, !UPT, gsb0 ;  /* 0x0060000024c079f1 */ /* 0x000fe2000c0410ff */
[----:B------:R-:W-:-:S02]  /*3680*/  UIADD3 UR42, UR4, 0x142, URZ ;  /* 0x00000142042a7890 */ /* 0x000fc4000fffe03f */
[----:B------:R2:W-:Y:S01]  /*3690*/  STL.64 [R1+0x2b8], R218 ;  /* 0x0002b8da01007387 */ /* 0x0005e20000100a00 */
[----:B------:R-:W-:Y:S01]  /*36a0*/  UMOV UR43, 0x80000020 ;  /* 0x80000020002b7882 */ /* 0x000fe20000000000 */
[----:B------:R-:W-:Y:S01]  /*36b0*/  UMOV UR36, UR48 ;  /* 0x0000003000247c82 */ /* 0x000fe20008000000 */
[----:B------:R-:W-:Y:S01]  /*36c0*/  UMOV UR37, UR49 ;  /* 0x0000003100257c82 */ /* 0x000fe20008000000 */
[----:B------:R3:W-:Y:S01]  /*36d0*/  STL.64 [R1+0x2b0], R216 ;  /* 0x0002b0d801007387 */ /* 0x0007e20000100a00 */
[----:B0-----:R-:W-:Y:S02]  /*36e0*/  IMAD.MOV.U32 R222, RZ, RZ, R54 ;  /* 0x000000ffffde7224 */ /* 0x001fe400078e0036 */
[----:B------:R-:W-:Y:S02]  /*36f0*/  IMAD.MOV.U32 R223, RZ, RZ, R53 ;  /* 0x000000ffffdf7224 */ /* 0x000fe400078e0035 */
[----:B-1----:R-:W-:Y:S02]  /*3700*/  IMAD.MOV.U32 R220, RZ, RZ, R52 ;  /* 0x000000ffffdc7224 */ /* 0x002fe400078e0034 */
[----:B------:R-:W-:-:S02]  /*3710*/  IMAD.MOV.U32 R221, RZ, RZ, R51 ;  /* 0x000000ffffdd7224 */ /* 0x000fc400078e0033 */
[----:B--2---:R-:W-:Y:S02]  /*3720*/  IMAD.MOV.U32 R219, RZ, RZ, R50 ;  /* 0x000000ffffdb7224 */ /* 0x004fe400078e0032 */
[----:B------:R-:W-:Y:S02]  /*3730*/  IMAD.MOV.U32 R218, RZ, RZ, R49 ;  /* 0x000000ffffda7224 */ /* 0x000fe400078e0031 */
[----:B---3--:R-:W-:Y:S01]  /*3740*/  IMAD.MOV.U32 R217, RZ, RZ, R5 ;  /* 0x000000ffffd97224 */ /* 0x008fe200078e0005 */
[----:B------:R-:W-:Y:S01]  /*3750*/  MOV R5, UR47 ;  /* 0x0000002f00057c02 */ /* 0x000fe20008000f00 */
[----:B------:R-:W-:Y:S01]  /*3760*/  UMOV UR47, UR59 ;  /* 0x0000003b002f7c82 */ /* 0x000fe20008000000 */
[----:B------:R-:W-:Y:S01]  /*3770*/  IMAD.MOV.U32 R216, RZ, RZ, R48 ;  /* 0x000000ffffd87224 */ /* 0x000fe200078e0030 */
[----:B------:R-:W-:Y:S01]  /*3780*/  UMOV UR59, UR35 ;  /* 0x00000023003b7c82 */ /* 0x000fe20008000000 */
        /* <DEDUP_REMOVED lines=8> */
[----:B------:R-:W-:Y:S02]  /*3810*/  UIADD3 UR34, UR4, 0x1c2, URZ ;  /* 0x000001c204227890 */ /* 0x000fe4000fffe03f */
[----:B------:R3:W-:Y:S01]  /*3820*/  STL.64 [R1+0x2d0], R192 ;  /* 0x0002d0c001007387 */ /* 0x0007e20000100a00 */
[----:B0-----:R-:W-:Y:S01]  /*3830*/  IMAD.MOV.U32 R198, RZ, RZ, R25 ;  /* 0x000000ffffc67224 */ /* 0x001fe200078e0019 */
[----:B------:R-:W-:Y:S01]  /*3840*/  UMOV UR35, 0x80000020 ;  /* 0x8000002000237882 */ /* 0x000fe20000000000 */
[----:B------:R-:W-:Y:S01]  /*3850*/  IMAD.MOV.U32 R199, RZ, RZ, R24 ;  /* 0x000000ffffc77224 */ /* 0x000fe200078e0018 */
[----:B------:R-:W-:Y:S01]  /*3860*/  UMOV UR28, UR48 ;  /* 0x00000030001c7c82 */ /* 0x000fe20008000000 */
[----:B-1----:R-:W-:Y:S01]  /*3870*/  IMAD.MOV.U32 R196, RZ, RZ, R27 ;  /* 0x000000ffffc47224 */ /* 0x002fe200078e001b */
[----:B------:R-:W-:Y:S01]  /*3880*/  UMOV UR29, UR49 ;  /* 0x00000031001d7c82 */ /* 0x000fe20008000000 */
[----:B------:R-:W-:-:S02]  /*3890*/  IMAD.MOV.U32 R197, RZ, RZ, R26 ;  /* 0x000000ffffc57224 */ /* 0x000fc400078e001a */
[----:B--2---:R-:W-:Y:S02]  /*38a0*/  IMAD.MOV.U32 R194, RZ, RZ, R29 ;  /* 0x000000ffffc27224 */ /* 0x004fe400078e001d */
[----:B------:R-:W-:Y:S02]  /*38b0*/  IMAD.MOV.U32 R195, RZ, RZ, R28 ;  /* 0x000000ffffc37224 */ /* 0x000fe400078e001c */
[----:B---3--:R-:W-:Y:S02]  /*38c0*/  IMAD.MOV.U32 R192, RZ, RZ, R31 ;  /* 0x000000ffffc07224 */ /* 0x008fe400078e001f */
[----:B------:R-:W-:Y:S01]  /*38d0*/  IMAD.MOV.U32 R193, RZ, RZ, R30 ;  /* 0x000000ffffc17224 */ /* 0x000fe200078e001e */
[----:B------:R-:W-:Y:S02]  /*38e0*/  WARPGROUP.DEPBAR.LE gsb0, 0x0 ;  /* 0x00008000000079c5 */ /* 0x000fe40000010000 */
[----:B------:R-:W-:Y:S01]  /*38f0*/  WARPGROUP.ARRIVE ;  /* 0x00000000000079c5 */ /* 0x000fe20000000000 */
[----:B------:R-:W-:Y:S04]  /*3900*/  STL.64 [R1+0x308], R174 ;  /* 0x000308ae01007387 */ /* 0x000fe80000100a00 */
[----:B------:R-:W-:Y:S01]  /*3910*/  STL.64 [R1+0x300], R172 ;  /* 0x000300ac01007387 */ /* 0x000fe20000100a00 */
[----:B------:R-:W-:Y:S01]  /*3920*/  IGMMA.64x16x32.S8.S8 R144, gdesc[UR8], RZ, !UPT, gsb0 ;  /* 0x00600000089079f1 */ /* 0x000fe2000c0410ff */
[----:B------:R-:W-:Y:S01]  /*3930*/  UMOV UR8, UR6 ;  /* 0x0000000600087c82 */ /* 0x000fe20008000000 */
[----:B------:R-:W-:Y:S01]  /*3940*/  UMOV UR9, UR7 ;  /* 0x0000000700097c82 */ /* 0x000fe20008000000 */
[----:B------:R-:W-:Y:S01]  /*3950*/  UMOV UR10, UR22 ;  /* 0x00000016000a7c82 */ /* 0x000fe20008000000 */
[----:B------:R-:W-:Y:S01]  /*3960*/  UMOV UR11, UR23 ;  /* 0x00000017000b7c82 */ /* 0x000fe20008000000 */
[----:B------:R-:W-:Y:S01]  /*3970*/  STL.64 [R1+0x2f8], R170 ;  /* 0x0002f8aa01007387 */ /* 0x000fe20000100a00 */
[----:B------:R-:W-:-:S03]  /*3980*/  UIADD3 UR6, UR4, 0x82, URZ ;  /* 0x0000008204067890 */ /* 0x000fc6000fffe03f */
[----:B------:R0:W-:Y:S01]  /*3990*/  STL.64 [R1+0x2f0], R168 ;  /* 0x0002f0a801007387 */ /* 0x0001e20000100a00 */
[----:B------:R-:W-:Y:S02]  /*39a0*/  WARPGROUP.DEPBAR.LE gsb0, 0x0 ;  /* 0x00008000000079c5 */ /* 0x000fe40000010000 */
[----:B------:R-:W-:Y:S01]  /*39b0*/  WARPGROUP.ARRIVE ;  /* 0x00000000000079c5 */ /* 0x000fe20000000000 */
[----:B------:R-:W-:Y:S04]  /*39c0*/  STL.64 [R1+0x328], R150 ;  /* 0x0003289601007387 */ /* 0x000fe80000100a00 */
[----:B------:R-:W-:Y:S01]  /*39d0*/  STL.64 [R1+0x320], R148 ;  /* 0x0003209401007387 */ /* 0x000fe20000100a00 */
[----:B------:R-:W-:Y:S01]  /*39e0*/  IGMMA.64x16x32.S8.S8 R120, gdesc[UR12], RZ, !UPT, gsb0 ;  /* 0x006000000c7879f1 */ /* 0x000fe2000c0410ff */
[----:B------:R-:W-:-:S02]  /*39f0*/  UIADD3 UR7, UR4, 0xc2, URZ ;  /* 0x000000c204077890 */ /* 0x000fc4000fffe03f */
[----:B------:R-:W-:Y:S01]  /*3a00*/  STL.64 [R1+0x318], R146 ;  /* 0x0003189201007387 */ /* 0x000fe20000100a00 */
[----:B------:R-:W-:Y:S01]  /*3a10*/  UIADD3 UR30, UR4, 0x202, URZ ;  /* 0x00000202041e7890 */ /* 0x000fe2000fffe03f */
[----:B------:R-:W-:Y:S02]  /*3a20*/  UMOV UR31, 0x80000020 ;  /* 0x80000020001f7882 */ /* 0x000fe40000000000 */
[----:B------:R-:W-:Y:S01]  /*3a30*/  STL.64 [R1+0x310], R144 ;  /* 0x0003109001007387 */ /* 0x000fe20000100a00 */
[----:B------:R-:W-:Y:S01]  /*3a40*/  UIADD3 UR26, UR4, 0x242, URZ ;  /* 0x00000242041a7890 */ /* 0x000fe2000fffe03f */
[----:B------:R-:W-:Y:S01]  /*3a50*/  UMOV UR27, 0x80000020 ;  /* 0x80000020001b7882 */ /* 0x000fe20000000000 */
[----:B------:R-:W-:Y:S01]  /*3a60*/  UIADD3 UR22, UR4, 0x282, URZ ;  /* 0x0000028204167890 */ /* 0x000fe2000fffe03f */
[----:B------:R-:W-:Y:S01]  /*3a70*/  UMOV UR23, 0x80000020 ;  /* 0x8000002000177882 */ /* 0x000fe20000000000 */
[----:B------:R-:W-:Y:S01]  /*3a80*/  UIADD3 UR18, UR4, 0x2c2, URZ ;  /* 0x000002c204127890 */ /* 0x000fe2000fffe03f */
[----:B------:R-:W-:Y:S01]  /*3a90*/  UMOV UR19, 0x80000020 ;  /* 0x8000002000137882 */ /* 0x000fe20000000000 */
[----:B------:R-:W-:Y:S01]  /*3aa0*/  UMOV UR12, UR48 ;  /* 0x00000030000c7c82 */ /* 0x000fe20008000000 */
[----:B------:R-:W-:Y:S01]  /*3ab0*/  UMOV UR13, UR49 ;  /* 0x00000031000d7c82 */ /* 0x000fe20008000000 */
[----:B------:R-:W-:-:S02]  /*3ac0*/  WARPGROUP.DEPBAR.LE gsb0, 0x0 ;  /* 0x00008000000079c5 */ /* 0x000fc40000010000 */
[----:B------:R-:W-:Y:S01]  /*3ad0*/  WARPGROUP.ARRIVE ;  /* 0x00000000000079c5 */ /* 0x000fe20000000000 */
[----:B------:R-:W-:Y:S04]  /*3ae0*/  STL.64 [R1+0x348], R126 ;  /* 0x0003487e01007387 */ /* 0x000fe80000100a00 */
[----:B------:R-:W-:Y:S01]  /*3af0*/  STL.64 [R1+0x340], R124 ;  /* 0x0003407c01007387 */ /* 0x000fe20000100a00 */
[----:B------:R-:W-:Y:S01]  /*3b00*/  IGMMA.64x16x32.S8.S8 R96, gdesc[UR44], RZ, !UPT, gsb0 ;  /* 0x006000002c6079f1 */ /* 0x000fe2000c0410ff */
[----:B------:R-:W-:Y:S02]  /*3b10*/  R2UR UR47, R5 ;  /* 0x00000000052f72ca */ /* 0x000fe400000e0000 */
[----:B------:R-:W-:Y:S01]  /*3b20*/  STL.64 [R1+0x338], R122 ;  /* 0x0003387a01007387 */ /* 0x000fe20000100a00 */
[----:B------:R-:W-:-:S02]  /*3b30*/  R2UR UR45, R3 ;  /* 0x00000000032d72ca */ /* 0x000fc400000e0000 */
[----:B------:R-:W-:Y:S01]  /*3b40*/  R2UR UR44, R0 ;  /* 0x00000000002c72ca */ /* 0x000fe200000e0000 */
[----:B------:R1:W-:Y:S01]  /*3b50*/  STL.64 [R1+0x330], R120 ;  /* 0x0003307801007387 */ /* 0x0003e20000100a00 */
        /* <DEDUP_REMOVED lines=8> */
[----:B------:R-:W-:Y:S01]  /*3be0*/  STL.64 [R1+0x350], R96 ;  /* 0x0003506001007387 */ /* 0x000fe20000100a00 */
[----:B------:R-:W-:-:S02]  /*3bf0*/  WARPGROUP.DEPBAR.LE gsb0, 0x0 ;  /* 0x00008000000079c5 */ /* 0x000fc40000010000 */
[----:B------:R-:W-:Y:S01]  /*3c00*/  WARPGROUP.ARRIVE ;  /* 0x00000000000079c5 */ /* 0x000fe20000000000 */
[----:B------:R-:W-:Y:S04]  /*3c10*/  STL.64 [R1+0x388], R78 ;  /* 0x0003884e01007387 */ /* 0x000fe80000100a00 */
[----:B------:R-:W-:Y:S01]  /*3c20*/  STL.64 [R1+0x380], R76 ;  /* 0x0003804c01007387 */ /* 0x000fe20000100a00 */
[----:B------:R-:W-:Y:S03]  /*3c30*/  IGMMA.64x16x32.S8.S8 R48, gdesc[UR56], RZ, !UPT, gsb0 ;  /* 0x00600000383079f1 */ /* 0x000fe6000c0410ff */
[----:B------:R-:W-:Y:S04]  /*3c40*/  STL.64 [R1+0x378], R74 ;  /* 0x0003784a01007387 */ /* 0x000fe80000100a00 */
[----:B------:R2:W-:Y:S01]  /*3c50*/  STL.64 [R1+0x370], R72 ;  /* 0x0003704801007387 */ /* 0x0005e20000100a00 */
[----:B------:R-:W-:-:S02]  /*3c60*/  WARPGROUP.DEPBAR.LE gsb0, 0x0 ;  /* 0x00008000000079c5 */ /* 0x000fc40000010000 */
[----:B------:R-:W-:Y:S01]  /*3c70*/  WARPGROUP.ARRIVE ;  /* 0x00000000000079c5 */ /* 0x000fe20000000000 */
[----:B------:R-:W-:Y:S04]  /*3c80*/  STL.64 [R1+0x3a8], R54 ;  /* 0x0003a83601007387 */ /* 0x000fe80000100a00 */
[----:B------:R-:W-:Y:S01]  /*3c90*/  STL.64 [R1+0x3a0], R52 ;  /* 0x0003a03401007387 */ /* 0x000fe20000100a00 */
[----:B------:R-:W-:Y:S03]  /*3ca0*/  IGMMA.64x16x32.S8.S8 R24, gdesc[UR52], RZ, !UPT, gsb0 ;  /* 0x00600000341879f1 */ /* 0x000fe6000c0410ff */
[----:B------:R-:W-:Y:S04]  /*3cb0*/  STL.64 [R1+0x398], R50 ;  /* 0x0003983201007387 */ /* 0x000fe80000100a00 */
[----:B------:R-:W-:Y:S01]  /*3cc0*/  STL.64 [R1+0x390], R48 ;  /* 0x0003903001007387 */ /* 0x000fe20000100a00 */
[----:B------:R-:W-:-:S02]  /*3cd0*/  WARPGROUP.DEPBAR.LE gsb0, 0x0 ;  /* 0x00008000000079c5 */ /* 0x000fc40000010000 */
[----:B------:R-:W-:Y:S01]  /*3ce0*/  WARPGROUP.ARRIVE ;  /* 0x00000000000079c5 */ /* 0x000fe20000000000 */
[----:B------:R-:W-:Y:S04]  /*3cf0*/  STL.64 [R1+0x3c8], R30 ;  /* 0x0003c81e01007387 */ /* 0x000fe80000100a00 */
[----:B------:R-:W-:Y:S01]  /*3d00*/  STL.64 [R1+0x3c0], R28 ;  /* 0x0003c01c01007387 */ /* 0x000fe20000100a00 */
[----:B------:R-:W-:Y:S03]  /*3d10*/  IGMMA.64x16x32.S8.S8 R192, gdesc[UR48], R192, gsb0 ;  /* 0x0060000030c079f1 */ /* 0x000fe600080410c0 */
[----:B------:R-:W-:Y:S04]  /*3d20*/  STL.64 [R1+0x3b8], R26 ;  /* 0x0003b81a01007387 */ /* 0x000fe80000100a00 */
[----:B------:R-:W-:Y:S04]  /*3d30*/  STL.64 [R1+0x3b0], R24 ;  /* 0x0003b01801007387 */ /* 0x000fe80000100a00 */
[----:B0-----:R-:W3:Y:S04]  /*3d40*/  LDL.LU R168, [R1+0x60] ;  /* 0x0000600001a87983 */ /* 0x001ee80000300800 */
[----:B------:R-:W3:Y:S01]  /*3d50*/  LDL.LU R169, [R1+0x64] ;  /* 0x0000640001a97983 */ /* 0x000ee20000300800 */
[----:B------:R-:W-:-:S03]  /*3d60*/  WARPGROUP.DEPBAR.LE gsb0, 0x0 ;  /* 0x00008000000079c5 */ /* 0x000fc60000010000 */
[----:B------:R0:W-:Y:S04]  /*3d70*/  STL.64 [R1+0x240], R192 ;  /* 0x000240c001007387 */ /* 0x0001e80000100a00 */
[----:B------:R4:W-:Y:S04]  /*3d80*/  STL.64 [R1+0x248], R194 ;  /* 0x000248c201007387 */ /* 0x0009e80000100a00 */
[----:B------:R4:W-:Y:S04]  /*3d90*/  STL.64 [R1+0x250], R196 ;  /* 0x000250c401007387 */ /* 0x0009e80000100a00 */
[----:B------:R4:W-:Y:S04]  /*3da0*/  STL.64 [R1+0x258], R198 ;  /* 0x000258c601007387 */ /* 0x0009e80000100a00 */
[----:B------:R-:W3:Y:S04]  /*3db0*/  LDL.LU R170, [R1+0x68] ;  /* 0x0000680001aa7983 */ /* 0x000ee80000300800 */
[----:B------:R-:W3:Y:S04]  /*3dc0*/  LDL.LU R171, [R1+0x6c] ;  /* 0x00006c0001ab7983 */ /* 0x000ee80000300800 */
[----:B------:R-:W3:Y:S04]  /*3dd0*/  LDL.LU R172, [R1+0x70] ;  /* 0x0000700001ac7983 */ /* 0x000ee80000300800 */
[----:B------:R-:W3:Y:S04]  /*3de0*/  LDL.LU R173, [R1+0x74] ;  /* 0x0000740001ad7983 */ /* 0x000ee80000300800 */
[----:B------:R-:W3:Y:S04]  /*3df0*/  LDL.LU R174, [R1+0x78] ;  /* 0x0000780001ae7983 */ /* 0x000ee80000300800 */
[----:B------:R-:W3:Y:S04]  /*3e00*/  LDL.LU R175, [R1+0x7c] ;  /* 0x00007c0001af7983 */ /* 0x000ee80000300800 */
[----:B-1----:R-:W3:Y:S04]  /*3e10*/  LDL.LU R120, [R1+0x120] ;  /* 0x0001200001787983 */ /* 0x002ee80000300800 */
[----:B------:R-:W3:Y:S04]  /*3e20*/  LDL.LU R121, [R1+0x124] ;  /* 0x0001240001797983 */ /* 0x000ee80000300800 */
[----:B------:R-:W3:Y:S04]  /*3e30*/  LDL.LU R122, [R1+0x128] ;  /* 0x00012800017a7983 */ /* 0x000ee80000300800 */
[----:B------:R-:W3:Y:S04]  /*3e40*/  LDL.LU R123, [R1+0x12c] ;  /* 0x00012c00017b7983 */ /* 0x000ee80000300800 */
[----:B------:R-:W3:Y:S04]  /*3e50*/  LDL.LU R124, [R1+0x130] ;  /* 0x00013000017c7983 */ /* 0x000ee80000300800 */
[----:B------:R-:W3:Y:S04]  /*3e60*/  LDL.LU R125, [R1+0x134] ;  /* 0x00013400017d7983 */ /* 0x000ee80000300800 */
[----:B------:R-:W3:Y:S04]  /*3e70*/  LDL.LU R126, [R1+0x138] ;  /* 0x00013800017e7983 */ /* 0x000ee80000300800 */
[----:B------:R-:W3:Y:S04]  /*3e80*/  LDL.LU R127, [R1+0x13c] ;  /* 0x00013c00017f7983 */ /* 0x000ee80000300800 */
[----:B--2---:R-:W2:Y:S04]  /*3e90*/  LDL.LU R72, [R1+0x1e0] ;  /* 0x0001e00001487983 */ /* 0x004ea80000300800 */
[----:B------:R-:W2:Y:S04]  /*3ea0*/  LDL.LU R73, [R1+0x1e4] ;  /* 0x0001e40001497983 */ /* 0x000ea80000300800 */
[----:B------:R-:W2:Y:S04]  /*3eb0*/  LDL.LU R74, [R1+0x1e8] ;  /* 0x0001e800014a7983 */ /* 0x000ea80000300800 */
[----:B------:R-:W2:Y:S04]  /*3ec0*/  LDL.LU R75, [R1+0x1ec] ;  /* 0x0001ec00014b7983 */ /* 0x000ea80000300800 */
[----:B------:R-:W2:Y:S04]  /*3ed0*/  LDL.LU R76, [R1+0x1f0] ;  /* 0x0001f000014c7983 */ /* 0x000ea80000300800 */
[----:B------:R-:W2:Y:S04]  /*3ee0*/  LDL.LU R77, [R1+0x1f4] ;  /* 0x0001f400014d7983 */ /* 0x000ea80000300800 */
[----:B------:R-:W3:Y:S04]  /*3ef0*/  LDL.LU R102, [R1+0x198] ;  /* 0x0001980001667983 */ /* 0x000ee80000300800 */
        /* <DEDUP_REMOVED lines=9> */
[----:B0-----:R-:W3:Y:S04]  /*3f90*/  LDL.LU R192, [R1] ;  /* 0x0000000001c07983 */ /* 0x001ee80000300800 */
[----:B------:R-:W3:Y:S04]  /*3fa0*/  LDL.LU R193, [R1+0x4] ;  /* 0x0000040001c17983 */ /* 0x000ee80000300800 */
[----:B----4-:R-:W4:Y:S01]  /*3fb0*/  LDL.LU R194, [R1+0x8] ;  /* 0x0000080001c27983 */ /* 0x010f220000300800 */
[----:B------:R-:W-:-:S03]  /*3fc0*/  IMAD.MOV.U32 R78, RZ, RZ, R216 ;  /* 0x000000ffff4e7224 */ /* 0x000fc600078e00d8 */
[----:B------:R-:W4:Y:S01]  /*3fd0*/  LDL.LU R195, [R1+0xc] ;  /* 0x00000c0001c37983 */ /* 0x000f220000300800 */
[----:B------:R-:W-:-:S03]  /*3fe0*/  IMAD.MOV.U32 R79, RZ, RZ, R217 ;  /* 0x000000ffff4f7224 */ /* 0x000fc600078e00d9 */
[----:B------:R-:W4:Y:S04]  /*3ff0*/  LDL.LU R196, [R1+0x10] ;  /* 0x0000100001c47983 */ /* 0x000f280000300800 */
[----:B------:R-:W4:Y:S04]  /*4000*/  LDL.LU R197, [R1+0x14] ;  /* 0x0000140001c57983 */ /* 0x000f280000300800 */
[----:B------:R-:W4:Y:S04]  /*4010*/  LDL.LU R198, [R1+0x18] ;  /* 0x0000180001c67983 */ /* 0x000f280000300800 */
[----:B------:R-:W4:Y:S01]  /*4020*/  LDL.LU R199, [R1+0x1c] ;  /* 0x00001c0001c77983 */ /* 0x000f220000300800 */
[----:B------:R-:W-:Y:S01]  /*4030*/  UMOV UR10, UR5 ;  /* 0x00000005000a7c82 */ /* 0x000fe20008000000 */
[----:B------:R-:W-:Y:S01]  /*4040*/  UMOV UR11, 0x80000020 ;  /* 0x80000020000b7882 */ /* 0x000fe20000000000 */
[----:B------:R-:W-:-:S02]  /*4050*/  IMAD.MOV.U32 R216, RZ, RZ, R208 ;  /* 0x000000ffffd87224 */ /* 0x000fc400078e00d0 */
[----:B------:R-:W-:Y:S01]  /*4060*/  IMAD.MOV.U32 R96, RZ, RZ, R218 ;  /* 0x000000ffff607224 */ /* 0x000fe200078e00da */
[----:B------:R-:W4:Y:S01]  /*4070*/  LDL.LU R208, [R1+0x480] ;  /* 0x0004800001d07983 */ /* 0x000f220000300800 */
[----:B------:R-:W-:Y:S02]  /*4080*/  IMAD.MOV.U32 R217, RZ, RZ, R209 ;  /* 0x000000ffffd97224 */ /* 0x000fe400078e00d1 */
[----:B------:R-:W-:Y:S01]  /*4090*/  IMAD.MOV.U32 R97, RZ, RZ, R219 ;  /* 0x000000ffff617224 */ /* 0x000fe200078e00db */
[----:B------:R-:W4:Y:S01]  /*40a0*/  LDL.LU R209, [R1+0x47c] ;  /* 0x00047c0001d17983 */ /* 0x000f220000300800 */
[----:B------:R-:W-:Y:S02]  /*40b0*/  IMAD.MOV.U32 R218, RZ, RZ, R210 ;  /* 0x000000ffffda7224 */ /* 0x000fe400078e00d2 */
[----:B------:R-:W-:Y:S01]  /*40c0*/  IMAD.MOV.U32 R98, RZ, RZ, R220 ;  /* 0x000000ffff627224 */ /* 0x000fe200078e00dc */
[----:B------:R-:W4:Y:S01]  /*40d0*/  LDL.LU R210, [R1+0x478] ;  /* 0x0004780001d27983 */ /* 0x000f220000300800 */
        /* <DEDUP_REMOVED lines=11> */
[----:B------:R-:W4:Y:S04]  /*4190*/  LDL.LU R214, [R1+0x468] ;  /* 0x0004680001d67983 */ /* 0x000f280000300800 */
[----:B------:R-:W4:Y:S01]  /*41a0*/  LDL.LU R215, [R1+0x464] ;  /* 0x0004640001d77983 */ /* 0x000f220000300800 */
[----:B------:R-:W-:Y:S01]  /*41b0*/  UMOV UR56, UR48 ;  /* 0x0000003000387c82 */ /* 0x000fe20008000000 */
[----:B------:R-:W-:Y:S01]  /*41c0*/  UMOV UR57, UR49 ;  /* 0x0000003100397c82 */ /* 0x000fe20008000000 */
[----:B------:R-:W-:Y:S01]  /*41d0*/  UMOV UR58, UR6 ;  /* 0x00000006003a7c82 */ /* 0x000fe20008000000 */
[----:B------:R-:W-:Y:S01]  /*41e0*/  UMOV UR59, 0x80000020 ;  /* 0x80000020003b7882 */ /* 0x000fe20000000000 */
[----:B------:R-:W-:Y:S01]  /*41f0*/  UMOV UR52, UR10 ;  /* 0x0000000a00347c82 */ /* 0x000fe20008000000 */
[----:B------:R-:W-:Y:S01]  /*4200*/  UMOV UR53, UR11 ;  /* 0x0000000b00357c82 */ /* 0x000fe20008000000 */
[----:B------:R-:W-:Y:S01]  /*4210*/  UIADD3 UR46, UR4, 0x102, URZ ;  /* 0x00000102042e7890 */ /* 0x000fe2000fffe03f */
[----:B------:R-:W-:Y:S01]  /*4220*/  UMOV UR55, UR47 ;  /* 0x0000002f00377c82 */ /* 0x000fe20008000000 */
[----:B------:R-:W-:Y:S01]  /*4230*/  UMOV UR47, 0x80000020 ;  /* 0x80000020002f7882 */ /* 0x000fe20000000000 */
[----:B--2---:R-:W-:-:S06]  /*4240*/  WARPGROUP.ARRIVE ;  /* 0x00000000000079c5 */ /* 0x004fcc0000000000 */
[----:B------:R-:W-:Y:S03]  /*4250*/  IGMMA.64x16x32.S8.S8 R72, gdesc[UR8], R72, gsb0 ;  /* 0x00600000084879f1 */ /* 0x000fe60008041048 */
[----:B------:R-:W-:Y:S02]  /*4260*/  WARPGROUP.DEPBAR.LE gsb0, 0x0 ;  /* 0x00008000000079c5 */ /* 0x000fe40000010000 */
[----:B---3--:R-:W-:-:S06]  /*4270*/  WARPGROUP.ARRIVE ;  /* 0x00000000000079c5 */ /* 0x008fcc0000000000 */
[----:B------:R-:W-:Y:S01]  /*4280*/  IGMMA.64x16x32.S8.S8 R96, gdesc[UR56], R96, gsb0 ;  /* 0x00600000386079f1 */ /* 0x000fe20008041060 */
[----:B------:R-:W-:Y:S01]  /*4290*/  UMOV UR8, UR48 ;  /* 0x0000003000087c82 */ /* 0x000fe20008000000 */
[----:B------:R-:W-:Y:S01]  /*42a0*/  UMOV UR9, UR49 ;  /* 0x0000003100097c82 */ /* 0x000fe20008000000 */
[----:B------:R-:W-:Y:S01]  /*42b0*/  UMOV UR10, UR7 ;  /* 0x00000007000a7c82 */ /* 0x000fe20008000000 */
[----:B------:R-:W-:Y:S01]  /*42c0*/  UMOV UR11, 0x80000020 ;  /* 0x80000020000b7882 */ /* 0x000fe20000000000 */
[----:B------:R-:W-:Y:S02]  /*42d0*/  WARPGROUP.DEPBAR.LE gsb0, 0x0 ;  /* 0x00008000000079c5 */ /* 0x000fe40000010000 */
[----:B------:R-:W-:-:S06]  /*42e0*/  WARPGROUP.ARRIVE ;  /* 0x00000000000079c5 */ /* 0x000fcc0000000000 */
[----:B------:R-:W-:Y:S03]  /*42f0*/  IGMMA.64x16x32.S8.S8 R120, gdesc[UR8], R120, gsb0 ;  /* 0x00600000087879f1 */ /* 0x000fe60008041078 */
[----:B------:R-:W-:Y:S02]  /*4300*/  WARPGROUP.DEPBAR.LE gsb0, 0x0 ;  /* 0x00008000000079c5 */ /* 0x000fe40000010000 */
[----:B------:R-:W-:-:S06]  /*4310*/  WARPGROUP.ARRIVE ;  /* 0x00000000000079c5 */ /* 0x000fcc0000000000 */
[----:B------:R-:W-:Y:S03]  /*4320*/  IGMMA.64x16x32.S8.S8 R144, gdesc[UR44], R144, gsb0 ;  /* 0x006000002c9079f1 */ /* 0x000fe60008041090 */
[----:B------:R-:W-:Y:S02]  /*4330*/  WARPGROUP.DEPBAR.LE gsb0, 0x0 ;  /* 0x00008000000079c5 */ /* 0x000fe40000010000 */
[----:B------:R-:W-:-:S06]  /*4340*/  WARPGROUP.ARRIVE ;  /* 0x00000000000079c5 */ /* 0x000fcc0000000000 */
[----:B------:R-:W-:Y:S03]  /*4350*/  IGMMA.64x16x32.S8.S8 R168, gdesc[UR40], R168, gsb0 ;  /* 0x0060000028a879f1 */ /* 0x000fe600080410a8 */
[----:B------:R-:W-:Y:S02]  /*4360*/  WARPGROUP.DEPBAR.LE gsb0, 0x0 ;  /* 0x00008000000079c5 */ /* 0x000fe40000010000 */
[----:B----4-:R-:W-:-:S06]  /*4370*/  WARPGROUP.ARRIVE ;  /* 0x00000000000079c5 */ /* 0x010fcc0000000000 */
        /* <DEDUP_REMOVED lines=15> */
[----:B------:R-:W-:Y:S01]  /*4470*/  IGMMA.64x16x32.S8.S8 R112, gdesc[UR16], R112, gsb0 ;  /* 0x00600000107079f1 */ /* 0x000fe20008041070 */
[----:B------:R-:W-:Y:S01]  /*4480*/  UIADD3 UR14, UR4, 0x302, URZ ;  /* 0x00000302040e7890 */ /* 0x000fe2000fffe03f */
[----:B------:R-:W-:Y:S01]  /*4490*/  UMOV UR15, 0x80000020 ;  /* 0x80000020000f7882 */ /* 0x000fe20000000000 */
[----:B------:R-:W-:Y:S02]  /*44a0*/  WARPGROUP.DEPBAR.LE gsb0, 0x0 ;  /* 0x00008000000079c5 */ /* 0x000fe40000010000 */
[----:B------:R-:W-:-:S06]  /*44b0*/  WARPGROUP.ARRIVE ;  /* 0x00000000000079c5 */ /* 0x000fcc0000000000 */
[----:B------:R-:W-:Y:S01]  /*44c0*/  IGMMA.64x16x32.S8.S8 R88, gdesc[UR12], R88, gsb0 ;  /* 0x006000000c5879f1 */ /* 0x000fe20008041058 */
[----:B------:R-:W-:Y:S01]  /*44d0*/  UMOV UR56, UR10 ;  /* 0x0000000a00387c82 */ /* 0x000fe20008000000 */
[----:B------:R-:W-:Y:S01]  /*44e0*/  UIADD3 UR10, UR4, 0x342, URZ ;  /* 0x00000342040a7890 */ /* 0x000fe2000fffe03f */
[----:B------:R-:W-:Y:S01]  /*44f0*/  UMOV UR57, UR11 ;  /* 0x0000000b00397c82 */ /* 0x000fe20008000000 */
[----:B------:R-:W-:Y:S01]  /*4500*/  UMOV UR8, UR48 ;  /* 0x0000003000087c82 */ /* 0x000fe20008000000 */
[----:B------:R-:W-:Y:S01]  /*4510*/  UMOV UR9, UR49 ;  /* 0x0000003100097c82 */ /* 0x000fe20008000000 */
[----:B------:R-:W-:Y:S01]  /*4520*/  UMOV UR11, 0x80000020 ;  /* 0x80000020000b7882 */ /* 0x000fe20000000000 */
[----:B------:R-:W-:Y:S02]  /*4530*/  WARPGROUP.DEPBAR.LE gsb0, 0x0 ;  /* 0x00008000000079c5 */ /* 0x000fe40000010000 */
[----:B------:R-:W-:-:S06]  /*4540*/  WARPGROUP.ARRIVE ;  /* 0x00000000000079c5 */ /* 0x000fcc0000000000 */
[----:B------:R-:W-:Y:S01]  /*4550*/  IGMMA.64x16x32.S8.S8 R64, gdesc[UR8], R64, gsb0 ;  /* 0x00600000084079f1 */ /* 0x000fe20008041040 */
[----:B------:R-:W-:Y:S01]  /*4560*/  UIADD3 UR6, UR4, 0x382, URZ ;  /* 0x0000038204067890 */ /* 0x000fe2000fffe03f */
[----:B------:R-:W-:Y:S02]  /*4570*/  UMOV UR5, UR49 ;  /* 0x0000003100057c82 */ /* 0x000fe40008000000 */
[----:B------:R-:W-:Y:S01]  /*4580*/  UMOV UR4, UR48 ;  /* 0x0000003000047c82 */ /* 0x000fe20008000000 */
[----:B------:R-:W-:Y:S01]  /*4590*/  UMOV UR7, 0x80000020 ;  /* 0x8000002000077882 */ /* 0x000fe20000000000 */
[----:B------:R-:W-:Y:S02]  /*45a0*/  WARPGROUP.DEPBAR.LE gsb0, 0x0 ;  /* 0x00008000000079c5 */ /* 0x000fe40000010000 */
[----:B------:R-:W-:-:S06]  /*45b0*/  WARPGROUP.ARRIVE ;  /* 0x00000000000079c5 */ /* 0x000fcc0000000000 */
[----:B------:R-:W-:Y:S01]  /*45c0*/  IGMMA.64x16x32.S8.S8 R40, gdesc[UR4], R40, gsb0 ;  /* 0x00600000042879f1 */ /* 0x000fe20008041028 */
[----:B------:R-:W-:Y:S01]  /*45d0*/  UIADD3 UR12, UR55, 0x202, URZ ;  /* 0x00000202370c7890 */ /* 0x000fe2000fffe03f */
[----:B------:R-:W-:-:S06]  /*45e0*/  UMOV UR5, 0x80000020 ;  /* 0x8000002000057882 */ /* 0x000fcc0000000000 */
[----:B------:R-:W-:Y:S01]  /*45f0*/  UMOV UR4, UR12 ;  /* 0x0000000c00047c82 */ /* 0x000fe20008000000 */
[----:B------:R-:W-:Y:S02]  /*4600*/  WARPGROUP.DEPBAR.LE gsb0, 0x0 ;  /* 0x00008000000079c5 */ /* 0x000fe40000010000 */
[----:B------:R-:W-:-:S06]  /*4610*/  WARPGROUP.ARRIVE ;  /* 0x00000000000079c5 */ /* 0x000fcc0000000000 */
[----:B------:R-:W-:Y:S01]  /*4620*/  IGMMA.64x16x32.S8.S8 R32, gdesc[UR4], R32, gsb0 ;  /* 0x00600000042079f1 */ /* 0x000fe20008041020 */
[----:B------:R-:W-:Y:S01]  /*4630*/  UMOV UR8, UR4 ;  /* 0x0000000400087c82 */ /* 0x000fe20008000000 */
        /* <DEDUP_REMOVED lines=11> */
[----:B------:R-:W-:Y:S04]  /*46f0*/  STL.64 [R1+0x1e0], R72 ;  /* 0x0001e04801007387 */ /* 0x000fe80000100a00 */
[----:B------:R-:W-:Y:S04]  /*4700*/  STL.64 [R1+0x1e8], R74 ;  /* 0x0001e84a01007387 */ /* 0x000fe80000100a00 */
[----:B------:R-:W-:Y:S04]  /*4710*/  STL.64 [R1+0x1f0], R76 ;  /* 0x0001f04c01007387 */ /* 0x000fe80000100a00 */
[----:B------:R-:W-:Y:S04]  /*4720*/  STL.64 [R1+0x1f8], R78 ;  /* 0x0001f84e01007387 */ /* 0x000fe80000100a00 */
[----:B------:R-:W-:Y:S04]  /*4730*/  STL.64 [R1+0x180], R96 ;  /* 0x0001806001007387 */ /* 0x000fe80000100a00 */
[----:B------:R-:W-:Y:S01]  /*4740*/  STL.64 [R1+0x188], R98 ;  /* 0x0001886201007387 */ /* 0x000fe20000100a00 */
[----:B------:R-:W-:-:S02]  /*4750*/  WARPGROUP.DEPBAR.LE gsb0, 0x0 ;  /* 0x00008000000079c5 */ /* 0x000fc40000010000 */
[----:B------:R-:W-:-:S06]  /*4760*/  WARPGROUP.ARRIVE ;  /* 0x00000000000079c5 */ /* 0x000fcc0000000000 */
[----:B------:R-:W-:Y:S01]  /*4770*/  IGMMA.64x16x32.S8.S8 R104, gdesc[UR16], R104, gsb0 ;  /* 0x00600000106879f1 */ /* 0x000fe20008041068 */
[----:B------:R-:W-:Y:S04]  /*4780*/  STL.64 [R1+0x190], R100 ;  /* 0x0001906401007387 */ /* 0x000fe80000100a00 */
        /* <DEDUP_REMOVED lines=13> */
[----:B------:R0:W-:Y:S04]  /*4860*/  STL.64 [R1], R192 ;  /* 0x000000c001007387 */ /* 0x0001e80000100a00 */
[----:B------:R1:W-:Y:S04]  /*4870*/  STL.64 [R1+0x8], R194 ;  /* 0x000008c201007387 */ /* 0x0003e80000100a00 */
[----:B------:R2:W-:Y:S04]  /*4880*/  STL.64 [R1+0x10], R196 ;  /* 0x000010c401007387 */ /* 0x0005e80000100a00 */
[----:B------:R3:W-:Y:S04]  /*4890*/  STL.64 [R1+0x18], R198 ;  /* 0x000018c601007387 */ /* 0x0007e80000100a00 */
[----:B0-----:R-:W4:Y:S04]  /*48a0*/  LDL.LU R192, [R1+0x40] ;  /* 0x0000400001c07983 */ /* 0x001f280000300800 */
[----:B------:R-:W4:Y:S04]  /*48b0*/  LDL.LU R193, [R1+0x44] ;  /* 0x0000440001c17983 */ /* 0x000f280000300800 */
[----:B-1----:R-:W4:Y:S04]  /*48c0*/  LDL.LU R194, [R1+0x48] ;  /* 0x0000480001c27983 */ /* 0x002f280000300800 */
[----:B------:R-:W4:Y:S04]  /*48d0*/  LDL.LU R195, [R1+0x4c] ;  /* 0x00004c0001c37983 */ /* 0x000f280000300800 */
[----:B--2---:R-:W4:Y:S04]  /*48e0*/  LDL.LU R196, [R1+0x50] ;  /* 0x0000500001c47983 */ /* 0x004f280000300800 */
[----:B------:R-:W4:Y:S04]  /*48f0*/  LDL.LU R197, [R1+0x54] ;  /* 0x0000540001c57983 */ /* 0x000f280000300800 */
[----:B---3--:R-:W4:Y:S04]  /*4900*/  LDL.LU R198, [R1+0x58] ;  /* 0x0000580001c67983 */ /* 0x008f280000300800 */
[----:B------:R-:W4:Y:S01]  /*4910*/  LDL.LU R199, [R1+0x5c] ;  /* 0x00005c0001c77983 */ /* 0x000f220000300800 */
[----:B------:R-:W-:-:S02]  /*4920*/  WARPGROUP.DEPBAR.LE gsb0, 0x0 ;  /* 0x00008000000079c5 */ /* 0x000fc40000010000 */
[----:B------:R-:W-:Y:S01]  /*4930*/  WARPGROUP.ARRIVE ;  /* 0x00000000000079c5 */ /* 0x000fe20000000000 */
[----:B------:R-:W-:Y:S01]  /*4940*/  UMOV UR20, UR4 ;  /* 0x0000000400147c82 */ /* 0x000fe20008000000 */
[----:B------:R-:W-:-:S04]  /*4950*/  UMOV UR21, UR5 ;  /* 0x0000000500157c82 */ /* 0x000fc80008000000 */
        /* <DEDUP_REMOVED lines=24> */
[----:B----4-:R-:W-:-:S06]  /*4ae0*/  WARPGROUP.ARRIVE ;  /* 0x00000000000079c5 */ /* 0x010fcc0000000000 */
[----:B------:R-:W-:Y:S01]  /*4af0*/  IGMMA.64x16x32.S8.S8 R192, gdesc[UR40], R192, gsb0 ;  /* 0x0060000028c079f1 */ /* 0x000fe200080410c0 */
[----:B------:R-:W-:Y:S01]  /*4b00*/  UMOV UR44, UR4 ;  /* 0x00000004002c7c82 */ /* 0x000fe20008000000 */
[----:B------:R-:W-:Y:S01]  /*4b10*/  UMOV UR45, UR5 ;  /* 0x00000005002d7c82 */ /* 0x000fe20008000000 */
[----:B------:R-:W-:Y:S02]  /*4b20*/  WARPGROUP.DEPBAR.LE gsb0, 0x0 ;  /* 0x00008000000079c5 */ /* 0x000fe40000010000 */
[----:B------:R-:W-:-:S06]  /*4b30*/  WARPGROUP.ARRIVE ;  /* 0x00000000000079c5 */ /* 0x000fcc0000000000 */
[----:B------:R-:W-:Y:S01]  /*4b40*/  IGMMA.64x16x32.S8.S8 R216, gdesc[UR44], R216, gsb0 ;  /* 0x006000002cd879f1 */ /* 0x000fe200080410d8 */
[----:B------:R-:W-:Y:S04]  /*4b50*/  STL.64 [R1+0x3e8], R214 ;  /* 0x0003e8d601007387 */ /* 0x000fe80000100a00 */
[----:B------:R-:W-:Y:S04]  /*4b60*/  STL.64 [R1+0x3e0], R212 ;  /* 0x0003e0d401007387 */ /* 0x000fe80000100a00 */
[----:B------:R-:W-:Y:S04]  /*4b70*/  STL.64 [R1+0x3d8], R210 ;  /* 0x0003d8d201007387 */ /* 0x000fe80000100a00 */
[----:B------:R-:W-:Y:S04]  /*4b80*/  STL.64 [R1+0x3d0], R208 ;  /* 0x0003d0d001007387 */ /* 0x000fe80000100a00 */
[----:B------:R0:W-:Y:S04]  /*4b90*/  STL.64 [R1+0x40], R192 ;  /* 0x000040c001007387 */ /* 0x0001e80000100a00 */
[----:B------:R1:W-:Y:S04]  /*4ba0*/  STL.64 [R1+0x48], R194 ;  /* 0x000048c201007387 */ /* 0x0003e80000100a00 */
[----:B------:R2:W-:Y:S04]  /*4bb0*/  STL.64 [R1+0x50], R196 ;  /* 0x000050c401007387 */ /* 0x0005e80000100a00 */
[----:B------:R3:W-:Y:S01]  /*4bc0*/  STL.64 [R1+0x58], R198 ;  /* 0x000058c601007387 */ /* 0x0007e20000100a00 */
[----:B0-----:R-:W-:-:S03]  /*4bd0*/  IMAD.MOV.U32 R192, RZ, RZ, R9 ;  /* 0x000000ffffc07224 */ /* 0x001fc600078e0009 */
[----:B------:R-:W4:Y:S01]  /*4be0*/  LDL.LU R9, [R1+0x460] ;  /* 0x0004600001097983 */ /* 0x000f220000300800 */
[----:B------:R-:W-:Y:S02]  /*4bf0*/  IMAD.MOV.U32 R193, RZ, RZ, R8 ;  /* 0x000000ffffc17224 */ /* 0x000fe400078e0008 */
[----:B-1----:R-:W-:Y:S02]  /*4c00*/  IMAD.MOV.U32 R194, RZ, RZ, R22 ;  /* 0x000000ffffc27224 */ /* 0x002fe400078e0016 */
[----:B------:R-:W-:Y:S02]  /*4c10*/  IMAD.MOV.U32 R195, RZ, RZ, R23 ;  /* 0x000000ffffc37224 */ /* 0x000fe400078e0017 */
[----:B--2---:R-:W-:Y:S02]  /*4c20*/  IMAD.MOV.U32 R196, RZ, RZ, R232 ;  /* 0x000000ffffc47224 */ /* 0x004fe400078e00e8 */
[----:B------:R-:W-:Y:S02]  /*4c30*/  IMAD.MOV.U32 R197, RZ, RZ, R233 ;  /* 0x000000ffffc57224 */ /* 0x000fe400078e00e9 */
[----:B---3--:R-:W-:Y:S01]  /*4c40*/  IMAD.MOV.U32 R198, RZ, RZ, R6 ;  /* 0x000000ffffc67224 */ /* 0x008fe200078e0006 */
[----:B------:R-:W-:-:S02]  /*4c50*/  WARPGROUP.DEPBAR.LE gsb0, 0x0 ;  /* 0x00008000000079c5 */ /* 0x000fc40000010000 */
[----:B------:R0:W-:Y:S04]  /*4c60*/  STL.64 [R1+0xa0], R216 ;  /* 0x0000a0d801007387 */ /* 0x0001e80000100a00 */
[----:B------:R1:W-:Y:S04]  /*4c70*/  STL.64 [R1+0xa8], R218 ;  /* 0x0000a8da01007387 */ /* 0x0003e80000100a00 */
[----:B------:R-:W-:Y:S04]  /*4c80*/  STL.64 [R1+0xb0], R220 ;  /* 0x0000b0dc01007387 */ /* 0x000fe80000100a00 */
[----:B------:R-:W-:Y:S04]  /*4c90*/  STL.64 [R1+0xb8], R222 ;  /* 0x0000b8de01007387 */ /* 0x000fe80000100a00 */
[----:B------:R-:W2:Y:S04]  /*4ca0*/  LDL.LU R8, [R1+0x45c] ;  /* 0x00045c0001087983 */ /* 0x000ea80000300800 */
[----:B------:R-:W3:Y:S01]  /*4cb0*/  LDL.LU R22, [R1+0x458] ;  /* 0x0004580001167983 */ /* 0x000ee20000300800 */
[----:B------:R-:W-:-:S03]  /*4cc0*/  IMAD.MOV.U32 R199, RZ, RZ, R2 ;  /* 0x000000ffffc77224 */ /* 0x000fc600078e0002 */
[----:B------:R-:W2:Y:S04]  /*4cd0*/  LDL.LU R23, [R1+0x454] ;  /* 0x0004540001177983 */ /* 0x000ea80000300800 */
[----:B------:R-:W2:Y:S04]  /*4ce0*/  LDL.LU R232, [R1+0x450] ;  /* 0x0004500001e87983 */ /* 0x000ea80000300800 */
[----:B------:R-:W2:Y:S04]  /*4cf0*/  LDL.LU R233, [R1+0x44c] ;  /* 0x00044c0001e97983 */ /* 0x000ea80000300800 */
[----:B------:R-:W2:Y:S04]  /*4d00*/  LDL.LU R6, [R1+0x448] ;  /* 0x0004480001067983 */ /* 0x000ea80000300800 */
[----:B------:R-:W2:Y:S01]  /*4d10*/  LDL.LU R2, [R1+0x444] ;  /* 0x0004440001027983 */ /* 0x000ea20000300800 */
[----:B----4-:R-:W-:-:S02]  /*4d20*/  IMAD.MOV.U32 R151, RZ, RZ, R9 ;  /* 0x000000ffff977224 */ /* 0x010fc400078e0009 */
[----:B---3--:R-:W-:Y:S02]  /*4d30*/  IMAD.MOV.U32 R144, RZ, RZ, R22 ;  /* 0x000000ffff907224 */ /* 0x008fe400078e0016 */
[----:B------:R-:W3:Y:S01]  /*4d40*/  LDL.LU R22, [R1+0x440] ;  /* 0x0004400001167983 */ /* 0x000ee20000300800 */
[----:B--2---:R-:W-:-:S03]  /*4d50*/  IMAD.MOV.U32 R145, RZ, RZ, R23 ;  /* 0x000000ffff917224 */ /* 0x004fc600078e0017 */
[----:B------:R-:W2:Y:S01]  /*4d60*/  LDL.LU R23, [R1+0x43c] ;  /* 0x00043c0001177983 */ /* 0x000ea20000300800 */
[----:B------:R-:W-:-:S03]  /*4d70*/  IMAD.MOV.U32 R146, RZ, RZ, R232 ;  /* 0x000000ffff927224 */ /* 0x000fc600078e00e8 */
[----:B------:R-:W4:Y:S01]  /*4d80*/  LDL.LU R232, [R1+0x438] ;  /* 0x0004380001e87983 */ /* 0x000f220000300800 */
[----:B------:R-:W-:-:S03]  /*4d90*/  IMAD.MOV.U32 R147, RZ, RZ, R233 ;  /* 0x000000ffff937224 */ /* 0x000fc600078e00e9 */
[----:B------:R-:W3:Y:S01]  /*4da0*/  LDL.LU R233, [R1+0x434] ;  /* 0x0004340001e97983 */ /* 0x000ee20000300800 */
[----:B------:R-:W-:-:S03]  /*4db0*/  IMAD.MOV.U32 R148, RZ, RZ, R6 ;  /* 0x000000ffff947224 */ /* 0x000fc600078e0006 */
[----:B------:R-:W2:Y:S01]  /*4dc0*/  LDL.LU R6, [R1+0x430] ;  /* 0x0004300001067983 */ /* 0x000ea20000300800 */
[----:B------:R-:W-:Y:S02]  /*4dd0*/  IMAD.MOV.U32 R150, RZ, RZ, R8 ;  /* 0x000000ffff967224 */ /* 0x000fe400078e0008 */
[----:B------:R-:W-:Y:S02]  /*4de0*/  IMAD.MOV.U32 R149, RZ, RZ, R2 ;  /* 0x000000ffff957224 */ /* 0x000fe400078e0002 */
[----:B------:R-:W4:Y:S04]  /*4df0*/  LDL.LU R2, [R1+0x42c] ;  /* 0x00042c0001027983 */ /* 0x000f280000300800 */
[----:B------:R-:W3:Y:S04]  /*4e00*/  LDL.LU R8, [R1+0x428] ;  /* 0x0004280001087983 */ /* 0x000ee80000300800 */
[----:B------:R-:W2:Y:S04]  /*4e10*/  LDL.LU R9, [R1+0x424] ;  /* 0x0004240001097983 */ /* 0x000ea80000300800 */
[----:B------:R-:W4:Y:S04]  /*4e20*/  LDL.LU R120, [R1+0x1a0] ;  /* 0x0001a00001787983 */ /* 0x000f280000300800 */
[----:B------:R-:W4:Y:S04]  /*4e30*/  LDL.LU R121, [R1+0x1a4] ;  /* 0x0001a40001797983 */ /* 0x000f280000300800 */
[----:B------:R-:W4:Y:S04]  /*4e40*/  LDL.LU R122, [R1+0x1a8] ;  /* 0x0001a800017a7983 */ /* 0x000f280000300800 */
[----:B------:R-:W4:Y:S04]  /*4e50*/  LDL.LU R123, [R1+0x1ac] ;  /* 0x0001ac00017b7983 */ /* 0x000f280000300800 */
[----:B------:R-:W4:Y:S04]  /*4e60*/  LDL.LU R124, [R1+0x1b0] ;  /* 0x0001b000017c7983 */ /* 0x000f280000300800 */
[----:B------:R-:W4:Y:S04]  /*4e70*/  LDL.LU R125, [R1+0x1b4] ;  /* 0x0001b400017d7983 */ /* 0x000f280000300800 */
[----:B------:R-:W4:Y:S04]  /*4e80*/  LDL.LU R126, [R1+0x1b8] ;  /* 0x0001b800017e7983 */ /* 0x000f280000300800 */
[----:B------:R-:W4:Y:S04]  /*4e90*/  LDL.LU R127, [R1+0x1bc] ;  /* 0x0001bc00017f7983 */ /* 0x000f280000300800 */
        /* <DEDUP_REMOVED lines=8> */
[----:B------:R-:W2:Y:S04]  /*4f20*/  LDL.LU R24, [R1+0x160] ;  /* 0x0001600001187983 */ /* 0x000ea80000300800 */
[----:B------:R-:W2:Y:S04]  /*4f30*/  LDL.LU R25, [R1+0x164] ;  /* 0x0001640001197983 */ /* 0x000ea80000300800 */
[----:B------:R-:W2:Y:S04]  /*4f40*/  LDL.LU R26, [R1+0x168] ;  /* 0x00016800011a7983 */ /* 0x000ea80000300800 */
[----:B------:R-:W2:Y:S04]  /*4f50*/  LDL.LU R27, [R1+0x16c] ;  /* 0x00016c00011b7983 */ /* 0x000ea80000300800 */
[----:B------:R-:W2:Y:S04]  /*4f60*/  LDL.LU R28, [R1+0x170] ;  /* 0x00017000011c7983 */ /* 0x000ea80000300800 */
[----:B------:R-:W2:Y:S04]  /*4f70*/  LDL.LU R29, [R1+0x174] ;  /* 0x00017400011d7983 */ /* 0x000ea80000300800 */
[----:B------:R-:W2:Y:S04]  /*4f80*/  LDL.LU R30, [R1+0x178] ;  /* 0x00017800011e7983 */ /* 0x000ea80000300800 */
        /* <DEDUP_REMOVED lines=16> */
[----:B------:R-:W3:Y:S01]  /*5090*/  LDL.LU R55, [R1+0x1dc] ;  /* 0x0001dc0001377983 */ /* 0x000ee20000300800 */
[----:B------:R-:W-:Y:S01]  /*50a0*/  UMOV UR12, UR52 ;  /* 0x00000034000c7c82 */ /* 0x000fe20008000000 */
[----:B------:R-:W-:Y:S01]  /*50b0*/  UMOV UR13, UR53 ;  /* 0x00000035000d7c82 */ /* 0x000fe20008000000 */
[----:B------:R-:W-:Y:S01]  /*50c0*/  UMOV UR49, UR55 ;  /* 0x0000003700317c82 */ /* 0x000fe20008000000 */
[----:B------:R-:W-:Y:S01]  /*50d0*/  UMOV UR52, UR4 ;  /* 0x0000000400347c82 */ /* 0x000fe20008000000 */
[----:B------:R-:W-:Y:S01]  /*50e0*/  UMOV UR53, UR5 ;  /* 0x0000000500357c82 */ /* 0x000fe20008000000 */
[----:B------:R-:W-:Y:S01]  /*50f0*/  UMOV UR54, UR56 ;  /* 0x0000003800367c82 */ /* 0x000fe20008000000 */
[----:B------:R-:W-:Y:S01]  /*5100*/  UMOV UR55, UR57 ;  /* 0x0000003900377c82 */ /* 0x000fe20008000000 */
[----:B------:R-:W-:Y:S01]  /*5110*/  UIADD3 UR8, UR49, 0x402, URZ ;  /* 0x0000040231087890 */ /* 0x000fe2000fffe03f */
[----:B------:R-:W-:-:S02]  /*5120*/  UMOV UR48, UR4 ;  /* 0x0000000400307c82 */ /* 0x000fc40008000000 */
[----:B------:R-:W-:Y:S01]  /*5130*/  UMOV UR49, UR5 ;  /* 0x0000000500317c82 */ /* 0x000fe20008000000 */
[----:B----4-:R-:W-:-:S06]  /*5140*/  WARPGROUP.ARRIVE ;  /* 0x00000000000079c5 */ /* 0x010fcc0000000000 */
[----:B------:R-:W-:Y:S01]  /*5150*/  IGMMA.64x16x32.S8.S8 R208, gdesc[UR52], R208, gsb0 ;  /* 0x0060000034d079f1 */ /* 0x000fe200080410d0 */
[----:B------:R-:W-:Y:S01]  /*5160*/  UMOV UR52, UR4 ;  /* 0x0000000400347c82 */ /* 0x000fe20008000000 */
[----:B------:R-:W-:Y:S01]  /*5170*/  UMOV UR53, UR5 ;  /* 0x0000000500357c82 */ /* 0x000fe20008000000 */
[----:B------:R-:W-:Y:S01]  /*5180*/  UMOV UR54, UR58 ;  /* 0x0000003a00367c82 */ /* 0x000fe20008000000 */
[----:B------:R-:W-:Y:S01]  /*5190*/  UMOV UR55, UR59 ;  /* 0x0000003b00377c82 */ /* 0x000fe20008000000 */
[----:B------:R-:W-:Y:S02]  /*51a0*/  WARPGROUP.DEPBAR.LE gsb0, 0x0 ;  /* 0x00008000000079c5 */ /* 0x000fe40000010000 */
[----:B--2---:R-:W-:-:S06]  /*51b0*/  WARPGROUP.ARRIVE ;  /* 0x00000000000079c5 */ /* 0x004fcc0000000000 */
[----:B------:R-:W-:Y:S01]  /*51c0*/  IGMMA.64x16x32.S8.S8 R24, gdesc[UR52], R24, gsb0 ;  /* 0x00600000341879f1 */ /* 0x000fe20008041018 */
[----:B------:R-:W-:Y:S01]  /*51d0*/  UMOV UR52, UR4 ;  /* 0x0000000400347c82 */ /* 0x000fe20008000000 */
[----:B------:R-:W-:Y:S01]  /*51e0*/  UMOV UR53, UR5 ;  /* 0x0000000500357c82 */ /* 0x000fe20008000000 */
[----:B------:R-:W-:Y:S01]  /*51f0*/  UMOV UR54, UR12 ;  /* 0x0000000c00367c82 */ /* 0x000fe20008000000 */
[----:B------:R-:W-:Y:S01]  /*5200*/  UMOV UR55, UR13 ;  /* 0x0000000d00377c82 */ /* 0x000fe20008000000 */
[----:B------:R-:W-:Y:S02]  /*5210*/  WARPGROUP.DEPBAR.LE gsb0, 0x0 ;  /* 0x00008000000079c5 */ /* 0x000fe40000010000 */
[----:B---3--:R-:W-:-:S06]  /*5220*/  WARPGROUP.ARRIVE ;  /* 0x00000000000079c5 */ /* 0x008fcc0000000000 */
[----:B------:R-:W-:Y:S03]  /*5230*/  IGMMA.64x16x32.S8.S8 R48, gdesc[UR52], R48, gsb0 ;  /* 0x00600000343079f1 */ /* 0x000fe60008041030 */
[----:B------:R-:W-:Y:S02]  /*5240*/  WARPGROUP.DEPBAR.LE gsb0, 0x0 ;  /* 0x00008000000079c5 */ /* 0x000fe40000010000 */
[----:B------:R-:W-:-:S06]  /*5250*/  WARPGROUP.ARRIVE ;  /* 0x00000000000079c5 */ /* 0x000fcc0000000000 */
[----:B------:R-:W-:Y:S01]  /*5260*/  IGMMA.64x16x32.S8.S8 R72, gdesc[UR48], R72, gsb0 ;  /* 0x00600000304879f1 */ /* 0x000fe20008041048 */
[----:B------:R-:W-:Y:S02]  /*5270*/  IMAD.MOV.U32 R96, RZ, RZ, R9 ;  /* 0x000000ffff607224 */ /* 0x000fe400078e0009 */
[----:B------:R-:W-:Y:S02]  /*5280*/  IMAD.MOV.U32 R97, RZ, RZ, R8 ;  /* 0x000000ffff617224 */ /* 0x000fe400078e0008 */
[----:B------:R-:W-:Y:S02]  /*5290*/  IMAD.MOV.U32 R98, RZ, RZ, R2 ;  /* 0x000000ffff627224 */ /* 0x000fe400078e0002 */
[----:B------:R-:W-:Y:S02]  /*52a0*/  IMAD.MOV.U32 R99, RZ, RZ, R6 ;  /* 0x000000ffff637224 */ /* 0x000fe400078e0006 */
[----:B------:R-:W-:Y:S02]  /*52b0*/  IMAD.MOV.U32 R100, RZ, RZ, R233 ;  /* 0x000000ffff647224 */ /* 0x000fe400078e00e9 */
[----:B------:R-:W-:-:S02]  /*52c0*/  IMAD.MOV.U32 R101, RZ, RZ, R232 ;  /* 0x000000ffff657224 */ /* 0x000fc400078e00e8 */
[----:B------:R-:W-:Y:S02]  /*52d0*/  IMAD.MOV.U32 R102, RZ, RZ, R23 ;  /* 0x000000ffff667224 */ /* 0x000fe400078e0017 */
[----:B------:R-:W-:Y:S01]  /*52e0*/  IMAD.MOV.U32 R103, RZ, RZ, R22 ;  /* 0x000000ffff677224 */ /* 0x000fe200078e0016 */
[----:B------:R-:W-:Y:S01]  /*52f0*/  UMOV UR48, UR8 ;  /* 0x0000000800307c82 */ /* 0x000fe20008000000 */
[----:B------:R-:W-:Y:S01]  /*5300*/  UMOV UR49, 0x80000020 ;  /* 0x8000002000317882 */ /* 0x000fe20000000000 */
[----:B------:R-:W-:-:S03]  /*5310*/  WARPGROUP.DEPBAR.LE gsb0, 0x0 ;  /* 0x00008000000079c5 */ /* 0x000fc60000010000 */
[----:B------:R-:W-:Y:S01]  /*5320*/  WARPGROUP.ARRIVE ;  /* 0x00000000000079c5 */ /* 0x000fe20000000000 */
[----:B------:R-:W-:Y:S01]  /*5330*/  IMAD.MOV.U32 R168, RZ, RZ, R19 ;  /* 0x000000ffffa87224 */ /* 0x000fe200078e0013 */
[----:B------:R2:W5:Y:S04]  /*5340*/  LDL.LU R9, [R1+0x420] ;  /* 0x0004200001097983 */ /* 0x0005680000300800 */
[----:B------:R-:W-:Y:S01]  /*5350*/  IGMMA.64x16x32.S8.S8 R96, gdesc[UR48], R96, gsb0 ;  /* 0x00600000306079f1 */ /* 0x000fe20008041060 */
[----:B------:R-:W-:Y:S01]  /*5360*/  UMOV UR50, UR12 ;  /* 0x0000000c00327c82 */ /* 0x000fe20008000000 */
[----:B------:R-:W-:Y:S01]  /*5370*/  UMOV UR51, UR13 ;  /* 0x0000000d00337c82 */ /* 0x000fe20008000000 */
[----:B------:R-:W-:Y:S02]  /*5380*/  IMAD.MOV.U32 R169, RZ, RZ, R18 ;  /* 0x000000ffffa97224 */ /* 0x000fe400078e0012 */
[----:B------:R-:W-:-:S02]  /*5390*/  IMAD.MOV.U32 R170, RZ, RZ, R17 ;  /* 0x000000ffffaa7224 */ /* 0x000fc400078e0011 */
[----:B------:R-:W-:Y:S02]  /*53a0*/  IMAD.MOV.U32 R171, RZ, RZ, R16 ;  /* 0x000000ffffab7224 */ /* 0x000fe400078e0010 */
[----:B------:R-:W-:Y:S02]  /*53b0*/  IMAD.MOV.U32 R172, RZ, RZ, R4 ;  /* 0x000000ffffac7224 */ /* 0x000fe400078e0004 */
[----:B------:R-:W-:Y:S02]  /*53c0*/  IMAD.MOV.U32 R173, RZ, RZ, R235 ;  /* 0x000000ffffad7224 */ /* 0x000fe400078e00eb */
[----:B------:R-:W-:Y:S02]  /*53d0*/  IMAD.MOV.U32 R174, RZ, RZ, R234 ;  /* 0x000000ffffae7224 */ /* 0x000fe400078e00ea */
[----:B------:R-:W-:Y:S01]  /*53e0*/  IMAD.MOV.U32 R175, RZ, RZ, R21 ;  /* 0x000000ffffaf7224 */ /* 0x000fe200078e0015 */
[----:B------:R-:W-:Y:S01]  /*53f0*/  UMOV UR44, UR48 ;  /* 0x00000030002c7c82 */ /* 0x000fe20008000000 */
[----:B------:R-:W-:Y:S01]  /*5400*/  UMOV UR45, UR49 ;  /* 0x00000031002d7c82 */ /* 0x000fe20008000000 */
[----:B------:R2:W5:Y:S04]  /*5410*/  LDL.LU R8, [R1+0x41c] ;  /* 0x00041c0001087983 */ /* 0x0005680000300800 */
[----:B------:R2:W5:Y:S04]  /*5420*/  LDL.LU R2, [R1+0x418] ;  /* 0x0004180001027983 */ /* 0x0005680000300800 */
[----:B------:R2:W5:Y:S04]  /*5430*/  LDL.LU R6, [R1+0x414] ;  /* 0x0004140001067983 */ /* 0x0005680000300800 */
[----:B------:R2:W5:Y:S04]  /*5440*/  LDL.LU R233, [R1+0x410] ;  /* 0x0004100001e97983 */ /* 0x0005680000300800 */
[----:B------:R2:W5:Y:S04]  /*5450*/  LDL.LU R232, [R1+0x40c] ;  /* 0x00040c0001e87983 */ /* 0x0005680000300800 */
[----:B------:R2:W5:Y:S04]  /*5460*/  LDL.LU R23, [R1+0x408] ;  /* 0x0004080001177983 */ /* 0x0005680000300800 */
[----:B------:R2:W5:Y:S04]  /*5470*/  LDL.LU R22, [R1+0x404] ;  /* 0x0004040001167983 */ /* 0x0005680000300800 */
[----:B------:R2:W5:Y:S04]  /*5480*/  LDL.LU R19, [R1+0x400] ;  /* 0x0004000001137983 */ /* 0x0005680000300800 */
[----:B------:R2:W5:Y:S01]  /*5490*/  LDL.LU R18, [R1+0x3fc] ;  /* 0x0003fc0001127983 */ /* 0x0005620000300800 */
[----:B------:R-:W-:-:S02]  /*54a0*/  WARPGROUP.DEPBAR.LE gsb0, 0x0 ;  /* 0x00008000000079c5 */ /* 0x000fc40000010000 */
[----:B------:R-:W-:Y:S01]  /*54b0*/  WARPGROUP.ARRIVE ;  /* 0x00000000000079c5 */ /* 0x000fe20000000000 */
[----:B------:R2:W5:Y:S04]  /*54c0*/  LDL.LU R17, [R1+0x3f8] ;  /* 0x0003f80001117983 */ /* 0x0005680000300800 */
[----:B------:R2:W5:Y:S01]  /*54d0*/  LDL.LU R16, [R1+0x3f4] ;  /* 0x0003f40001107983 */ /* 0x0005620000300800 */
[----:B------:R-:W-:Y:S01]  /*54e0*/  IGMMA.64x16x32.S8.S8 R120, gdesc[UR48], R120, gsb0 ;  /* 0x00600000307879f1 */ /* 0x000fe20008041078 */
[----:B------:R-:W-:Y:S01]  /*54f0*/  UMOV UR50, UR58 ;  /* 0x0000003a00327c82 */ /* 0x000fe20008000000 */
[----:B------:R-:W-:Y:S01]  /*5500*/  UMOV UR51, UR59 ;  /* 0x0000003b00337c82 */ /* 0x000fe20008000000 */
[----:B------:R2:W5:Y:S01]  /*5510*/  LDL.LU R4, [R1+0x3f0] ;  /* 0x0003f00001047983 */ /* 0x0005620000300800 */
[----:B------:R-:W-:-:S02]  /*5520*/  WARPGROUP.DEPBAR.LE gsb0, 0x0 ;  /* 0x00008000000079c5 */ /* 0x000fc40000010000 */
[----:B------:R-:W-:-:S06]  /*5530*/  WARPGROUP.ARRIVE ;  /* 0x00000000000079c5 */ /* 0x000fcc0000000000 */
[----:B------:R-:W-:Y:S01]  /*5540*/  IGMMA.64x16x32.S8.S8 R144, gdesc[UR48], R144, gsb0 ;  /* 0x00600000309079f1 */ /* 0x000fe20008041090 */
[----:B------:R-:W-:Y:S01]  /*5550*/  UMOV UR50, UR56 ;  /* 0x0000003800327c82 */ /* 0x000fe20008000000 */
[----:B------:R-:W-:Y:S01]  /*5560*/  UMOV UR51, UR57 ;  /* 0x0000003900337c82 */ /* 0x000fe20008000000 */
[----:B------:R-:W-:Y:S02]  /*5570*/  WARPGROUP.DEPBAR.LE gsb0, 0x0 ;  /* 0x00008000000079c5 */ /* 0x000fe40000010000 */
[----:B------:R-:W-:-:S06]  /*5580*/  WARPGROUP.ARRIVE ;  /* 0x00000000000079c5 */ /* 0x000fcc0000000000 */
[----:B------:R-:W-:Y:S01]  /*5590*/  IGMMA.64x16x32.S8.S8 R168, gdesc[UR48], R168, gsb0 ;  /* 0x0060000030a879f1 */ /* 0x000fe200080410a8 */
[----:B------:R-:W-:Y:S04]  /*55a0*/  STL.64 [R1+0x100], R208 ;  /* 0x000100d001007387 */ /* 0x000fe80000100a00 */
[----:B------:R-:W-:Y:S01]  /*55b0*/  STL.64 [R1+0x108], R210 ;  /* 0x000108d201007387 */ /* 0x000fe20000100a00 */
[----:B------:R-:W-:Y:S02]  /*55c0*/  WARPGROUP.DEPBAR.LE gsb0, 0x0 ;  /* 0x00008000000079c5 */ /* 0x000fe40000010000 */
[----:B------:R-:W-:-:S06]  /*55d0*/  WARPGROUP.ARRIVE ;  /* 0x00000000000079c5 */ /* 0x000fcc0000000000 */
[----:B------:R-:W-:Y:S01]  /*55e0*/  IGMMA.64x16x32.S8.S8 R192, gdesc[UR44], R192, gsb0 ;  /* 0x006000002cc079f1 */ /* 0x000fe200080410c0 */
[----:B------:R-:W-:Y:S04]  /*55f0*/  STL.64 [R1+0x110], R212 ;  /* 0x000110d401007387 */ /* 0x000fe80000100a00 */
[----:B------:R3:W-:Y:S01]  /*5600*/  STL.64 [R1+0x118], R214 ;  /* 0x000118d601007387 */ /* 0x0007e20000100a00 */
[----:B0-----:R-:W-:Y:S02]  /*5610*/  IMAD.MOV.U32 R216, RZ, RZ, R20 ;  /* 0x000000ffffd87224 */ /* 0x001fe400078e0014 */
[----:B------:R-:W-:Y:S02]  /*5620*/  IMAD.MOV.U32 R217, RZ, RZ, R15 ;  /* 0x000000ffffd97224 */ /* 0x000fe400078e000f */
[----:B-1----:R-:W-:-:S02]  /*5630*/  IMAD.MOV.U32 R218, RZ, RZ, R14 ;  /* 0x000000ffffda7224 */ /* 0x002fc400078e000e */
[----:B------:R-:W-:Y:S01]  /*5640*/  IMAD.MOV.U32 R219, RZ, RZ, R13 ;  /* 0x000000ffffdb7224 */ /* 0x000fe200078e000d */
[----:B---3--:R2:W5:Y:S01]  /*5650*/  LDL.LU.64 R214, [R1+0x3e8] ;  /* 0x0003e80001d67983 */ /* 0x0085620000300a00 */
[----:B------:R-:W-:-:S03]  /*5660*/  IMAD.MOV.U32 R220, RZ, RZ, R12 ;  /* 0x000000ffffdc7224 */ /* 0x000fc600078e000c */
[----:B------:R2:W5:Y:S01]  /*5670*/  LDL.LU.64 R212, [R1+0x3e0] ;  /* 0x0003e00001d47983 */ /* 0x0005620000300a00 */
[----:B------:R-:W-:-:S03]  /*5680*/  IMAD.MOV.U32 R221, RZ, RZ, R11 ;  /* 0x000000ffffdd7224 */ /* 0x000fc600078e000b */
[----:B------:R2:W5:Y:S01]  /*5690*/  LDL.LU.64 R210, [R1+0x3d8] ;  /* 0x0003d80001d27983 */ /* 0x0005620000300a00 */
[----:B------:R-:W-:Y:S02]  /*56a0*/  IMAD.MOV.U32 R222, RZ, RZ, R10 ;  /* 0x000000ffffde7224 */ /* 0x000fe400078e000a */
[----:B------:R-:W-:Y:S01]  /*56b0*/  IMAD.MOV.U32 R223, RZ, RZ, R7 ;  /* 0x000000ffffdf7224 */ /* 0x000fe200078e0007 */
[----:B------:R2:W5:Y:S04]  /*56c0*/  LDL.LU.64 R208, [R1+0x3d0] ;  /* 0x0003d00001d07983 */ /* 0x0005680000300a00 */
[----:B------:R-:W-:Y:S04]  /*56d0*/  STL.64 [R1+0x160], R24 ;  /* 0x0001601801007387 */ /* 0x000fe80000100a00 */
[----:B------:R-:W-:Y:S04]  /*56e0*/  STL.64 [R1+0x168], R26 ;  /* 0x0001681a01007387 */ /* 0x000fe80000100a00 */
[----:B------:R-:W-:Y:S04]  /*56f0*/  STL.64 [R1+0x170], R28 ;  /* 0x0001701c01007387 */ /* 0x000fe80000100a00 */
[----:B------:R0:W-:Y:S01]  /*5700*/  STL.64 [R1+0x178], R30 ;  /* 0x0001781e01007387 */ /* 0x0001e20000100a00 */
[----:B------:R-:W-:Y:S01]  /*5710*/  UMOV UR40, UR48 ;  /* 0x0000003000287c82 */ /* 0x000fe20008000000 */
[----:B------:R-:W-:Y:S01]  /*5720*/  UMOV UR41, UR49 ;  /* 0x0000003100297c82 */ /* 0x000fe20008000000 */
[----:B------:R-:W-:-:S02]  /*5730*/  WARPGROUP.DEPBAR.LE gsb0, 0x0 ;  /* 0x00008000000079c5 */ /* 0x000fc40000010000 */
[----:B------:R-:W-:Y:S01]  /*5740*/  WARPGROUP.ARRIVE ;  /* 0x00000000000079c5 */ /* 0x000fe20000000000 */
[----:B0-----:R-:W3:Y:S05]  /*5750*/  LDL.LU.64 R30, [R1+0x3c8] ;  /* 0x0003c800011e7983 */ /* 0x001eea0000300a00 */
[----:B------:R-:W-:Y:S01]  /*5760*/  IGMMA.64x16x32.S8.S8 R216, gdesc[UR40], R216, gsb0 ;  /* 0x0060000028d879f1 */ /* 0x000fe200080410d8 */
[----:B------:R-:W3:Y:S04]  /*5770*/  LDL.LU.64 R28, [R1+0x3c0] ;  /* 0x0003c000011c7983 */ /* 0x000ee80000300a00 */
[----:B------:R-:W3:Y:S04]  /*5780*/  LDL.LU.64 R26, [R1+0x3b8] ;  /* 0x0003b800011a7983 */ /* 0x000ee80000300a00 */
[----:B------:R-:W3:Y:S04]  /*5790*/  LDL.LU.64 R24, [R1+0x3b0] ;  /* 0x0003b00001187983 */ /* 0x000ee80000300a00 */
[----:B------:R-:W-:Y:S04]  /*57a0*/  STL.64 [R1+0x1c0], R48 ;  /* 0x0001c03001007387 */ /* 0x000fe80000100a00 */
[----:B------:R-:W-:Y:S04]  /*57b0*/  STL.64 [R1+0x1c8], R50 ;  /* 0x0001c83201007387 */ /* 0x000fe80000100a00 */
[----:B------:R-:W-:Y:S04]  /*57c0*/  STL.64 [R1+0x1d0], R52 ;  /* 0x0001d03401007387 */ /* 0x000fe80000100a00 */
[----:B------:R0:W-:Y:S04]  /*57d0*/  STL.64 [R1+0x1d8], R54 ;  /* 0x0001d83601007387 */ /* 0x0001e80000100a00 */
[----:B0-----:R-:W4:Y:S04]  /*57e0*/  LDL.LU.64 R54, [R1+0x3a8] ;  /* 0x0003a80001367983 */ /* 0x001f280000300a00 */
[----:B------:R-:W4:Y:S04]  /*57f0*/  LDL.LU.64 R52, [R1+0x3a0] ;  /* 0x0003a00001347983 */ /* 0x000f280000300a00 */
[----:B------:R-:W4:Y:S04]  /*5800*/  LDL.LU.64 R50, [R1+0x398] ;  /* 0x0003980001327983 */ /* 0x000f280000300a00 */
[----:B------:R-:W4:Y:S04]  /*5810*/  LDL.LU.64 R48, [R1+0x390] ;  /* 0x0003900001307983 */ /* 0x000f280000300a00 */
[----:B------:R-:W-:Y:S04]  /*5820*/  STL.64 [R1+0x220], R72 ;  /* 0x0002204801007387 */ /* 0x000fe80000100a00 */
[----:B------:R-:W-:Y:S04]  /*5830*/  STL.64 [R1+0x228], R74 ;  /* 0x0002284a01007387 */ /* 0x000fe80000100a00 */
[----:B------:R-:W-:Y:S04]  /*5840*/  STL.64 [R1+0x230], R76 ;  /* 0x0002304c01007387 */ /* 0x000fe80000100a00 */
[----:B------:R0:W-:Y:S04]  /*5850*/  STL.64 [R1+0x238], R78 ;  /* 0x0002384e01007387 */ /* 0x0001e80000100a00 */
[----:B0-----:R-:W2:Y:S04]  /*5860*/  LDL.LU.64 R78, [R1+0x388] ;  /* 0x00038800014e7983 */ /* 0x001ea80000300a00 */
[----:B------:R-:W2:Y:S04]  /*5870*/  LDL.LU.64 R76, [R1+0x380] ;  /* 0x00038000014c7983 */ /* 0x000ea80000300a00 */
[----:B------:R-:W2:Y:S04]  /*5880*/  LDL.LU.64 R74, [R1+0x378] ;  /* 0x00037800014a7983 */ /* 0x000ea80000300a00 */
[----:B------:R-:W2:Y:S04]  /*5890*/  LDL.LU.64 R72, [R1+0x370] ;  /* 0x0003700001487983 */ /* 0x000ea80000300a00 */
[----:B------:R-:W-:Y:S04]  /*58a0*/  STL.64 [R1+0x200], R96 ;  /* 0x0002006001007387 */ /* 0x000fe80000100a00 */
[----:B------:R-:W-:Y:S04]  /*58b0*/  STL.64 [R1+0x208], R98 ;  /* 0x0002086201007387 */ /* 0x000fe80000100a00 */
[----:B------:R-:W-:Y:S04]  /*58c0*/  STL.64 [R1+0x210], R100 ;  /* 0x0002106401007387 */ /* 0x000fe80000100a00 */
[----:B------:R0:W-:Y:S04]  /*58d0*/  STL.64 [R1+0x218], R102 ;  /* 0x0002186601007387 */ /* 0x0001e80000100a00 */
[----:B0-----:R-:W3:Y:S04]  /*58e0*/  LDL.LU.64 R102, [R1+0x368] ;  /* 0x0003680001667983 */ /* 0x001ee80000300a00 */
        /* <DEDUP_REMOVED lines=30> */
[----:B------:R0:W-:Y:S01]  /*5ad0*/  STL.64 [R1+0x98], R198 ;  /* 0x000098c601007387 */ /* 0x0001e20000100a00 */
[----:B------:R-:W-:-:S03]  /*5ae0*/  WARPGROUP.DEPBAR.LE gsb0, 0x0 ;  /* 0x00008000000079c5 */ /* 0x000fc60000010000 */
        /* <DEDUP_REMOVED lines=11> */
[----:B------:R-:W2:Y:S01]  /*5ba0*/  LDL.LU.64 R216, [R1+0x2b0] ;  /* 0x0002b00001d87983 */ /* 0x000ea20000300a00 */
        /* <DEDUP_REMOVED lines=10> */
[----:B--2---:R-:W-:-:S06]  /*5c50*/  WARPGROUP.ARRIVE ;  /* 0x00000000000079c5 */ /* 0x004fcc0000000000 */
[----:B------:R-:W-:Y:S03]  /*5c60*/  IGMMA.64x16x32.S8.S8 R216, gdesc[UR36], R216, gsb0 ;  /* 0x0060000024d879f1 */ /* 0x000fe600080410d8 */
[----:B------:R-:W-:Y:S02]  /*5c70*/  WARPGROUP.DEPBAR.LE gsb0, 0x0 ;  /* 0x00008000000079c5 */ /* 0x000fe40000010000 */
[----:B----4-:R-:W-:-:S06]  /*5c80*/  WARPGROUP.ARRIVE ;  /* 0x00000000000079c5 */ /* 0x010fcc0000000000 */
[----:B------:R-:W-:Y:S03]  /*5c90*/  IGMMA.64x16x32.S8.S8 R192, gdesc[UR32], R192, gsb0 ;  /* 0x0060000020c079f1 */ /* 0x000fe600080410c0 */
[----:B------:R-:W-:Y:S02]  /*5ca0*/  WARPGROUP.DEPBAR.LE gsb0, 0x0 ;  /* 0x00008000000079c5 */ /* 0x000fe40000010000 */
[----:B---3--:R-:W-:-:S06]  /*5cb0*/  WARPGROUP.ARRIVE ;  /* 0x00000000000079c5 */ /* 0x008fcc0000000000 */
[----:B------:R-:W-:Y:S03]  /*5cc0*/  IGMMA.64x16x32.S8.S8 R168, gdesc[UR28], R168, gsb0 ;  /* 0x006000001ca879f1 */ /* 0x000fe600080410a8 */
[----:B------:R-:W-:Y:S02]  /*5cd0*/  WARPGROUP.DEPBAR.LE gsb0, 0x0 ;  /* 0x00008000000079c5 */ /* 0x000fe40000010000 */
[----:B------:R-:W-:-:S06]  /*5ce0*/  WARPGROUP.ARRIVE ;  /* 0x00000000000079c5 */ /* 0x000fcc0000000000 */
[----:B------:R-:W-:Y:S03]  /*5cf0*/  IGMMA.64x16x32.S8.S8 R144, gdesc[UR24], R144, gsb0 ;  /* 0x00600000189079f1 */ /* 0x000fe60008041090 */
        /* <DEDUP_REMOVED lines=22> */
[----:B------:R-:W-:Y:S03]  /*5e60*/  IGMMA.64x16x32.S8.S8 R24, gdesc[UR4], R24, gsb0 ;  /* 0x00600000041879f1 */ /* 0x000fe60008041018 */
[----:B------:R-:W-:Y:S02]  /*5e70*/  WARPGROUP.DEPBAR.LE gsb0, 0x0 ;  /* 0x00008000000079c5 */ /* 0x000fe40000010000 */
[----:B------:R-:W-:Y:S05]  /*5e80*/  @!P1 BRA `(.L_x_22) ;  /* 0x0000005400089947 */ /* 0x000fea0003800000 */
[----:B------:R-:W2:Y:S01]  /*5e90*/  LDL R0, [R1+0x2a0] ;  /* 0x0002a00001007983 */ /* 0x000ea20000100800 */
[----:B-----5:R-:W-:-:S13]  /*5ea0*/  R2UR UR6, R6 ;  /* 0x00000000060672ca */ /* 0x020fda00000e0000 */
[----:B------:R-:W-:-:S04]  /*5eb0*/  UIADD3 UR4, UR6, 0x1, URZ ;  /* 0x0000000106047890 */ /* 0x000fc8000fffe03f */
[----:B------:R-:W-:-:S04]  /*5ec0*/  UISETP.NE.AND UP0, UPT, UR4, 0x5, UPT ;  /* 0x000000050400788c */ /* 0x000fc8000bf05270 */
[----:B------:R-:W-:Y:S02]  /*5ed0*/  USEL UR5, URZ, 0x1, UP0 ;  /* 0x000000013f057887 */ /* 0x000fe40008000000 */
[----:B------:R-:W-:Y:S01]  /*5ee0*/  USEL UR4, UR4, URZ, UP0 ;  /* 0x0000003f04047287 */ /* 0x000fe20008000000 */
[----:B--2---:R-:W-:-:S05]  /*5ef0*/  R2UR UR7, R0 ;  /* 0x00000000000772ca */ /* 0x004fca00000e0000 */
[----:B------:R-:W-:Y:S01]  /*5f00*/  IMAD.U32 R0, RZ, RZ, UR4 ;  /* 0x00000004ff007e24 */ /* 0x000fe2000f8e00ff */
[----:B------:R-:W-:Y:S02]  /*5f10*/  UMOV UR4, UR6 ;  /* 0x0000000600047c82 */ /* 0x000fe40008000000 */
[----:B------:R-:W-:-:S05]  /*5f20*/  IMAD.U32 R5, RZ, RZ, UR4 ;  /* 0x00000004ff057e24 */ /* 0x000fca000f8e00ff */
[----:B------:R-:W-:-:S06]  /*5f30*/  ULOP3.LUT UR5, UR7, UR5, URZ, 0x3c, !UPT ;  /* 0x0000000507057292 */ /* 0x000fcc000f8e3c3f */
[----:B------:R-:W-:-:S07]  /*5f40*/  IMAD.U32 R3, RZ, RZ, UR5 ;  /* 0x00000005ff037e24 */ /* 0x000fce000f8e00ff */
.L_x_29:
[----:B------:R-:W-:Y:S05]  /*5f50*/  @!P0 BRA `(.L_x_23) ;  /* 0x0000000000048947 */ /* 0x000fea0003800000 */
[----:B------:R-:W-:Y:S01]  /*5f60*/  BPT.TRAP 0x1 ;  /* 0x000000040000795c */ /* 0x000fe20000300000 */
.L_x_23:
[----:B------:R-:W0:Y:S01]  /*5f70*/  S2UR UR5, SR_CgaCtaId ;  /* 0x00000000000579c3 */ /* 0x000e220000008800 */
[----:B------:R-:W-:Y:S01]  /*5f80*/  R2UR UR6, R0 ;  /* 0x00000000000672ca */ /* 0x000fe200000e0000 */
[----:B------:R-:W-:Y:S01]  /*5f90*/  UMOV UR4, 0x400 ;  /* 0x0000040000047882 */ /* 0x000fe20000000000 */
[----:B------:R-:W-:-:S11]  /*5fa0*/  SHF.L.U32 R7, R3, 0x1f, RZ ;  /* 0x0000001f03077819 */ /* 0x000fd600000006ff */
[----:B------:R-:W-:Y:S01]  /*5fb0*/  IMAD.U32 R6, RZ, RZ, UR6 ;  /* 0x00000006ff067e24 */ /* 0x000fe2000f8e00ff */
[----:B0-----:R-:W-:-:S06]  /*5fc0*/  ULEA UR4, UR5, UR4, 0x18 ;  /* 0x0000000405047291 */ /* 0x001fcc000f8ec03f */
[----:B------:R-:W-:-:S04]  /*5fd0*/  IMAD.U32 R2, RZ, RZ, UR4 ;  /* 0x00000004ff027e24 */ /* 0x000fc8000f8e00ff */
[----:B------:R-:W-:-:S04]  /*5fe0*/  IMAD R6, R6, 0x8, R2 ;  /* 0x0000000806067824 */ /* 0x000fc800078e0202 */
[----:B------:R0:W1:Y:S01]  /*5ff0*/  SYNCS.PHASECHK.TRANS64.TRYWAIT P1, [R6+URZ], R7 ;  /* 0x00000007060075a7 */ /* 0x000062000802017f */
[----:B------:R-:W-:Y:S05]  /*6000*/  @!P0 BRA `(.L_x_24) ;  /* 0x0000000000048947 */ /* 0x000fea0003800000 */
[----:B------:R-:W-:Y:S01]  /*6010*/  BPT.TRAP 0x1 ;  /* 0x000000040000795c */ /* 0x000fe20000300000 */
.L_x_24:
[----:B-1----:R-:W-:Y:S05]  /*6020*/  @P1 BRA `(.L_x_25) ;  /* 0x0000000000081947 */ /* 0x002fea0003800000 */
[----:B------:R-:W1:Y:S02]  /*6030*/  SYNCS.PHASECHK.TRANS64.TRYWAIT P1, [R6+URZ], R7 ;  /* 0x00000007060075a7 */ /* 0x000e64000802017f */
[----:B-1----:R-:W-:Y:S05]  /*6040*/  @!P1 BRA `(.L_x_26) ;  /* 0x000001b800889947 */ /* 0x002fea0003800000 */
.L_x_25:
[----:B------:R-:W-:Y:S04]  /*6050*/  STL.64 [R1+0x5c8], R222 ;  /* 0x0005c8de01007387 */ /* 0x000fe80000100a00 */
[----:B------:R-:W-:Y:S04]  /*6060*/  STL.64 [R1+0x5c0], R220 ;  /* 0x0005c0dc01007387 */ /* 0x000fe80000100a00 */
[----:B------:R-:W-:Y:S04]  /*6070*/  STL.64 [R1+0x5b8], R218 ;  /* 0x0005b8da01007387 */ /* 0x000fe80000100a00 */
[----:B------:R2:W-:Y:S04]  /*6080*/  STL.64 [R1+0x5b0], R216 ;  /* 0x0005b0d801007387 */ /* 0x0005e80000100a00 */
[----:B--2---:R-:W2:Y:S04]  /*6090*/  LDL.LU.64 R216, [R1+0x180] ;  /* 0x0001800001d87983 */ /* 0x004ea80000300a00 */
[----:B------:R-:W2:Y:S04]  /*60a0*/  LDL.LU.64 R218, [R1+0x188] ;  /* 0x0001880001da7983 */ /* 0x000ea80000300a00 */
[----:B------:R-:W2:Y:S04]  /*60b0*/  LDL.LU.64 R220, [R1+0x190] ;  /* 0x0001900001dc7983 */ /* 0x000ea80000300a00 */
[----:B------:R-:W2:Y:S04]  /*60c0*/  LDL.LU.64 R222, [R1+0x198] ;  /* 0x0001980001de7983 */ /* 0x000ea80000300a00 */
[----:B------:R-:W-:Y:S04]  /*60d0*/  STL.64 [R1+0x5a8], R198 ;  /* 0x0005a8c601007387 */ /* 0x000fe80000100a00 */
[----:B------:R-:W-:Y:S04]  /*60e0*/  STL.64 [R1+0x5a0], R196 ;  /* 0x0005a0c401007387 */ /* 0x000fe80000100a00 */
[----:B------:R-:W-:Y:S04]  /*60f0*/  STL.64 [R1+0x598], R194 ;  /* 0x000598c201007387 */ /* 0x000fe80000100a00 */
[----:B------:R3:W-:Y:S04]  /*6100*/  STL.64 [R1+0x590], R192 ;  /* 0x000590c001007387 */ /* 0x0007e80000100a00 */
[----:B---3--:R-:W3:Y:S04]  /*6110*/  LDL.LU.64 R192, [R1+0x1e0] ;  /* 0x0001e00001c07983 */ /* 0x008ee80000300a00 */
[----:B------:R-:W3:Y:S04]  /*6120*/  LDL.LU.64 R194, [R1+0x1e8] ;  /* 0x0001e80001c27983 */ /* 0x000ee80000300a00 */
[----:B------:R-:W3:Y:S04]  /*6130*/  LDL.LU.64 R196, [R1+0x1f0] ;  /* 0x0001f00001c47983 */ /* 0x000ee80000300a00 */
[----:B------:R-:W3:Y:S04]  /*6140*/  LDL.LU.64 R198, [R1+0x1f8] ;  /* 0x0001f80001c67983 */ /* 0x000ee80000300a00 */
[----:B------:R-:W-:Y:S04]  /*6150*/  STL.64 [R1+0x588], R174 ;  /* 0x000588ae01007387 */ /* 0x000fe80000100a00 */
[----:B------:R-:W-:Y:S04]  /*6160*/  STL.64 [R1+0x580], R172 ;  /* 0x000580ac01007387 */ /* 0x000fe80000100a00 */
[----:B------:R-:W-:Y:S04]  /*6170*/  STL.64 [R1+0x578], R170 ;  /* 0x000578aa01007387 */ /* 0x000fe80000100a00 */
[----:B------:R4:W-:Y:S04]  /*6180*/  STL.64 [R1+0x570], R168 ;  /* 0x000570a801007387 */ /* 0x0009e80000100a00 */
[----:B----4-:R-:W4:Y:S04]  /*6190*/  LDL.LU.64 R168, [R1+0x240] ;  /* 0x0002400001a87983 */ /* 0x010f280000300a00 */
[----:B------:R-:W4:Y:S04]  /*61a0*/  LDL.LU.64 R170, [R1+0x248] ;  /* 0x0002480001aa7983 */ /* 0x000f280000300a00 */
[----:B------:R-:W4:Y:S04]  /*61b0*/  LDL.LU.64 R172, [R1+0x250] ;  /* 0x0002500001ac7983 */ /* 0x000f280000300a00 */
[----:B------:R-:W4:Y:S01]  /*61c0*/  LDL.LU.64 R174, [R1+0x258] ;  /* 0x0002580001ae7983 */ /* 0x000f220000300a00 */
[----:B------:R-:W-:Y:S01]  /*61d0*/  R2UR UR6, R8 ;  /* 0x00000000080672ca */ /* 0x000fe200000e0000 */
[----:B------:R-:W-:Y:S01]  /*61e0*/  UMOV UR57, 0x80000020 ;  /* 0x8000002000397882 */ /* 0x000fe20000000000 */
[----:B------:R-:W-:Y:S01]  /*61f0*/  R2UR UR4, R0 ;  /* 0x00000000000472ca */ /* 0x000fe200000e0000 */
[----:B------:R-:W-:Y:S01]  /*6200*/  STL [R1+0x56c], R144 ;  /* 0x00056c9001007387 */ /* 0x000fe20000100800 */
[----:B------:R-:W-:Y:S01]  /*6210*/  R2UR UR5, R9 ;  /* 0x00000000090572ca */ /* 0x000fe200000e0000 */
[----:B------:R-:W-:-:S02]  /*6220*/  UMOV UR59, 0x80000020 ;  /* 0x80000020003b7882 */ /* 0x000fc40000000000 */
[----:B------:R-:W-:Y:S04]  /*6230*/  STL [R1+0x568], R145 ;  /* 0x0005689101007387 */ /* 0x000fe80000100800 */
[----:B------:R-:W-:Y:S04]  /*6240*/  STL [R1+0x564], R146 ;  /* 0x0005649201007387 */ /* 0x000fe80000100800 */
[----:B------:R-:W-:Y:S01]  /*6250*/  STL [R1+0x560], R147 ;  /* 0x0005609301007387 */ /* 0x000fe20000100800 */
[----:B------:R-:W-:Y:S02]  /*6260*/  UIMAD UR7, UR4, 0x600, UR6 ;  /* 0x00000600040778a4 */ /* 0x000fe4000f8e0206 */
[----:B------:R-:W-:Y:S01]  /*6270*/  UIMAD UR4, UR4, 0x3c0, UR5 ;  /* 0x000003c0040478a4 */ /* 0x000fe2000f8e0205 */
[----:B------:R-:W-:Y:S03]  /*6280*/  STL [R1+0x55c], R148 ;  /* 0x00055c9401007387 */ /* 0x000fe60000100800 */
[----:B------:R-:W-:Y:S01]  /*6290*/  UIADD3 UR5, UR4, 0x40, URZ ;  /* 0x0000004004057890 */ /* 0x000fe2000fffe03f */
[----:B------:R-:W-:Y:S01]  /*62a0*/  STL [R1+0x558], R149 ;  /* 0x0005589501007387 */ /* 0x000fe20000100800 */
[----:B------:R-:W-:Y:S01]  /*62b0*/  UMOV UR56, UR7 ;  /* 0x0000000700387c82 */ /* 0x000fe20008000000 */
[----:B------:R-:W-:Y:S01]  /*62c0*/  UMOV UR58, UR4 ;  /* 0x00000004003a7c82 */ /* 0x000fe20008000000 */
[----:B------:R-:W-:Y:S01]  /*62d0*/  UMOV UR9, UR57 ;  /* 0x0000003900097c82 */ /* 0x000fe20008000000 */
[----:B------:R-:W-:Y:S01]  /*62e0*/  STL [R1+0x554], R150 ;  /* 0x0005549601007387 */ /* 0x000fe20000100800 */
[----:B------:R-:W-:Y:S01]  /*62f0*/  UMOV UR11, 0x80000020 ;  /* 0x80000020000b7882 */ /* 0x000fe20000000000 */
[----:B------:R-:W-:-:S02]  /*6300*/  UIADD3 UR6, UR4, 0x80, URZ ;  /* 0x0000008004067890 */ /* 0x000fc4000fffe03f */
[----:B------:R-:W-:Y:S04]  /*6310*/  STL [R1+0x550], R151 ;  /* 0x0005509701007387 */ /* 0x000fe80000100800 */
        /* <DEDUP_REMOVED lines=49> */
[----:B------:R0:W-:Y:S04]  /*6630*/  STL [R1+0x3f8], R4 ;  /* 0x0003f80401007387 */ /* 0x0001e80000100800 */
[----:B------:R-:W-:Y:S04]  /*6640*/  STL [R1+0x3f4], R3 ;  /* 0x0003f40301007387 */ /* 0x000fe80000100800 */
[----:B------:R-:W-:Y:S04]  /*6650*/  STL [R1+0x3f0], R2 ;  /* 0x0003f00201007387 */ /* 0x000fe80000100800 */
[----:B------:R-:W-:Y:S04]  /*6660*/  STL [R1+0x420], R8 ;  /* 0x0004200801007387 */ /* 0x000fe80000100800 */
[----:B------:R2:W-:Y:S04]  /*6670*/  STL [R1+0x424], R9 ;  /* 0x0004240901007387 */ /* 0x0005e80000100800 */
[----:B------:R-:W-:Y:S04]  /*6680*/  STL [R1+0x428], R0 ;  /* 0x0004280001007387 */ /* 0x000fe80000100800 */
[----:B0-----:R-:W3:Y:S04]  /*6690*/  LDL.LU.64 R4, [R1+0x120] ;  /* 0x0001200001047983 */ /* 0x001ee80000300a00 */
[----:B-1----:R-:W3:Y:S04]  /*66a0*/  LDL.LU.64 R6, [R1+0x128] ;  /* 0x0001280001067983 */ /* 0x002ee80000300a00 */
[----:B--2---:R-:W2:Y:S01]  /*66b0*/  LDL.LU.64 R8, [R1+0x130] ;  /* 0x0001300001087983 */ /* 0x004ea20000300a00 */
[----:B----4-:R-:W-:-:S06]  /*66c0*/  WARPGROUP.ARRIVE ;  /* 0x00000000000079c5 */ /* 0x010fcc0000000000 */
[----:B------:R-:W-:Y:S03]  /*66d0*/  IGMMA.64x16x32.S8.S8 R168, gdesc[UR56], R168, gsb0 ;  /* 0x0060000038a879f1 */ /* 0x000fe600080410a8 */
[----:B------:R-:W-:Y:S02]  /*66e0*/  WARPGROUP.DEPBAR.LE gsb0, 0x0 ;  /* 0x00008000000079c5 */ /* 0x000fe40000010000 */
[----:B------:R0:W-:Y:S04]  /*66f0*/  STL.64 [R1+0x240], R168 ;  /* 0x000240a801007387 */ /* 0x0001e80000100a00 */
[----:B------:R1:W-:Y:S04]  /*6700*/  STL.64 [R1+0x248], R170 ;  /* 0x000248aa01007387 */ /* 0x0003e80000100a00 */
[----:B------:R4:W-:Y:S04]  /*6710*/  STL.64 [R1+0x250], R172 ;  /* 0x000250ac01007387 */ /* 0x0009e80000100a00 */
[----:B------:R4:W-:Y:S04]  /*6720*/  STL.64 [R1+0x258], R174 ;  /* 0x000258ae01007387 */ /* 0x0009e80000100a00 */
[----:B------:R-:W2:Y:S01]  /*6730*/  LDL.LU.64 R10, [R1+0x138] ;  /* 0x00013800010a7983 */ /* 0x000ea20000300a00 */
[----:B---3--:R-:W-:Y:S01]  /*6740*/  WARPGROUP.ARRIVE ;  /* 0x00000000000079c5 */ /* 0x008fe20000000000 */
[----:B------:R-:W-:Y:S01]  /*6750*/  UMOV UR8, UR56 ;  /* 0x0000003800087c82 */ /* 0x000fe20008000000 */
[----:B------:R-:W-:Y:S01]  /*6760*/  UMOV UR10, UR5 ;  /* 0x00000005000a7c82 */ /* 0x000fe20008000000 */
[----:B------:R-:W3:Y:S03]  /*6770*/  LDL.LU.64 R120, [R1+0xc0] ;  /* 0x0000c00001787983 */ /* 0x000ee60000300a00 */
[----:B------:R-:W-:Y:S01]  /*6780*/  IGMMA.64x16x32.S8.S8 R192, gdesc[UR8], R192, gsb0 ;  /* 0x0060000008c079f1 */ /* 0x000fe200080410c0 */
[----:B------:R-:W3:Y:S01]  /*6790*/  LDL.LU.64 R122, [R1+0xc8] ;  /* 0x0000c800017a7983 */ /* 0x000ee20000300a00 */
[----:B------:R-:W-:Y:S01]  /*67a0*/  UMOV UR12, UR56 ;  /* 0x00000038000c7c82 */ /* 0x000fe20008000000 */
[----:B------:R-:W-:-:S02]  /*67b0*/  UMOV UR13, UR57 ;  /* 0x00000039000d7c82 */ /* 0x000fc40008000000 */
[----:B------:R-:W3:Y:S01]  /*67c0*/  LDL.LU.64 R124, [R1+0xd0] ;  /* 0x0000d000017c7983 */ /* 0x000ee20000300a00 */
[----:B------:R-:W-:Y:S01]  /*67d0*/  UMOV UR14, UR6 ;  /* 0x00000006000e7c82 */ /* 0x000fe20008000000 */
[----:B------:R-:W-:Y:S02]  /*67e0*/  UMOV UR15, 0x80000020 ;  /* 0x80000020000f7882 */ /* 0x000fe40000000000 */
[----:B------:R-:W3:Y:S01]  /*67f0*/  LDL.LU.64 R126, [R1+0xd8] ;  /* 0x0000d800017e7983 */ /* 0x000ee20000300a00 */
[----:B------:R-:W-:-:S03]  /*6800*/  UIADD3 UR54, UR4, 0xc0, URZ ;  /* 0x000000c004367890 */ /* 0x000fc6000fffe03f */
[----:B------:R-:W4:Y:S01]  /*6810*/  LDL.LU.64 R12, [R1+0x60] ;  /* 0x00006000010c7983 */ /* 0x000f220000300a00 */
[----:B------:R-:W-:-:S03]  /*6820*/  UMOV UR52, UR56 ;  /* 0x0000003800347c82 */ /* 0x000fc60008000000 */
[----:B------:R-:W4:Y:S01]  /*6830*/  LDL.LU.64 R14, [R1+0x68] ;  /* 0x00006800010e7983 */ /* 0x000f220000300a00 */
[----:B------:R-:W-:Y:S01]  /*6840*/  UMOV UR53, UR57 ;  /* 0x0000003900357c82 */ /* 0x000fe20008000000 */
[----:B------:R-:W-:Y:S02]  /*6850*/  UMOV UR55, 0x80000020 ;  /* 0x8000002000377882 */ /* 0x000fe40000000000 */
[----:B------:R-:W4:Y:S04]  /*6860*/  LDL.LU.64 R16, [R1+0x70] ;  /* 0x0000700001107983 */ /* 0x000f280000300a00 */
[----:B------:R-:W4:Y:S01]  /*6870*/  LDL.LU.64 R18, [R1+0x78] ;  /* 0x0000780001127983 */ /* 0x000f220000300a00 */
[----:B------:R-:W-:Y:S02]  /*6880*/  WARPGROUP.DEPBAR.LE gsb0, 0x0 ;  /* 0x00008000000079c5 */ /* 0x000fe40000010000 */
[----:B------:R-:W-:-:S06]  /*6890*/  WARPGROUP.ARRIVE ;  /* 0x00000000000079c5 */ /* 0x000fcc0000000000 */
[----:B------:R-:W-:Y:S03]  /*68a0*/  IGMMA.64x16x32.S8.S8 R216, gdesc[UR12], R216, gsb0 ;  /* 0x006000000cd879f1 */ /* 0x000fe600080410d8 */
[----:B------:R-:W-:Y:S02]  /*68b0*/  WARPGROUP.DEPBAR.LE gsb0, 0x0 ;  /* 0x00008000000079c5 */ /* 0x000fe40000010000 */
[----:B--2---:R-:W-:-:S06]  /*68c0*/  WARPGROUP.ARRIVE ;  /* 0x00000000000079c5 */ /* 0x004fcc0000000000 */
[----:B------:R-:W-:Y:S03]  /*68d0*/  IGMMA.64x16x32.S8.S8 R4, gdesc[UR52], R4, gsb0 ;  /* 0x00600000340479f1 */ /* 0x000fe60008041004 */
[----:B------:R-:W-:Y:S02]  /*68e0*/  WARPGROUP.DEPBAR.LE gsb0, 0x0 ;  /* 0x00008000000079c5 */ /* 0x000fe40000010000 */
[----:B------:R-:W-:Y:S02]  /*68f0*/  IMAD.MOV.U32 R72, RZ, RZ, R4 ;  /* 0x000000ffff487224 */ /* 0x000fe400078e0004 */
[----:B------:R-:W-:Y:S02]  /*6900*/  IMAD.MOV.U32 R73, RZ, RZ, R5 ;  /* 0x000000ffff497224 */ /* 0x000fe400078e0005 */
[----:B------:R-:W-:Y:S01]  /*6910*/  IMAD.MOV.U32 R74, RZ, RZ, R6 ;  /* 0x000000ffff4a7224 */ /* 0x000fe200078e0006 */
[----:B------:R-:W2:Y:S01]  /*6920*/  LDL.LU.64 R4, [R1] ;  /* 0x0000000001047983 */ /* 0x000ea20000300a00 */
[----:B------:R-:W-:-:S02]  /*6930*/  IMAD.MOV.U32 R75, RZ, RZ, R7 ;  /* 0x000000ffff4b7224 */ /* 0x000fc400078e0007 */
[----:B------:R-:W-:Y:S01]  /*6940*/  IMAD.MOV.U32 R76, RZ, RZ, R8 ;  /* 0x000000ffff4c7224 */ /* 0x000fe200078e0008 */
[----:B------:R-:W2:Y:S01]  /*6950*/  LDL.LU.64 R6, [R1+0x8] ;  /* 0x0000080001067983 */ /* 0x000ea20000300a00 */
[----:B------:R-:W-:Y:S02]  /*6960*/  IMAD.MOV.U32 R77, RZ, RZ, R9 ;  /* 0x000000ffff4d7224 */ /* 0x000fe400078e0009 */
[----:B------:R-:W-:Y:S01]  /*6970*/  IMAD.MOV.U32 R78, RZ, RZ, R10 ;  /* 0x000000ffff4e7224 */ /* 0x000fe200078e000a */
[----:B------:R-:W2:Y:S01]  /*6980*/  LDL.LU.64 R8, [R1+0x10] ;  /* 0x0000100001087983 */ /* 0x000ea20000300a00 */
[----:B------:R-:W-:-:S03]  /*6990*/  IMAD.MOV.U32 R79, RZ, RZ, R11 ;  /* 0x000000ffff4f7224 */ /* 0x000fc600078e000b */
[----:B------:R-:W2:Y:S01]  /*69a0*/  LDL.LU.64 R10, [R1+0x18] ;  /* 0x00001800010a7983 */ /* 0x000ea20000300a00 */
[----:B------:R-:W-:Y:S01]  /*69b0*/  UIADD3 UR50, UR4, 0x100, URZ ;  /* 0x0000010004327890 */ /* 0x000fe2000fffe03f */
[----:B---3--:R-:W-:Y:S01]  /*69c0*/  WARPGROUP.ARRIVE ;  /* 0x00000000000079c5 */ /* 0x008fe20000000000 */
[----:B------:R-:W-:Y:S01]  /*69d0*/  UMOV UR48, UR56 ;  /* 0x0000003800307c82 */ /* 0x000fe20008000000 */
[----:B------:R-:W-:Y:S01]  /*69e0*/  UMOV UR49, UR57 ;  /* 0x0000003900317c82 */ /* 0x000fe20008000000 */
[----:B------:R-:W-:Y:S01]  /*69f0*/  UMOV UR51, 0x80000020 ;  /* 0x8000002000337882 */ /* 0x000fe20000000000 */
[----:B------:R-:W-:Y:S01]  /*6a00*/  UIADD3 UR46, UR4, 0x140, URZ ;  /* 0x00000140042e7890 */ /* 0x000fe2000fffe03f */
[----:B0-----:R-:W3:Y:S03]  /*6a10*/  LDL.LU.64 R168, [R1+0x40] ;  /* 0x0000400001a87983 */ /* 0x001ee60000300a00 */
[----:B------:R-:W-:Y:S01]  /*6a20*/  IGMMA.64x16x32.S8.S8 R120, gdesc[UR48], R120, gsb0 ;  /* 0x00600000307879f1 */ /* 0x000fe20008041078 */
[----:B------:R-:W-:Y:S01]  /*6a30*/  UMOV UR44, UR56 ;  /* 0x00000038002c7c82 */ /* 0x000fe20008000000 */
[----:B------:R-:W-:Y:S01]  /*6a40*/  UMOV UR45, UR57 ;  /* 0x00000039002d7c82 */ /* 0x000fe20008000000 */
[----:B------:R-:W-:Y:S01]  /*6a50*/  UMOV UR47, 0x80000020 ;  /* 0x80000020002f7882 */ /* 0x000fe20000000000 */
[----:B------:R-:W-:Y:S01]  /*6a60*/  UIADD3 UR42, UR4, 0x180, URZ ;  /* 0x00000180042a7890 */ /* 0x000fe2000fffe03f */
[----:B-1----:R-:W3:Y:S01]  /*6a70*/  LDL.LU.64 R170, [R1+0x48] ;  /* 0x0000480001aa7983 */ /* 0x002ee20000300a00 */
[----:B------:R-:W-:Y:S01]  /*6a80*/  UMOV UR40, UR56 ;  /* 0x0000003800287c82 */ /* 0x000fe20008000000 */
[----:B------:R-:W-:Y:S01]  /*6a90*/  UMOV UR41, UR57 ;  /* 0x0000003900297c82 */ /* 0x000fe20008000000 */
[----:B------:R-:W-:Y:S01]  /*6aa0*/  UMOV UR43, 0x80000020 ;  /* 0x80000020002b7882 */ /* 0x000fe20000000000 */
[----:B------:R-:W-:Y:S01]  /*6ab0*/  UIADD3 UR38, UR4, 0x1c0, URZ ;  /* 0x000001c004267890 */ /* 0x000fe2000fffe03f */
[----:B----4-:R-:W3:Y:S01]  /*6ac0*/  LDL.LU.64 R172, [R1+0x50] ;  /* 0x0000500001ac7983 */ /* 0x010ee20000300a00 */
[----:B------:R-:W-:Y:S01]  /*6ad0*/  UMOV UR36, UR56 ;  /* 0x0000003800247c82 */ /* 0x000fe20008000000 */
[----:B------:R-:W-:Y:S01]  /*6ae0*/  UMOV UR37, UR57 ;  /* 0x0000003900257c82 */ /* 0x000fe20008000000 */
[----:B------:R-:W-:Y:S01]  /*6af0*/  UMOV UR39, 0x80000020 ;  /* 0x8000002000277882 */ /* 0x000fe20000000000 */
[----:B------:R-:W-:Y:S01]  /*6b00*/  UIADD3 UR34, UR4, 0x200, URZ ;  /* 0x0000020004227890 */ /* 0x000fe2000fffe03f */
[----:B------:R-:W3:Y:S01]  /*6b10*/  LDL.LU.64 R174, [R1+0x58] ;  /* 0x0000580001ae7983 */ /* 0x000ee20000300a00 */
[----:B------:R-:W-:-:S02]  /*6b20*/  WARPGROUP.DEPBAR.LE gsb0, 0x0 ;  /* 0x00008000000079c5 */ /* 0x000fc40000010000 */
[----:B------:R-:W-:-:S06]  /*6b30*/  WARPGROUP.ARRIVE ;  /* 0x00000000000079c5 */ /* 0x000fcc0000000000 */
[----:B------:R-:W-:Y:S03]  /*6b40*/  IGMMA.64x16x32.S8.S8 R12, gdesc[UR44], R12, gsb0 ;  /* 0x006000002c0c79f1 */ /* 0x000fe6000804100c */
[----:B------:R-:W-:Y:S02]  /*6b50*/  WARPGROUP.DEPBAR.LE gsb0, 0x0 ;  /* 0x00008000000079c5 */ /* 0x000fe40000010000 */
[----:B------:R-:W-:Y:S01]  /*6b60*/  UMOV UR32, UR56 ;  /* 0x0000003800207c82 */ /* 0x000fe20008000000 */
[----:B------:R-:W-:Y:S01]  /*6b70*/  UMOV UR33, UR57 ;  /* 0x0000003900217c82 */ /* 0x000fe20008000000 */
[----:B------:R-:W-:Y:S01]  /*6b80*/  UMOV UR35, 0x80000020 ;  /* 0x8000002000237882 */ /* 0x000fe20000000000 */
[----:B--2---:R-:W-:-:S06]  /*6b90*/  WARPGROUP.ARRIVE ;  /* 0x00000000000079c5 */ /* 0x004fcc0000000000 */
        /* <DEDUP_REMOVED lines=8> */
[----:B------:R-:W-:Y:S01]  /*6c20*/  UMOV UR28, UR56 ;  /* 0x00000038001c7c82 */ /* 0x000fe20008000000 */
[----:B------:R-:W-:Y:S01]  /*6c30*/  UMOV UR29, UR57 ;  /* 0x00000039001d7c82 */ /* 0x000fe20008000000 */
[----:B------:R-:W-:Y:S01]  /*6c40*/  UMOV UR31, 0x80000020 ;  /* 0x80000020001f7882 */ /* 0x000fe20000000000 */
        /* <DEDUP_REMOVED lines=29> */
[----:B------:R-:W-:Y:S01]  /*6e20*/  UMOV UR48, UR8 ;  /* 0x0000000800307c82 */ /* 0x000fe20008000000 */
[----:B------:R-:W-:Y:S01]  /*6e30*/  UMOV UR49, UR9 ;  /* 0x0000000900317c82 */ /* 0x000fe20008000000 */
[----:B------:R-:W-:Y:S01]  /*6e40*/  UMOV UR8, UR56 ;  /* 0x0000003800087c82 */ /* 0x000fe20008000000 */
[----:B------:R-:W-:Y:S01]  /*6e50*/  UMOV UR9, UR57 ;  /* 0x0000003900097c82 */ /* 0x000fe20008000000 */
[----:B------:R-:W-:Y:S01]  /*6e60*/  UMOV UR11, 0x80000020 ;  /* 0x80000020000b7882 */ /* 0x000fe20000000000 */
[----:B------:R-:W-:-:S02]  /*6e70*/  WARPGROUP.DEPBAR.LE gsb0, 0x0 ;  /* 0x00008000000079c5 */ /* 0x000fc40000010000 */
        /* <DEDUP_REMOVED lines=61> */
[----:B------:R-:W-:Y:S01]  /*7250*/  IMAD.MOV.U32 R126, RZ, RZ, R18 ;  /* 0x000000ffff7e7224 */ /* 0x000fe200078e0012 */
[----:B------:R-:W2:Y:S01]  /*7260*/  LDL.LU.64 R16, [R1+0xa0] ;  /* 0x0000a00001107983 */ /* 0x000ea20000300a00 */
[----:B------:R-:W-:-:S03]  /*7270*/  IMAD.MOV.U32 R127, RZ, RZ, R19 ;  /* 0x000000ffff7f7224 */ /* 0x000fc600078e0013 */
[----:B------:R-:W2:Y:S01]  /*7280*/  LDL.LU.64 R18, [R1+0xa8] ;  /* 0x0000a80001127983 */ /* 0x000ea20000300a00 */
[----:B------:R-:W-:Y:S01]  /*7290*/  UMOV UR44, UR12 ;  /* 0x0000000c002c7c82 */ /* 0x000fe20008000000 */
[----:B------:R-:W-:Y:S02]  /*72a0*/  UMOV UR45, UR13 ;  /* 0x0000000d002d7c82 */ /* 0x000fe40008000000 */
[----:B------:R-:W2:Y:S04]  /*72b0*/  LDL.LU.64 R20, [R1+0xb0] ;  /* 0x0000b00001147983 */ /* 0x000ea80000300a00 */
[----:B------:R-:W2:Y:S01]  /*72c0*/  LDL.LU.64 R22, [R1+0xb8] ;  /* 0x0000b80001167983 */ /* 0x000ea20000300a00 */
[----:B------:R-:W-:Y:S02]  /*72d0*/  WARPGROUP.DEPBAR.LE gsb0, 0x0 ;  /* 0x00008000000079c5 */ /* 0x000fe40000010000 */
[----:B---3--:R-:W-:-:S06]  /*72e0*/  WARPGROUP.ARRIVE ;  /* 0x00000000000079c5 */ /* 0x008fcc0000000000 */
[----:B------:R-:W-:Y:S01]  /*72f0*/  IGMMA.64x16x32.S8.S8 R168, gdesc[UR44], R168, gsb0 ;  /* 0x006000002ca879f1 */ /* 0x000fe200080410a8 */
[----:B------:R-:W-:Y:S04]  /*7300*/  STL [R1+0x4ac], R208 ;  /* 0x0004acd001007387 */ /* 0x000fe80000100800 */
[----:B------:R-:W-:Y:S04]  /*7310*/  STL [R1+0x4a8], R209 ;  /* 0x0004a8d101007387 */ /* 0x000fe80000100800 */
[----:B------:R-:W-:Y:S04]  /*7320*/  STL [R1+0x4a4], R210 ;  /* 0x0004a4d201007387 */ /* 0x000fe80000100800 */
[----:B------:R-:W-:Y:S01]  /*7330*/  STL [R1+0x4a0], R211 ;  /* 0x0004a0d301007387 */ /* 0x000fe20000100800 */
[----:B------:R-:W-:-:S03]  /*7340*/  IMAD.MOV.U32 R48, RZ, RZ, R216 ;  /* 0x000000ffff307224 */ /* 0x000fc600078e00d8 */
[----:B------:R-:W-:Y:S01]  /*7350*/  STL [R1+0x49c], R212 ;  /* 0x00049cd401007387 */ /* 0x000fe20000100800 */
[----:B------:R-:W-:-:S03]  /*7360*/  IMAD.MOV.U32 R49, RZ, RZ, R217 ;  /* 0x000000ffff317224 */ /* 0x000fc600078e00d9 */
[----:B------:R-:W-:Y:S01]  /*7370*/  STL [R1+0x498], R213 ;  /* 0x000498d501007387 */ /* 0x000fe20000100800 */
[----:B------:R-:W-:-:S03]  /*7380*/  IMAD.MOV.U32 R50, RZ, RZ, R218 ;  /* 0x000000ffff327224 */ /* 0x000fc600078e00da */
[----:B------:R-:W-:Y:S01]  /*7390*/  STL [R1+0x494], R214 ;  /* 0x000494d601007387 */ /* 0x000fe20000100800 */
[----:B------:R-:W-:-:S03]  /*73a0*/  IMAD.MOV.U32 R51, RZ, RZ, R219 ;  /* 0x000000ffff337224 */ /* 0x000fc600078e00db */
[----:B------:R-:W-:Y:S01]  /*73b0*/  STL [R1+0x490], R215 ;  /* 0x000490d701007387 */ /* 0x000fe20000100800 */
[----:B------:R-:W-:Y:S02]  /*73c0*/  IMAD.MOV.U32 R52, RZ, RZ, R220 ;  /* 0x000000ffff347224 */ /* 0x000fe400078e00dc */
[----:B------:R-:W-:Y:S01]  /*73d0*/  IMAD.MOV.U32 R53, RZ, RZ, R221 ;  /* 0x000000ffff357224 */ /* 0x000fe200078e00dd */
[----:B------:R-:W3:Y:S04]  /*73e0*/  LDL.LU.64 R216, [R1+0x100] ;  /* 0x0001000001d87983 */ /* 0x000ee80000300a00 */
[----:B------:R-:W3:Y:S04]  /*73f0*/  LDL.LU.64 R218, [R1+0x108] ;  /* 0x0001080001da7983 */ /* 0x000ee80000300a00 */
[----:B------:R-:W3:Y:S01]  /*7400*/  LDL.LU.64 R220, [R1+0x110] ;  /* 0x0001100001dc7983 */ /* 0x000ee20000300a00 */
[----:B------:R-:W-:-:S02]  /*7410*/  IMAD.MOV.U32 R54, RZ, RZ, R222 ;  /* 0x000000ffff367224 */ /* 0x000fc400078e00de */
[----:B------:R-:W-:Y:S01]  /*7420*/  IMAD.MOV.U32 R55, RZ, RZ, R223 ;  /* 0x000000ffff377224 */ /* 0x000fe200078e00df */
[----:B------:R-:W-:Y:S02]  /*7430*/  WARPGROUP.DEPBAR.LE gsb0, 0x0 ;  /* 0x00008000000079c5 */ /* 0x000fe40000010000 */
[----:B------:R0:W-:Y:S04]  /*7440*/  STL.64 [R1+0x40], R168 ;  /* 0x000040a801007387 */ /* 0x0001e80000100a00 */
[----:B------:R1:W-:Y:S04]  /*7450*/  STL.64 [R1+0x48], R170 ;  /* 0x000048aa01007387 */ /* 0x0003e80000100a00 */
[----:B------:R4:W-:Y:S04]  /*7460*/  STL.64 [R1+0x50], R172 ;  /* 0x000050ac01007387 */ /* 0x0009e80000100a00 */
[----:B------:R4:W-:Y:S04]  /*7470*/  STL.64 [R1+0x58], R174 ;  /* 0x000058ae01007387 */ /* 0x0009e80000100a00 */
[----:B------:R-:W3:Y:S01]  /*7480*/  LDL.LU.64 R222, [R1+0x118] ;  /* 0x0001180001de7983 */ /* 0x000ee20000300a00 */
[----:B------:R-:W-:-:S02]  /*7490*/  IMAD.MOV.U32 R24, RZ, RZ, R192 ;  /* 0x000000ffff187224 */ /* 0x000fc400078e00c0 */
[----:B------:R-:W-:Y:S02]  /*74a0*/  IMAD.MOV.U32 R25, RZ, RZ, R193 ;  /* 0x000000ffff197224 */ /* 0x000fe400078e00c1 */
[----:B------:R-:W-:Y:S01]  /*74b0*/  IMAD.MOV.U32 R26, RZ, RZ, R194 ;  /* 0x000000ffff1a7224 */ /* 0x000fe200078e00c2 */
[----:B------:R-:W3:Y:S01]  /*74c0*/  LDL.LU.64 R192, [R1+0x160] ;  /* 0x0001600001c07983 */ /* 0x000ee20000300a00 */
[----:B------:R-:W-:Y:S02]  /*74d0*/  IMAD.MOV.U32 R27, RZ, RZ, R195 ;  /* 0x000000ffff1b7224 */ /* 0x000fe400078e00c3 */
[----:B------:R-:W-:Y:S01]  /*74e0*/  IMAD.MOV.U32 R28, RZ, RZ, R196 ;  /* 0x000000ffff1c7224 */ /* 0x000fe200078e00c4 */
[----:B------:R-:W3:Y:S01]  /*74f0*/  LDL.LU.64 R194, [R1+0x168] ;  /* 0x0001680001c27983 */ /* 0x000ee20000300a00 */
[----:B------:R-:W-:Y:S02]  /*7500*/  IMAD.MOV.U32 R29, RZ, RZ, R197 ;  /* 0x000000ffff1d7224 */ /* 0x000fe400078e00c5 */
[----:B------:R-:W-:Y:S01]  /*7510*/  IMAD.MOV.U32 R30, RZ, RZ, R198 ;  /* 0x000000ffff1e7224 */ /* 0x000fe200078e00c6 */
[----:B------:R-:W3:Y:S01]  /*7520*/  LDL.LU.64 R196, [R1+0x170] ;  /* 0x0001700001c47983 */ /* 0x000ee20000300a00 */
[----:B------:R-:W-:-:S03]  /*7530*/  IMAD.MOV.U32 R31, RZ, RZ, R199 ;  /* 0x000000ffff1f7224 */ /* 0x000fc600078e00c7 */
[----:B------:R-:W3:Y:S01]  /*7540*/  LDL.LU.64 R198, [R1+0x178] ;  /* 0x0001780001c67983 */ /* 0x000ee20000300a00 */
[----:B------:R-:W-:Y:S02]  /*7550*/  IMAD.MOV.U32 R148, RZ, RZ, R8 ;  /* 0x000000ffff947224 */ /* 0x000fe400078e0008 */
[----:B------:R-:W-:Y:S02]  /*7560*/  IMAD.MOV.U32 R149, RZ, RZ, R9 ;  /* 0x000000ffff957224 */ /* 0x000fe400078e0009 */
[----:B------:R-:W-:Y:S01]  /*7570*/  IMAD.MOV.U32 R96, RZ, RZ, R120 ;  /* 0x000000ffff607224 */ /* 0x000fe200078e0078 */
[----:B------:R-:W3:Y:S01]  /*7580*/  LDL.LU.64 R8, [R1+0x1c0] ;  /* 0x0001c00001087983 */ /* 0x000ee20000300a00 */
[----:B------:R-:W-:Y:S02]  /*7590*/  IMAD.MOV.U32 R97, RZ, RZ, R121 ;  /* 0x000000ffff617224 */ /* 0x000fe400078e0079 */
[----:B------:R-:W-:Y:S02]  /*75a0*/  IMAD.MOV.U32 R150, RZ, RZ, R10 ;  /* 0x000000ffff967224 */ /* 0x000fe400078e000a */
[----:B------:R-:W-:-:S02]  /*75b0*/  IMAD.MOV.U32 R151, RZ, RZ, R11 ;  /* 0x000000ffff977224 */ /* 0x000fc400078e000b */
[----:B------:R-:W-:Y:S01]  /*75c0*/  IMAD.MOV.U32 R98, RZ, RZ, R122 ;  /* 0x000000ffff627224 */ /* 0x000fe200078e007a */
[----:B------:R-:W3:Y:S01]  /*75d0*/  LDL.LU.64 R10, [R1+0x1c8] ;  /* 0x0001c800010a7983 */ /* 0x000ee20000300a00 */
[----:B------:R-:W-:Y:S02]  /*75e0*/  IMAD.MOV.U32 R99, RZ, RZ, R123 ;  /* 0x000000ffff637224 */ /* 0x000fe400078e007b */
[----:B------:R-:W-:Y:S02]  /*75f0*/  IMAD.MOV.U32 R120, RZ, RZ, R12 ;  /* 0x000000ffff787224 */ /* 0x000fe400078e000c */
[----:B------:R-:W-:Y:S02]  /*7600*/  IMAD.MOV.U32 R121, RZ, RZ, R13 ;  /* 0x000000ffff797224 */ /* 0x000fe400078e000d */
[----:B------:R-:W-:Y:S01]  /*7610*/  IMAD.MOV.U32 R122, RZ, RZ, R14 ;  /* 0x000000ffff7a7224 */ /* 0x000fe200078e000e */
[----:B------:R-:W3:Y:S01]  /*7620*/  LDL.LU.64 R12, [R1+0x1d0] ;  /* 0x0001d000010c7983 */ /* 0x000ee20000300a00 */
[----:B------:R-:W-:-:S03]  /*7630*/  IMAD.MOV.U32 R123, RZ, RZ, R15 ;  /* 0x000000ffff7b7224 */ /* 0x000fc600078e000f */
[----:B------:R-:W3:Y:S01]  /*7640*/  LDL.LU.64 R14, [R1+0x1d8] ;  /* 0x0001d800010e7983 */ /* 0x000ee20000300a00 */
        /* <DEDUP_REMOVED lines=8> */
[----:B------:R-:W-:Y:S01]  /*76d0*/  IMAD.MOV.U32 R146, RZ, RZ, R6 ;  /* 0x000000ffff927224 */ /* 0x000fe200078e0006 */
[----:B------:R-:W-:Y:S01]  /*76e0*/  MOV R6, UR58 ;  /* 0x0000003a00067c02 */ /* 0x000fe20008000f00 */
[----:B------:R-:W-:Y:S01]  /*76f0*/  IMAD.MOV.U32 R147, RZ, RZ, R7 ;  /* 0x000000ffff937224 */ /* 0x000fe200078e0007 */
[----:B------:R-:W-:Y:S01]  /*7700*/  MOV R7, UR59 ;  /* 0x0000003b00077c02 */ /* 0x000fe20008000f00 */
[----:B------:R-:W-:Y:S01]  /*7710*/  UMOV UR56, UR12 ;  /* 0x0000000c00387c82 */ /* 0x000fe20008000000 */
[----:B------:R-:W-:Y:S01]  /*7720*/  UMOV UR57, UR13 ;  /* 0x0000000d00397c82 */ /* 0x000fe20008000000 */
[----:B------:R-:W-:Y:S01]  /*7730*/  UMOV UR58, UR8 ;  /* 0x00000008003a7c82 */ /* 0x000fe20008000000 */
[----:B------:R-:W-:Y:S01]  /*7740*/  UMOV UR59, UR9 ;  /* 0x00000009003b7c82 */ /* 0x000fe20008000000 */
[----:B0-----:R-:W3:Y:S04]  /*7750*/  LDL.LU.64 R168, [R1+0x220] ;  /* 0x0002200001a87983 */ /* 0x001ee80000300a00 */
[----:B-1----:R-:W3:Y:S04]  /*7760*/  LDL.LU.64 R170, [R1+0x228] ;  /* 0x0002280001aa7983 */ /* 0x002ee80000300a00 */
[----:B----4-:R-:W4:Y:S04]  /*7770*/  LDL.LU.64 R172, [R1+0x230] ;  /* 0x0002300001ac7983 */ /* 0x010f280000300a00 */
[----:B------:R-:W4:Y:S01]  /*7780*/  LDL.LU.64 R174, [R1+0x238] ;  /* 0x0002380001ae7983 */ /* 0x000f220000300a00 */
[----:B--2---:R-:W-:-:S06]  /*7790*/  WARPGROUP.ARRIVE ;  /* 0x00000000000079c5 */ /* 0x004fcc0000000000 */
[----:B------:R-:W-:Y:S03]  /*77a0*/  IGMMA.64x16x32.S8.S8 R16, gdesc[UR48], R16, gsb0 ;  /* 0x00600000301079f1 */ /* 0x000fe60008041010 */
[----:B------:R-:W-:Y:S02]  /*77b0*/  WARPGROUP.DEPBAR.LE gsb0, 0x0 ;  /* 0x00008000000079c5 */ /* 0x000fe40000010000 */
[----:B---3--:R-:W-:-:S06]  /*77c0*/  WARPGROUP.ARRIVE ;  /* 0x00000000000079c5 */ /* 0x008fcc0000000000 */
[----:B------:R-:W-:Y:S03]  /*77d0*/  IGMMA.64x16x32.S8.S8 R216, gdesc[UR52], R216, gsb0 ;  /* 0x0060000034d879f1 */ /* 0x000fe600080410d8 */
[----:B------:R-:W-:Y:S02]  /*77e0*/  WARPGROUP.DEPBAR.LE gsb0, 0x0 ;  /* 0x00008000000079c5 */ /* 0x000fe40000010000 */
[----:B------:R-:W-:-:S06]  /*77f0*/  WARPGROUP.ARRIVE ;  /* 0x00000000000079c5 */ /* 0x000fcc0000000000 */
[----:B------:R-:W-:Y:S01]  /*7800*/  IGMMA.64x16x32.S8.S8 R192, gdesc[UR56], R192, gsb0 ;  /* 0x0060000038c079f1 */ /* 0x000fe200080410c0 */
[----:B------:R-:W-:Y:S01]  /*7810*/  UMOV UR56, UR12 ;  /* 0x0000000c00387c82 */ /* 0x000fe20008000000 */
[----:B------:R-:W-:Y:S01]  /*7820*/  UMOV UR57, UR13 ;  /* 0x0000000d00397c82 */ /* 0x000fe20008000000 */
[----:B------:R-:W-:Y:S01]  /*7830*/  UMOV UR58, UR16 ;  /* 0x00000010003a7c82 */ /* 0x000fe20008000000 */
[----:B------:R-:W-:Y:S01]  /*7840*/  UMOV UR59, UR17 ;  /* 0x00000011003b7c82 */ /* 0x000fe20008000000 */
[----:B------:R-:W-:Y:S02]  /*7850*/  WARPGROUP.DEPBAR.LE gsb0, 0x0 ;  /* 0x00008000000079c5 */ /* 0x000fe40000010000 */
[----:B------:R-:W-:-:S06]  /*7860*/  WARPGROUP.ARRIVE ;  /* 0x00000000000079c5 */ /* 0x000fcc0000000000 */
[----:B------:R-:W-:Y:S01]  /*7870*/  IGMMA.64x16x32.S8.S8 R8, gdesc[UR56], R8, gsb0 ;  /* 0x00600000380879f1 */ /* 0x000fe20008041008 */
[----:B------:R0:W-:Y:S04]  /*7880*/  STL.64 [R1+0x100], R216 ;  /* 0x000100d801007387 */ /* 0x0001e80000100a00 */
[----:B------:R1:W-:Y:S04]  /*7890*/  STL.64 [R1+0x108], R218 ;  /* 0x000108da01007387 */ /* 0x0003e80000100a00 */
[----:B------:R2:W-:Y:S04]  /*78a0*/  STL.64 [R1+0x110], R220 ;  /* 0x000110dc01007387 */ /* 0x0005e80000100a00 */
[----:B------:R3:W-:Y:S04]  /*78b0*/  STL.64 [R1+0x118], R222 ;  /* 0x000118de01007387 */ /* 0x0007e80000100a00 */
[----:B------:R4:W-:Y:S04]  /*78c0*/  STL.64 [R1+0x160], R192 ;  /* 0x000160c001007387 */ /* 0x0009e80000100a00 */
[----:B------:R4:W-:Y:S04]  /*78d0*/  STL.64 [R1+0x168], R194 ;  /* 0x000168c201007387 */ /* 0x0009e80000100a00 */
[----:B------:R4:W-:Y:S04]  /*78e0*/  STL.64 [R1+0x170], R196 ;  /* 0x000170c401007387 */ /* 0x0009e80000100a00 */
[----:B------:R4:W-:Y:S01]  /*78f0*/  STL.64 [R1+0x178], R198 ;  /* 0x000178c601007387 */ /* 0x0009e20000100a00 */
[----:B------:R-:W-:-:S02]  /*7900*/  WARPGROUP.DEPBAR.LE gsb0, 0x0 ;  /* 0x00008000000079c5 */ /* 0x000fc40000010000 */
[----:B------:R-:W-:Y:S01]  /*7910*/  IMAD.MOV.U32 R0, RZ, RZ, R15 ;  /* 0x000000ffff007224 */ /* 0x000fe200078e000f */
[----:B------:R4:W-:Y:S04]  /*7920*/  STL.64 [R1+0x1c0], R8 ;  /* 0x0001c00801007387 */ /* 0x0009e80000100a00 */
[----:B------:R-:W-:Y:S04]  /*7930*/  STL.64 [R1+0x1c8], R10 ;  /* 0x0001c80a01007387 */ /* 0x000fe80000100a00 */
[----:B------:R-:W-:Y:S04]  /*7940*/  STL.64 [R1+0x1d0], R12 ;  /* 0x0001d00c01007387 */ /* 0x000fe80000100a00 */
[----:B------:R-:W-:Y:S04]  /*7950*/  STL [R1+0x1d8], R14 ;  /* 0x0001d80e01007387 */ /* 0x000fe80000100800 */
[----:B------:R4:W-:Y:S04]  /*7960*/  STL [R1+0x42c], R0 ;  /* 0x00042c0001007387 */ /* 0x0009e80000100800 */
[----:B0-----:R-:W4:Y:S04]  /*7970*/  LDL.LU.64 R216, [R1+0x200] ;  /* 0x0002000001d87983 */ /* 0x001f280000300a00 */
[----:B-1----:R-:W4:Y:S04]  /*7980*/  LDL.LU.64 R218, [R1+0x208] ;  /* 0x0002080001da7983 */ /* 0x002f280000300a00 */
[----:B--2---:R-:W2:Y:S04]  /*7990*/  LDL.LU.64 R220, [R1+0x210] ;  /* 0x0002100001dc7983 */ /* 0x004ea80000300a00 */
[----:B---3--:R-:W2:Y:S04]  /*79a0*/  LDL.LU.64 R222, [R1+0x218] ;  /* 0x0002180001de7983 */ /* 0x008ea80000300a00 */
[----:B----4-:R-:W3:Y:S04]  /*79b0*/  LDL.LU.64 R192, [R1+0x1a0] ;  /* 0x0001a00001c07983 */ /* 0x010ee80000300a00 */
[----:B------:R-:W3:Y:S04]  /*79c0*/  LDL.LU.64 R194, [R1+0x1a8] ;  /* 0x0001a80001c27983 */ /* 0x000ee80000300a00 */
[----:B------:R-:W3:Y:S04]  /*79d0*/  LDL.LU.64 R196, [R1+0x1b0] ;  /* 0x0001b00001c47983 */ /* 0x000ee80000300a00 */
[----:B------:R-:W3:Y:S01]  /*79e0*/  LDL.LU.64 R198, [R1+0x1b8] ;  /* 0x0001b80001c67983 */ /* 0x000ee20000300a00 */
[----:B------:R-:W-:-:S02]  /*79f0*/  R2UR UR59, R7 ;  /* 0x00000000073b72ca */ /* 0x000fc400000e0000 */
[----:B------:R-:W-:Y:S01]  /*7a00*/  R2UR UR58, R6 ;  /* 0x00000000063a72ca */ /* 0x000fe200000e0000 */
[----:B------:R-:W-:Y:S01]  /*7a10*/  WARPGROUP.ARRIVE ;  /* 0x00000000000079c5 */ /* 0x000fe20000000000 */
[----:B------:R-:W-:Y:S01]  /*7a20*/  UMOV UR56, UR12 ;  /* 0x0000000c00387c82 */ /* 0x000fe20008000000 */
[----:B------:R-:W-:-:S10]  /*7a30*/  UMOV UR57, UR13 ;  /* 0x0000000d00397c82 */ /* 0x000fd40008000000 */
[----:B------:R-:W-:Y:S01]  /*7a40*/  IGMMA.64x16x32.S8.S8 R168, gdesc[UR56], R168, gsb0 ;  /* 0x0060000038a879f1 */ /* 0x000fe200080410a8 */
[----:B------:R-:W-:Y:S01]  /*7a50*/  UIADD3 UR5, UR7, 0x400, URZ ;  /* 0x0000040007057890 */ /* 0x000fe2000fffe03f */
[----:B------:R-:W-:-:S06]  /*7a60*/  UMOV UR57, 0x80000020 ;  /* 0x8000002000397882 */ /* 0x000fcc0000000000 */
[----:B------:R-:W-:Y:S01]  /*7a70*/  UMOV UR56, UR5 ;  /* 0x0000000500387c82 */ /* 0x000fe20008000000 */
[----:B------:R-:W-:Y:S02]  /*7a80*/  WARPGROUP.DEPBAR.LE gsb0, 0x0 ;  /* 0x00008000000079c5 */ /* 0x000fe40000010000 */
[----:B------:R-:W-:Y:S02]  /*7a90*/  IMAD.MOV.U32 R9, RZ, RZ, R168 ;  /* 0x000000ffff097224 */ /* 0x000fe400078e00a8 */
[----:B------:R-:W-:Y:S02]  /*7aa0*/  IMAD.MOV.U32 R8, RZ, RZ, R169 ;  /* 0x000000ffff087224 */ /* 0x000fe400078e00a9 */
[----:B------:R-:W-:Y:S01]  /*7ab0*/  IMAD.MOV.U32 R214, RZ, RZ, R22 ;  /* 0x000000ffffd67224 */ /* 0x000fe200078e0016 */
[----:B------:R-:W4:Y:S01]  /*7ac0*/  LDL.LU.64 R168, [R1+0x140] ;  /* 0x0001400001a87983 */ /* 0x000f220000300a00 */
[----:B------:R-:W-:Y:S02]  /*7ad0*/  IMAD.MOV.U32 R215, RZ, RZ, R23 ;  /* 0x000000ffffd77224 */ /* 0x000fe400078e0017 */
[----:B------:R-:W-:-:S02]  /*7ae0*/  IMAD.MOV.U32 R233, RZ, RZ, R170 ;  /* 0x000000ffffe97224 */ /* 0x000fc400078e00aa */
[----:B------:R-:W-:Y:S02]  /*7af0*/  IMAD.MOV.U32 R232, RZ, RZ, R171 ;  /* 0x000000ffffe87224 */ /* 0x000fe400078e00ab */
[----:B------:R-:W-:Y:S01]  /*7b00*/  IMAD.MOV.U32 R210, RZ, RZ, R18 ;  /* 0x000000ffffd27224 */ /* 0x000fe200078e0012 */
[----:B------:R-:W4:Y:S01]  /*7b10*/  LDL.LU.64 R170, [R1+0x148] ;  /* 0x0001480001aa7983 */ /* 0x000f220000300a00 */
[----:B------:R-:W-:Y:S02]  /*7b20*/  IMAD.MOV.U32 R211, RZ, RZ, R19 ;  /* 0x000000ffffd37224 */ /* 0x000fe400078e0013 */
[----:B------:R-:W-:Y:S02]  /*7b30*/  IMAD.MOV.U32 R23, RZ, RZ, R172 ;  /* 0x000000ffff177224 */ /* 0x000fe400078e00ac */
[----:B------:R-:W-:Y:S02]  /*7b40*/  IMAD.MOV.U32 R22, RZ, RZ, R173 ;  /* 0x000000ffff167224 */ /* 0x000fe400078e00ad */
[----:B------:R-:W-:Y:S01]  /*7b50*/  IMAD.MOV.U32 R19, RZ, RZ, R174 ;  /* 0x000000ffff137224 */ /* 0x000fe200078e00ae */
[----:B------:R-:W4:Y:S01]  /*7b60*/  LDL.LU.64 R172, [R1+0x150] ;  /* 0x0001500001ac7983 */ /* 0x000f220000300a00 */
[----:B------:R-:W-:-:S03]  /*7b70*/  IMAD.MOV.U32 R18, RZ, RZ, R175 ;  /* 0x000000ffff127224 */ /* 0x000fc600078e00af */
[----:B------:R-:W4:Y:S04]  /*7b80*/  LDL.LU.64 R174, [R1+0x158] ;  /* 0x0001580001ae7983 */ /* 0x000f280000300a00 */
[----:B------:R-:W-:Y:S04]  /*7b90*/  STL [R1+0x44c], R18 ;  /* 0x00044c1201007387 */ /* 0x000fe80000100800 */
[----:B------:R-:W-:Y:S04]  /*7ba0*/  STL [R1+0x448], R19 ;  /* 0x0004481301007387 */ /* 0x000fe80000100800 */
[----:B------:R-:W-:Y:S04]  /*7bb0*/  STL [R1+0x444], R22 ;  /* 0x0004441601007387 */ /* 0x000fe80000100800 */
[----:B------:R-:W-:Y:S04]  /*7bc0*/  STL [R1+0x440], R23 ;  /* 0x0004401701007387 */ /* 0x000fe80000100800 */
[----:B------:R-:W-:Y:S04]  /*7bd0*/  STL [R1+0x43c], R232 ;  /* 0x00043ce801007387 */ /* 0x000fe80000100800 */
[----:B------:R-:W-:Y:S04]  /*7be0*/  STL [R1+0x438], R233 ;  /* 0x000438e901007387 */ /* 0x000fe80000100800 */
[----:B------:R-:W-:Y:S04]  /*7bf0*/  STL [R1+0x434], R8 ;  /* 0x0004340801007387 */ /* 0x000fe80000100800 */
[----:B------:R0:W-:Y:S01]  /*7c00*/  STL [R1+0x430], R9 ;  /* 0x0004300901007387 */ /* 0x0001e20000100800 */
[----:B--2---:R-:W-:-:S06]  /*7c10*/  WARPGROUP.ARRIVE ;  /* 0x00000000000079c5 */ /* 0x004fcc0000000000 */
[----:B------:R-:W-:Y:S01]  /*7c20*/  IGMMA.64x16x32.S8.S8 R216, gdesc[UR56], R216, gsb0 ;  /* 0x0060000038d879f1 */ /* 0x000fe200080410d8 */
[----:B------:R-:W-:Y:S01]  /*7c30*/  UMOV UR58, UR16 ;  /* 0x00000010003a7c82 */ /* 0x000fe20008000000 */
[----:B------:R-:W-:Y:S01]  /*7c40*/  UMOV UR59, UR17 ;  /* 0x00000011003b7c82 */ /* 0x000fe20008000000 */
[----:B------:R-:W-:Y:S02]  /*7c50*/  WARPGROUP.DEPBAR.LE gsb0, 0x0 ;  /* 0x00008000000079c5 */ /* 0x000fe40000010000 */
[----:B---3--:R-:W-:-:S06]  /*7c60*/  WARPGROUP.ARRIVE ;  /* 0x00000000000079c5 */ /* 0x008fcc0000000000 */
[----:B------:R-:W-:Y:S01]  /*7c70*/  IGMMA.64x16x32.S8.S8 R192, gdesc[UR56], R192, gsb0 ;  /* 0x0060000038c079f1 */ /* 0x000fe200080410c0 */
[----:B------:R-:W-:Y:S01]  /*7c80*/  IMAD.MOV.U32 R0, RZ, RZ, R223 ;  /* 0x000000ffff007224 */ /* 0x000fe200078e00df */
[----:B------:R1:W-:Y:S04]  /*7c90*/  STL.64 [R1+0x200], R216 ;  /* 0x000200d801007387 */ /* 0x0003e80000100a00 */
[----:B------:R2:W-:Y:S04]  /*7ca0*/  STL.64 [R1+0x208], R218 ;  /* 0x000208da01007387 */ /* 0x0005e80000100a00 */
[----:B------:R3:W-:Y:S04]  /*7cb0*/  STL.64 [R1+0x210], R220 ;  /* 0x000210dc01007387 */ /* 0x0007e80000100a00 */
[----:B------:R3:W-:Y:S04]  /*7cc0*/  STL [R1+0x218], R222 ;  /* 0x000218de01007387 */ /* 0x0007e80000100800 */
[----:B------:R-:W-:Y:S01]  /*7cd0*/  STL [R1+0x450], R0 ;  /* 0x0004500001007387 */ /* 0x000fe20000100800 */
[----:B------:R-:W-:-:S02]  /*7ce0*/  WARPGROUP.DEPBAR.LE gsb0, 0x0 ;  /* 0x00008000000079c5 */ /* 0x000fc40000010000 */
[----:B0-----:R-:W-:Y:S02]  /*7cf0*/  IMAD.MOV.U32 R9, RZ, RZ, R199 ;  /* 0x000000ffff097224 */ /* 0x001fe400078e00c7 */
[----:B------:R-:W-:Y:S02]  /*7d00*/  IMAD.MOV.U32 R8, RZ, RZ, R198 ;  /* 0x000000ffff087224 */ /* 0x000fe400078e00c6 */
[----:B------:R-:W-:Y:S02]  /*7d10*/  IMAD.MOV.U32 R233, RZ, RZ, R197 ;  /* 0x000000ffffe97224 */ /* 0x000fe400078e00c5 */
[----:B------:R-:W-:Y:S01]  /*7d20*/  IMAD.MOV.U32 R18, RZ, RZ, R192 ;  /* 0x000000ffff127224 */ /* 0x000fe200078e00c0 */
[----:B------:R-:W-:Y:S01]  /*7d30*/  STL [R1+0x470], R9 ;  /* 0x0004700901007387 */ /* 0x000fe20000100800 */
[----:B------:R-:W-:Y:S02]  /*7d40*/  IMAD.MOV.U32 R19, RZ, RZ, R193 ;  /* 0x000000ffff137224 */ /* 0x000fe400078e00c1 */
[----:B------:R-:W-:Y:S01]  /*7d50*/  IMAD.MOV.U32 R22, RZ, RZ, R194 ;  /* 0x000000ffff167224 */ /* 0x000fe200078e00c2 */
[----:B------:R-:W-:Y:S01]  /*7d60*/  STL [R1+0x46c], R8 ;  /* 0x00046c0801007387 */ /* 0x000fe20000100800 */
[----:B------:R-:W-:-:S02]  /*7d70*/  IMAD.MOV.U32 R23, RZ, RZ, R195 ;  /* 0x000000ffff177224 */ /* 0x000fc400078e00c3 */
[----:B------:R-:W-:Y:S01]  /*7d80*/  IMAD.MOV.U32 R232, RZ, RZ, R196 ;  /* 0x000000ffffe87224 */ /* 0x000fe200078e00c4 */
[----:B------:R-:W-:Y:S04]  /*7d90*/  STL [R1+0x468], R233 ;  /* 0x000468e901007387 */ /* 0x000fe80000100800 */
[----:B------:R-:W-:Y:S04]  /*7da0*/  STL [R1+0x464], R18 ;  /* 0x0004641201007387 */ /* 0x000fe80000100800 */
[----:B------:R-:W-:Y:S04]  /*7db0*/  STL [R1+0x460], R19 ;  /* 0x0004601301007387 */ /* 0x000fe80000100800 */
[----:B------:R-:W-:Y:S04]  /*7dc0*/  STL [R1+0x45c], R22 ;  /* 0x00045c1601007387 */ /* 0x000fe80000100800 */
[----:B------:R-:W-:Y:S04]  /*7dd0*/  STL [R1+0x458], R23 ;  /* 0x0004581701007387 */ /* 0x000fe80000100800 */
[----:B------:R0:W-:Y:S04]  /*7de0*/  STL [R1+0x454], R232 ;  /* 0x000454e801007387 */ /* 0x0001e80000100800 */
[----:B-1----:R-:W4:Y:S04]  /*7df0*/  LDL.LU.64 R216, [R1+0xe0] ;  /* 0x0000e00001d87983 */ /* 0x002f280000300a00 */
[----:B--2---:R-:W2:Y:S04]  /*7e00*/  LDL.LU.64 R218, [R1+0xe8] ;  /* 0x0000e80001da7983 */ /* 0x004ea80000300a00 */
[----:B---3--:R-:W2:Y:S04]  /*7e10*/  LDL.LU.64 R220, [R1+0xf0] ;  /* 0x0000f00001dc7983 */ /* 0x008ea80000300a00 */
[----:B------:R-:W2:Y:S01]  /*7e20*/  LDL.LU.64 R222, [R1+0xf8] ;  /* 0x0000f80001de7983 */ /* 0x000ea20000300a00 */
[----:B----4-:R-:W-:-:S03]  /*7e30*/  WARPGROUP.ARRIVE ;  /* 0x00000000000079c5 */ /* 0x010fc60000000000 */
[----:B------:R-:W3:Y:S01]  /*7e40*/  LDL.LU.64 R192, [R1+0x80] ;  /* 0x0000800001c07983 */ /* 0x000ee20000300a00 */
[----:B------:R-:W-:-:S03]  /*7e50*/  UMOV UR58, UR8 ;  /* 0x00000008003a7c82 */ /* 0x000fc60008000000 */
[----:B------:R-:W3:Y:S01]  /*7e60*/  LDL.LU.64 R194, [R1+0x88] ;  /* 0x0000880001c27983 */ /* 0x000ee20000300a00 */
[----:B------:R-:W-:Y:S02]  /*7e70*/  UMOV UR59, UR9 ;  /* 0x00000009003b7c82 */ /* 0x000fe40008000000 */
[----:B------:R-:W-:Y:S01]  /*7e80*/  IGMMA.64x16x32.S8.S8 R168, gdesc[UR56], R168, gsb0 ;  /* 0x0060000038a879f1 */ /* 0x000fe200080410a8 */
[----:B------:R-:W3:Y:S04]  /*7e90*/  LDL.LU.64 R196, [R1+0x90] ;  /* 0x0000900001c47983 */ /* 0x000ee80000300a00 */
[----:B------:R-:W3:Y:S01]  /*7ea0*/  LDL.LU.64 R198, [R1+0x98] ;  /* 0x0000980001c67983 */ /* 0x000ee20000300a00 */
[----:B------:R-:W-:Y:S02]  /*7eb0*/  IMAD.MOV.U32 R208, RZ, RZ, R16 ;  /* 0x000000ffffd07224 */ /* 0x000fe400078e0010 */
[----:B------:R-:W-:-:S02]  /*7ec0*/  IMAD.MOV.U32 R209, RZ, RZ, R17 ;  /* 0x000000ffffd17224 */ /* 0x000fc400078e0011 */
[----:B------:R-:W-:Y:S02]  /*7ed0*/  IMAD.MOV.U32 R144, RZ, RZ, R4 ;  /* 0x000000ffff907224 */ /* 0x000fe400078e0004 */
[----:B------:R-:W-:Y:S01]  /*7ee0*/  IMAD.MOV.U32 R145, RZ, RZ, R5 ;  /* 0x000000ffff917224 */ /* 0x000fe200078e0005 */
[----:B------:R-:W-:Y:S01]  /*7ef0*/  UMOV UR52, UR56 ;  /* 0x0000003800347c82 */ /* 0x000fe20008000000 */
[----:B------:R-:W-:Y:S01]  /*7f00*/  UMOV UR53, UR57 ;  /* 0x0000003900357c82 */ /* 0x000fe20008000000 */
[----:B------:R-:W-:Y:S02]  /*7f10*/  WARPGROUP.DEPBAR.LE gsb0, 0x0 ;  /* 0x00008000000079c5 */ /* 0x000fe40000010000 */
[----:B------:R-:W-:Y:S02]  /*7f20*/  IMAD.MOV.U32 R17, RZ, RZ, R168 ;  /* 0x000000ffff117224 */ /* 0x000fe400078e00a8 */
[----:B------:R-:W-:Y:S02]  /*7f30*/  IMAD.MOV.U32 R16, RZ, RZ, R169 ;  /* 0x000000ffff107224 */ /* 0x000fe400078e00a9 */
[----:B------:R-:W-:Y:S01]  /*7f40*/  IMAD.MOV.U32 R5, RZ, RZ, R170 ;  /* 0x000000ffff057224 */ /* 0x000fe200078e00aa */
[----:B------:R-:W4:Y:S01]  /*7f50*/  LDL.LU.64 R168, [R1+0x20] ;  /* 0x0000200001a87983 */ /* 0x000f220000300a00 */
[----:B------:R-:W-:-:S02]  /*7f60*/  IMAD.MOV.U32 R4, RZ, RZ, R171 ;  /* 0x000000ffff047224 */ /* 0x000fc400078e00ab */
[----:B------:R-:W-:Y:S01]  /*7f70*/  IMAD.MOV.U32 R3, RZ, RZ, R172 ;  /* 0x000000ffff037224 */ /* 0x000fe200078e00ac */
[----:B------:R-:W4:Y:S01]  /*7f80*/  LDL.LU.64 R170, [R1+0x28] ;  /* 0x0000280001aa7983 */ /* 0x000f220000300a00 */
        /* <DEDUP_REMOVED lines=13> */
[----:B------:R-:W-:Y:S03]  /*8060*/  IGMMA.64x16x32.S8.S8 R216, gdesc[UR52], R216, gsb0 ;  /* 0x0060000034d879f1 */ /* 0x000fe600080410d8 */
[----:B------:R-:W-:Y:S02]  /*8070*/  WARPGROUP.DEPBAR.LE gsb0, 0x0 ;  /* 0x00008000000079c5 */ /* 0x000fe40000010000 */
[----:B0-----:R-:W-:Y:S02]  /*8080*/  IMAD.MOV.U32 R232, RZ, RZ, R222 ;  /* 0x000000ffffe87224 */ /* 0x001fe400078e00de */
[----:B------:R-:W-:Y:S02]  /*8090*/  IMAD.MOV.U32 R0, RZ, RZ, R223 ;  /* 0x000000ffff007224 */ /* 0x000fe400078e00df */
[----:B------:R-:W-:Y:S01]  /*80a0*/  IMAD.MOV.U32 R22, RZ, RZ, R220 ;  /* 0x000000ffff167224 */ /* 0x000fe200078e00dc */
[----:B------:R-:W2:Y:S01]  /*80b0*/  LDL.LU.64 R222, [R1+0x5c8] ;  /* 0x0005c80001de7983 */ /* 0x000ea20000300a00 */
        /* <DEDUP_REMOVED lines=8> */
[----:B---3--:R-:W-:Y:S01]  /*8140*/  WARPGROUP.ARRIVE ;  /* 0x00000000000079c5 */ /* 0x008fe20000000000 */
[----:B------:R-:W-:Y:S01]  /*8150*/  UMOV UR48, UR56 ;  /* 0x0000003800307c82 */ /* 0x000fe20008000000 */
[----:B------:R-:W-:-:S04]  /*8160*/  UMOV UR49, UR57 ;  /* 0x0000003900317c82 */ /* 0x000fc80008000000 */
[----:B------:R-:W-:Y:S01]  /*8170*/  IGMMA.64x16x32.S8.S8 R192, gdesc[UR48], R192, gsb0 ;  /* 0x0060000030c079f1 */ /* 0x000fe200080410c0 */
[----:B------:R-:W-:Y:S01]  /*8180*/  UMOV UR44, UR56 ;  /* 0x00000038002c7c82 */ /* 0x000fe20008000000 */
[----:B------:R-:W-:Y:S01]  /*8190*/  UMOV UR45, UR57 ;  /* 0x00000039002d7c82 */ /* 0x000fe20008000000 */
[----:B------:R-:W-:Y:S02]  /*81a0*/  WARPGROUP.DEPBAR.LE gsb0, 0x0 ;  /* 0x00008000000079c5 */ /* 0x000fe40000010000 */
[----:B----4-:R-:W-:Y:S01]  /*81b0*/  WARPGROUP.ARRIVE ;  /* 0x00000000000079c5 */ /* 0x010fe20000000000 */
[----:B-1----:R-:W-:Y:S02]  /*81c0*/  IMAD.MOV.U32 R17, RZ, RZ, R198 ;  /* 0x000000ffff117224 */ /* 0x002fe400078e00c6 */
[----:B------:R-:W-:Y:S02]  /*81d0*/  IMAD.MOV.U32 R9, RZ, RZ, R199 ;  /* 0x000000ffff097224 */ /* 0x000fe400078e00c7 */
[----:B------:R-:W-:Y:S01]  /*81e0*/  IMAD.MOV.U32 R5, RZ, RZ, R196 ;  /* 0x000000ffff057224 */ /* 0x000fe200078e00c4 */
[----:B------:R-:W-:Y:S01]  /*81f0*/  IGMMA.64x16x32.S8.S8 R168, gdesc[UR44], R168, gsb0 ;  /* 0x006000002ca879f1 */ /* 0x000fe200080410a8 */
[----:B------:R-:W-:Y:S01]  /*8200*/  IMAD.MOV.U32 R16, RZ, RZ, R197 ;  /* 0x000000ffff107224 */ /* 0x000fe200078e00c5 */
[----:B------:R-:W3:Y:S01]  /*8210*/  LDL.LU.64 R198, [R1+0x5a8] ;  /* 0x0005a80001c67983 */ /* 0x000ee20000300a00 */
[----:B------:R-:W-:-:S02]  /*8220*/  IMAD.MOV.U32 R3, RZ, RZ, R194 ;  /* 0x000000ffff037224 */ /* 0x000fc400078e00c2 */
[----:B------:R-:W-:Y:S01]  /*8230*/  IMAD.MOV.U32 R4, RZ, RZ, R195 ;  /* 0x000000ffff047224 */ /* 0x000fe200078e00c3 */
[----:B------:R-:W3:Y:S01]  /*8240*/  LDL.LU.64 R196, [R1+0x5a0] ;  /* 0x0005a00001c47983 */ /* 0x000ee20000300a00 */
[----:B------:R-:W-:Y:S02]  /*8250*/  IMAD.MOV.U32 R235, RZ, RZ, R192 ;  /* 0x000000ffffeb7224 */ /* 0x000fe400078e00c0 */
[----:B------:R-:W-:Y:S01]  /*8260*/  IMAD.MOV.U32 R2, RZ, RZ, R193 ;  /* 0x000000ffff027224 */ /* 0x000fe200078e00c1 */
[----:B------:R-:W3:Y:S04]  /*8270*/  LDL.LU.64 R194, [R1+0x598] ;  /* 0x0005980001c27983 */ /* 0x000ee80000300a00 */
[----:B------:R-:W3:Y:S01]  /*8280*/  LDL.LU.64 R192, [R1+0x590] ;  /* 0x0005900001c07983 */ /* 0x000ee20000300a00 */
[----:B------:R-:W-:Y:S01]  /*8290*/  UMOV UR40, UR56 ;  /* 0x0000003800287c82 */ /* 0x000fe20008000000 */
[----:B------:R-:W-:Y:S01]  /*82a0*/  UMOV UR41, UR57 ;  /* 0x0000003900297c82 */ /* 0x000fe20008000000 */
[----:B------:R-:W-:-:S02]  /*82b0*/  IMAD.MOV.U32 R212, RZ, RZ, R20 ;  /* 0x000000ffffd47224 */ /* 0x000fc400078e0014 */
[----:B------:R-:W-:Y:S01]  /*82c0*/  IMAD.MOV.U32 R213, RZ, RZ, R21 ;  /* 0x000000ffffd57224 */ /* 0x000fe200078e0015 */
[----:B------:R-:W-:Y:S02]  /*82d0*/  WARPGROUP.DEPBAR.LE gsb0, 0x0 ;  /* 0x00008000000079c5 */ /* 0x000fe40000010000 */
[----:B------:R-:W-:Y:S02]  /*82e0*/  IMAD.MOV.U32 R11, RZ, RZ, R174 ;  /* 0x000000ffff0b7224 */ /* 0x000fe400078e00ae */
[----:B------:R-:W-:Y:S02]  /*82f0*/  IMAD.MOV.U32 R10, RZ, RZ, R175 ;  /* 0x000000ffff0a7224 */ /* 0x000fe400078e00af */
[----:B------:R-:W-:Y:S01]  /*8300*/  IMAD.MOV.U32 R13, RZ, RZ, R172 ;  /* 0x000000ffff0d7224 */ /* 0x000fe200078e00ac */
[----:B------:R-:W4:Y:S01]  /*8310*/  LDL.LU.64 R174, [R1+0x588] ;  /* 0x0005880001ae7983 */ /* 0x000f220000300a00 */
[----:B------:R-:W-:Y:S02]  /*8320*/  IMAD.MOV.U32 R12, RZ, RZ, R173 ;  /* 0x000000ffff0c7224 */ /* 0x000fe400078e00ad */
[----:B------:R-:W-:Y:S01]  /*8330*/  IMAD.MOV.U32 R15, RZ, RZ, R170 ;  /* 0x000000ffff0f7224 */ /* 0x000fe200078e00aa */
[----:B------:R-:W4:Y:S01]  /*8340*/  LDL.LU.64 R172, [R1+0x580] ;  /* 0x0005800001ac7983 */ /* 0x000f220000300a00 */
[----:B------:R-:W-:-:S02]  /*8350*/  IMAD.MOV.U32 R14, RZ, RZ, R171 ;  /* 0x000000ffff0e7224 */ /* 0x000fc400078e00ab */
[----:B------:R-:W-:Y:S01]  /*8360*/  IMAD.MOV.U32 R21, RZ, RZ, R168 ;  /* 0x000000ffff157224 */ /* 0x000fe200078e00a8 */
[----:B------:R-:W4:Y:S01]  /*8370*/  LDL.LU.64 R170, [R1+0x578] ;  /* 0x0005780001aa7983 */ /* 0x000f220000300a00 */
[----:B------:R-:W-:-:S03]  /*8380*/  IMAD.MOV.U32 R20, RZ, RZ, R169 ;  /* 0x000000ffff147224 */ /* 0x000fc600078e00a9 */
[----:B------:R-:W4:Y:S01]  /*8390*/  LDL.LU.64 R168, [R1+0x570] ;  /* 0x0005700001a87983 */ /* 0x000f220000300a00 */
[----:B--2---:R-:W-:-:S06]  /*83a0*/  WARPGROUP.ARRIVE ;  /* 0x00000000000079c5 */ /* 0x004fcc0000000000 */
[----:B------:R-:W-:Y:S03]  /*83b0*/  IGMMA.64x16x32.S8.S8 R216, gdesc[UR40], R216, gsb0 ;  /* 0x0060000028d879f1 */ /* 0x000fe600080410d8 */
[----:B------:R-:W-:Y:S02]  /*83c0*/  WARPGROUP.DEPBAR.LE gsb0, 0x0 ;  /* 0x00008000000079c5 */ /* 0x000fe40000010000 */
[----:B------:R0:W-:Y:S04]  /*83d0*/  STL.64 [R1+0x2c8], R222 ;  /* 0x0002c8de01007387 */ /* 0x0001e80000100a00 */
[----:B------:R1:W-:Y:S04]  /*83e0*/  STL.64 [R1+0x2c0], R220 ;  /* 0x0002c0dc01007387 */ /* 0x0003e80000100a00 */
[----:B------:R2:W-:Y:S04]  /*83f0*/  STL.64 [R1+0x2b8], R218 ;  /* 0x0002b8da01007387 */ /* 0x0005e80000100a00 */
[----:B------:R2:W-:Y:S01]  /*8400*/  STL.64 [R1+0x2b0], R216 ;  /* 0x0002b0d801007387 */ /* 0x0005e20000100a00 */
[----:B0-----:R-:W-:-:S02]  /*8410*/  IMAD.MOV.U32 R222, RZ, RZ, R150 ;  /* 0x000000ffffde7224 */ /* 0x001fc400078e0096 */
[----:B-1----:R-:W-:Y:S02]  /*8420*/  IMAD.MOV.U32 R220, RZ, RZ, R148 ;  /* 0x000000ffffdc7224 */ /* 0x002fe400078e0094 */
[----:B--2---:R-:W-:Y:S02]  /*8430*/  IMAD.MOV.U32 R218, RZ, RZ, R146 ;  /* 0x000000ffffda7224 */ /* 0x004fe400078e0092 */
[----:B------:R-:W-:Y:S02]  /*8440*/  IMAD.MOV.U32 R216, RZ, RZ, R144 ;  /* 0x000000ffffd87224 */ /* 0x000fe400078e0090 */
[----:B------:R-:W2:Y:S01]  /*8450*/  LDL.LU R144, [R1+0x56c] ;  /* 0x00056c0001907983 */ /* 0x000ea20000300800 */
[----:B------:R-:W-:Y:S02]  /*8460*/  IMAD.MOV.U32 R217, RZ, RZ, R145 ;  /* 0x000000ffffd97224 */ /* 0x000fe400078e0091 */
[----:B------:R-:W-:Y:S01]  /*8470*/  IMAD.MOV.U32 R219, RZ, RZ, R147 ;  /* 0x000000ffffdb7224 */ /* 0x000fe200078e0093 */
[----:B------:R-:W2:Y:S01]  /*8480*/  LDL.LU R145, [R1+0x568] ;  /* 0x0005680001917983 */ /* 0x000ea20000300800 */
[----:B------:R-:W-:-:S03]  /*8490*/  IMAD.MOV.U32 R221, RZ, RZ, R149 ;  /* 0x000000ffffdd7224 */ /* 0x000fc600078e0095 */
[----:B------:R-:W2:Y:S01]  /*84a0*/  LDL.LU R146, [R1+0x564] ;  /* 0x0005640001927983 */ /* 0x000ea20000300800 */
[----:B------:R-:W-:-:S03]  /*84b0*/  IMAD.MOV.U32 R223, RZ, RZ, R151 ;  /* 0x000000ffffdf7224 */ /* 0x000fc600078e0097 */
[----:B------:R-:W2:Y:S04]  /*84c0*/  LDL.LU R147, [R1+0x560] ;  /* 0x0005600001937983 */ /* 0x000ea80000300800 */
[----:B------:R-:W2:Y:S04]  /*84d0*/  LDL.LU R148, [R1+0x55c] ;  /* 0x00055c0001947983 */ /* 0x000ea80000300800 */
[----:B------:R-:W2:Y:S04]  /*84e0*/  LDL.LU R149, [R1+0x558] ;  /* 0x0005580001957983 */ /* 0x000ea80000300800 */
[----:B------:R-:W2:Y:S04]  /*84f0*/  LDL.LU R150, [R1+0x554] ;  /* 0x0005540001967983 */ /* 0x000ea80000300800 */
[----:B------:R-:W2:Y:S01]  /*8500*/  LDL.LU R151, [R1+0x550] ;  /* 0x0005500001977983 */ /* 0x000ea20000300800 */
[----:B---3--:R-:W-:Y:S01]  /*8510*/  WARPGROUP.ARRIVE ;  /* 0x00000000000079c5 */ /* 0x008fe20000000000 */
[----:B------:R-:W-:Y:S01]  /*8520*/  UMOV UR36, UR56 ;  /* 0x0000003800247c82 */ /* 0x000fe20008000000 */
[----:B------:R-:W-:-:S04]  /*8530*/  UMOV UR37, UR57 ;  /* 0x0000003900257c82 */ /* 0x000fc80008000000 */
[----:B------:R-:W-:Y:S01]  /*8540*/  IGMMA.64x16x32.S8.S8 R192, gdesc[UR36], R192, gsb0 ;  /* 0x0060000024c079f1 */ /* 0x000fe200080410c0 */
[----:B------:R-:W-:Y:S01]  /*8550*/  UMOV UR32, UR56 ;  /* 0x0000003800207c82 */ /* 0x000fe20008000000 */
[----:B------:R-:W-:Y:S01]  /*8560*/  UMOV UR33, UR57 ;  /* 0x0000003900217c82 */ /* 0x000fe20008000000 */
[----:B------:R-:W-:Y:S02]  /*8570*/  WARPGROUP.DEPBAR.LE gsb0, 0x0 ;  /* 0x00008000000079c5 */ /* 0x000fe40000010000 */
[----:B------:R0:W-:Y:S01]  /*8580*/  STL.64 [R1+0x2e8], R198 ;  /* 0x0002e8c601007387 */ /* 0x0001e20000100a00 */
[----:B----4-:R-:W-:-:S03]  /*8590*/  WARPGROUP.ARRIVE ;  /* 0x00000000000079c5 */ /* 0x010fc60000000000 */
[----:B------:R1:W-:Y:S03]  /*85a0*/  STL.64 [R1+0x2e0], R196 ;  /* 0x0002e0c401007387 */ /* 0x0003e60000100a00 */
[----:B------:R-:W-:Y:S01]  /*85b0*/  IGMMA.64x16x32.S8.S8 R168, gdesc[UR32], R168, gsb0 ;  /* 0x0060000020a879f1 */ /* 0x000fe200080410a8 */
[----:B------:R3:W-:Y:S04]  /*85c0*/  STL.64 [R1+0x2d8], R194 ;  /* 0x0002d8c201007387 */ /* 0x0007e80000100a00 */
[----:B------:R4:W-:Y:S01]  /*85d0*/  STL.64 [R1+0x2d0], R192 ;  /* 0x0002d0c001007387 */ /* 0x0009e20000100a00 */
[----:B0-----:R-:W-:Y:S02]  /*85e0*/  IMAD.MOV.U32 R198, RZ, RZ, R126 ;  /* 0x000000ffffc67224 */ /* 0x001fe400078e007e */
[----:B-1----:R-:W-:-:S02]  /*85f0*/  IMAD.MOV.U32 R196, RZ, RZ, R124 ;  /* 0x000000ffffc47224 */ /* 0x002fc400078e007c */
[----:B---3--:R-:W-:Y:S02]  /*8600*/  IMAD.MOV.U32 R194, RZ, RZ, R122 ;  /* 0x000000ffffc27224 */ /* 0x008fe400078e007a */
[----:B----4-:R-:W-:Y:S02]  /*8610*/  IMAD.MOV.U32 R192, RZ, RZ, R120 ;  /* 0x000000ffffc07224 */ /* 0x010fe400078e0078 */
[----:B------:R-:W3:Y:S01]  /*8620*/  LDL.LU R120, [R1+0x54c] ;  /* 0x00054c0001787983 */ /* 0x000ee20000300800 */
[----:B------:R-:W-:Y:S02]  /*8630*/  IMAD.MOV.U32 R193, RZ, RZ, R121 ;  /* 0x000000ffffc17224 */ /* 0x000fe400078e0079 */
[----:B------:R-:W-:Y:S01]  /*8640*/  IMAD.MOV.U32 R195, RZ, RZ, R123 ;  /* 0x000000ffffc37224 */ /* 0x000fe200078e007b */
[----:B------:R-:W3:Y:S01]  /*8650*/  LDL.LU R121, [R1+0x548] ;  /* 0x0005480001797983 */ /* 0x000ee20000300800 */
[----:B------:R-:W-:-:S03]  /*8660*/  IMAD.MOV.U32 R197, RZ, RZ, R125 ;  /* 0x000000ffffc57224 */ /* 0x000fc600078e007d */
[----:B------:R-:W3:Y:S01]  /*8670*/  LDL.LU R122, [R1+0x544] ;  /* 0x00054400017a7983 */ /* 0x000ee20000300800 */
[----:B------:R-:W-:-:S03]  /*8680*/  IMAD.MOV.U32 R199, RZ, RZ, R127 ;  /* 0x000000ffffc77224 */ /* 0x000fc600078e007f */
[----:B------:R-:W3:Y:S04]  /*8690*/  LDL.LU R123, [R1+0x540] ;  /* 0x00054000017b7983 */ /* 0x000ee80000300800 */
[----:B------:R-:W3:Y:S04]  /*86a0*/  LDL.LU R124, [R1+0x53c] ;  /* 0x00053c00017c7983 */ /* 0x000ee80000300800 */
[----:B------:R-:W3:Y:S04]  /*86b0*/  LDL.LU R125, [R1+0x538] ;  /* 0x00053800017d7983 */ /* 0x000ee80000300800 */
[----:B------:R-:W3:Y:S04]  /*86c0*/  LDL.LU R126, [R1+0x534] ;  /* 0x00053400017e7983 */ /* 0x000ee80000300800 */
[----:B------:R-:W3:Y:S01]  /*86d0*/  LDL.LU R127, [R1+0x530] ;  /* 0x00053000017f7983 */ /* 0x000ee20000300800 */
[----:B------:R-:W-:-:S03]  /*86e0*/  WARPGROUP.DEPBAR.LE gsb0, 0x0 ;  /* 0x00008000000079c5 */ /* 0x000fc60000010000 */
[----:B------:R0:W-:Y:S04]  /*86f0*/  STL.64 [R1+0x308], R174 ;  /* 0x000308ae01007387 */ /* 0x0001e80000100a00 */
[----:B------:R1:W-:Y:S04]  /*8700*/  STL.64 [R1+0x300], R172 ;  /* 0x000300ac01007387 */ /* 0x0003e80000100a00 */
[----:B------:R4:W-:Y:S01]  /*8710*/  STL.64 [R1+0x2f8], R170 ;  /* 0x0002f8aa01007387 */ /* 0x0009e20000100a00 */
[----:B------:R-:W-:-:S03]  /*8720*/  UMOV UR28, UR56 ;  /* 0x00000038001c7c82 */ /* 0x000fc60008000000 */
[----:B------:R4:W-:Y:S01]  /*8730*/  STL.64 [R1+0x2f0], R168 ;  /* 0x0002f0a801007387 */ /* 0x0009e20000100a00 */
[----:B------:R-:W-:Y:S01]  /*8740*/  UMOV UR29, UR57 ;  /* 0x00000039001d7c82 */ /* 0x000fe20008000000 */
[----:B0-----:R-:W-:Y:S02]  /*8750*/  IMAD.MOV.U32 R174, RZ, RZ, R102 ;  /* 0x000000ffffae7224 */ /* 0x001fe400078e0066 */
[----:B-1----:R-:W-:Y:S02]  /*8760*/  IMAD.MOV.U32 R172, RZ, RZ, R100 ;  /* 0x000000ffffac7224 */ /* 0x002fe400078e0064 */
[----:B----4-:R-:W-:Y:S02]  /*8770*/  IMAD.MOV.U32 R170, RZ, RZ, R98 ;  /* 0x000000ffffaa7224 */ /* 0x010fe400078e0062 */
[----:B------:R-:W-:Y:S02]  /*8780*/  IMAD.MOV.U32 R168, RZ, RZ, R96 ;  /* 0x000000ffffa87224 */ /* 0x000fe400078e0060 */
[----:B------:R-:W4:Y:S01]  /*8790*/  LDL.LU R96, [R1+0x52c] ;  /* 0x00052c0001607983 */ /* 0x000f220000300800 */
[----:B------:R-:W-:-:S02]  /*87a0*/  IMAD.MOV.U32 R169, RZ, RZ, R97 ;  /* 0x000000ffffa97224 */ /* 0x000fc400078e0061 */
[----:B------:R-:W-:Y:S01]  /*87b0*/  IMAD.MOV.U32 R171, RZ, RZ, R99 ;  /* 0x000000ffffab7224 */ /* 0x000fe200078e0063 */
[----:B------:R-:W4:Y:S01]  /*87c0*/  LDL.LU R97, [R1+0x528] ;  /* 0x0005280001617983 */ /* 0x000f220000300800 */
[----:B------:R-:W-:-:S03]  /*87d0*/  IMAD.MOV.U32 R173, RZ, RZ, R101 ;  /* 0x000000ffffad7224 */ /* 0x000fc600078e0065 */
[----:B------:R-:W4:Y:S01]  /*87e0*/  LDL.LU R98, [R1+0x524] ;  /* 0x0005240001627983 */ /* 0x000f220000300800 */
[----:B------:R-:W-:-:S03]  /*87f0*/  IMAD.MOV.U32 R175, RZ, RZ, R103 ;  /* 0x000000ffffaf7224 */ /* 0x000fc600078e0067 */
[----:B------:R-:W4:Y:S04]  /*8800*/  LDL.LU R99, [R1+0x520] ;  /* 0x0005200001637983 */ /* 0x000f280000300800 */
[----:B------:R-:W4:Y:S04]  /*8810*/  LDL.LU R100, [R1+0x51c] ;  /* 0x00051c0001647983 */ /* 0x000f280000300800 */
[----:B------:R-:W4:Y:S04]  /*8820*/  LDL.LU R101, [R1+0x518] ;  /* 0x0005180001657983 */ /* 0x000f280000300800 */
[----:B------:R-:W4:Y:S04]  /*8830*/  LDL.LU R102, [R1+0x514] ;  /* 0x0005140001667983 */ /* 0x000f280000300800 */
[----:B------:R-:W4:Y:S01]  /*8840*/  LDL.LU R103, [R1+0x510] ;  /* 0x0005100001677983 */ /* 0x000f220000300800 */
        /* <DEDUP_REMOVED lines=78> */
[----:B------:R-:W-:Y:S04]  /*8d30*/  STL.64 [R1+0x388], R78 ;  /* 0x0003884e01007387 */ /* 0x000fe80000100a00 */
[----:B------:R-:W-:Y:S04]  /*8d40*/  STL.64 [R1+0x380], R76 ;  /* 0x0003804c01007387 */ /* 0x000fe80000100a00 */
[----:B------:R-:W-:Y:S04]  /*8d50*/  STL.64 [R1+0x378], R74 ;  /* 0x0003784a01007387 */ /* 0x000fe80000100a00 */
[----:B------:R0:W-:Y:S04]  /*8d60*/  STL.64 [R1+0x370], R72 ;  /* 0x0003704801007387 */ /* 0x0001e80000100a00 */
[----:B0-----:R-:W2:Y:S04]  /*8d70*/  LDL.LU R72, [R1+0x240] ;  /* 0x0002400001487983 */ /* 0x001ea80000300800 */
[----:B------:R-:W2:Y:S04]  /*8d80*/  LDL.LU R73, [R1+0x244] ;  /* 0x0002440001497983 */ /* 0x000ea80000300800 */
[----:B------:R-:W2:Y:S04]  /*8d90*/  LDL.LU R74, [R1+0x248] ;  /* 0x00024800014a7983 */ /* 0x000ea80000300800 */
        /* <DEDUP_REMOVED lines=12> */
[----:B----4-:R-:W-:-:S06]  /*8e60*/  WARPGROUP.ARRIVE ;  /* 0x00000000000079c5 */ /* 0x010fcc0000000000 */
[----:B------:R-:W-:Y:S01]  /*8e70*/  IGMMA.64x16x32.S8.S8 R24, gdesc[UR12], R24, gsb0 ;  /* 0x006000000c1879f1 */ /* 0x000fe20008041018 */
[----:B------:R-:W-:Y:S01]  /*8e80*/  UMOV UR51, UR7 ;  /* 0x0000000700337c82 */ /* 0x000fe20008000000 */
[----:B------:R-:W-:Y:S02]  /*8e90*/  UIADD3 UR58, UR4, 0x2, URZ ;  /* 0x00000002043a7890 */ /* 0x000fe4000fffe03f */
[----:B------:R-:W-:Y:S01]  /*8ea0*/  UIADD3 UR5, UR51, 0x2, URZ ;  /* 0x0000000233057890 */ /* 0x000fe2000fffe03f */
[----:B------:R-:W-:Y:S01]  /*8eb0*/  UMOV UR57, 0x80000020 ;  /* 0x8000002000397882 */ /* 0x000fe20000000000 */
[----:B------:R-:W-:-:S05]  /*8ec0*/  UMOV UR59, 0x80000020 ;  /* 0x80000020003b7882 */ /* 0x000fca0000000000 */
[----:B------:R-:W-:Y:S01]  /*8ed0*/  UMOV UR56, UR5 ;  /* 0x0000000500387c82 */ /* 0x000fe20008000000 */
[----:B------:R-:W-:Y:S02]  /*8ee0*/  WARPGROUP.DEPBAR.LE gsb0, 0x0 ;  /* 0x00008000000079c5 */ /* 0x000fe40000010000 */
[----:B------:R-:W-:Y:S01]  /*8ef0*/  UIADD3 UR6, UR4, 0x42, URZ ;  /* 0x0000004204067890 */ /* 0x000fe2000fffe03f */
[----:B------:R-:W-:Y:S01]  /*8f00*/  UMOV UR44, UR56 ;  /* 0x00000038002c7c82 */ /* 0x000fe20008000000 */
[----:B------:R-:W-:Y:S01]  /*8f10*/  UMOV UR45, UR57 ;  /* 0x00000039002d7c82 */ /* 0x000fe20008000000 */
[----:B------:R-:W-:-:S04]  /*8f20*/  UMOV UR47, 0x80000020 ;  /* 0x80000020002f7882 */ /* 0x000fc80000000000 */
[----:B------:R-:W-:Y:S01]  /*8f30*/  UMOV UR46, UR6 ;  /* 0x00000006002e7c82 */ /* 0x000fe20008000000 */
[----:B------:R-:W-:Y:S01]  /*8f40*/  UIADD3 UR54, UR4, 0x82, URZ ;  /* 0x0000008204367890 */ /* 0x000fe2000fffe03f */
        /* <DEDUP_REMOVED lines=70> */
[----:B------:R-:W-:Y:S01]  /*93b0*/  STL.64 [R1+0x60], R192 ;  /* 0x000060c001007387 */ /* 0x000fe20000100a00 */
[----:B------:R-:W-:-:S03]  /*93c0*/  WARPGROUP.DEPBAR.LE gsb0, 0x0 ;  /* 0x00008000000079c5 */ /* 0x000fc60000010000 */
[----:B------:R-:W-:Y:S04]  /*93d0*/  STL.64 [R1+0x68], R194 ;  /* 0x000068c201007387 */ /* 0x000fe80000100a00 */
[----:B------:R-:W-:Y:S04]  /*93e0*/  STL.64 [R1+0x70], R196 ;  /* 0x000070c401007387 */ /* 0x000fe80000100a00 */
[----:B------:R-:W-:Y:S04]  /*93f0*/  STL.64 [R1+0x78], R198 ;  /* 0x000078c601007387 */ /* 0x000fe80000100a00 */
[----:B------:R0:W-:Y:S04]  /*9400*/  STL.64 [R1], R216 ;  /* 0x000000d801007387 */ /* 0x0001e80000100a00 */
[----:B------:R1:W-:Y:S04]  /*9410*/  STL.64 [R1+0x8], R218 ;  /* 0x000008da01007387 */ /* 0x0003e80000100a00 */
[----:B------:R2:W-:Y:S04]  /*9420*/  STL.64 [R1+0x10], R220 ;  /* 0x000010dc01007387 */ /* 0x0005e80000100a00 */
[----:B------:R3:W-:Y:S01]  /*9430*/  STL.64 [R1+0x18], R222 ;  /* 0x000018de01007387 */ /* 0x0007e20000100a00 */
[----:B0-----:R-:W-:-:S02]  /*9440*/  IMAD.MOV.U32 R216, RZ, RZ, R208 ;  /* 0x000000ffffd87224 */ /* 0x001fc400078e00d0 */
[----:B------:R-:W-:Y:S01]  /*9450*/  IMAD.MOV.U32 R217, RZ, RZ, R209 ;  /* 0x000000ffffd97224 */ /* 0x000fe200078e00d1 */
[----:B------:R-:W4:Y:S01]  /*9460*/  LDL.LU R208, [R1+0x4ac] ;  /* 0x0004ac0001d07983 */ /* 0x000f220000300800 */
[----:B-1----:R-:W-:Y:S02]  /*9470*/  IMAD.MOV.U32 R218, RZ, RZ, R210 ;  /* 0x000000ffffda7224 */ /* 0x002fe400078e00d2 */
[----:B------:R-:W-:Y:S01]  /*9480*/  IMAD.MOV.U32 R219, RZ, RZ, R211 ;  /* 0x000000ffffdb7224 */ /* 0x000fe200078e00d3 */
[----:B------:R-:W4:Y:S01]  /*9490*/  LDL.LU R209, [R1+0x4a8] ;  /* 0x0004a80001d17983 */ /* 0x000f220000300800 */
[----:B--2---:R-:W-:-:S03]  /*94a0*/  IMAD.MOV.U32 R220, RZ, RZ, R212 ;  /* 0x000000ffffdc7224 */ /* 0x004fc600078e00d4 */
[----:B------:R-:W4:Y:S01]  /*94b0*/  LDL.LU R210, [R1+0x4a4] ;  /* 0x0004a40001d27983 */ /* 0x000f220000300800 */
[----:B------:R-:W-:-:S03]  /*94c0*/  IMAD.MOV.U32 R221, RZ, RZ, R213 ;  /* 0x000000ffffdd7224 */ /* 0x000fc600078e00d5 */
[----:B------:R-:W4:Y:S01]  /*94d0*/  LDL.LU R211, [R1+0x4a0] ;  /* 0x0004a00001d37983 */ /* 0x000f220000300800 */
[----:B---3--:R-:W-:-:S03]  /*94e0*/  IMAD.MOV.U32 R222, RZ, RZ, R214 ;  /* 0x000000ffffde7224 */ /* 0x008fc600078e00d6 */
[----:B------:R-:W4:Y:S01]  /*94f0*/  LDL.LU R212, [R1+0x49c] ;  /* 0x00049c0001d47983 */ /* 0x000f220000300800 */
[----:B------:R-:W-:-:S03]  /*9500*/  IMAD.MOV.U32 R223, RZ, RZ, R215 ;  /* 0x000000ffffdf7224 */ /* 0x000fc600078e00d7 */
[----:B------:R-:W4:Y:S04]  /*9510*/  LDL.LU R213, [R1+0x498] ;  /* 0x0004980001d57983 */ /* 0x000f280000300800 */
[----:B------:R-:W4:Y:S04]  /*9520*/  LDL.LU R214, [R1+0x494] ;  /* 0x0004940001d67983 */ /* 0x000f280000300800 */
[----:B------:R-:W4:Y:S01]  /*9530*/  LDL.LU R215, [R1+0x490] ;  /* 0x0004900001d77983 */ /* 0x000f220000300800 */
[----:B------:R-:W-:Y:S01]  /*9540*/  UIADD3 UR34, UR4, 0x1c2, URZ ;  /* 0x000001c204227890 */ /* 0x000fe2000fffe03f */
[----:B------:R-:W-:Y:S01]  /*9550*/  UMOV UR32, UR56 ;  /* 0x0000003800207c82 */ /* 0x000fe20008000000 */
[----:B------:R-:W-:Y:S01]  /*9560*/  UMOV UR33, UR57 ;  /* 0x0000003900217c82 */ /* 0x000fe20008000000 */
[----:B------:R-:W-:Y:S01]  /*9570*/  UMOV UR35, 0x80000020 ;  /* 0x8000002000237882 */ /* 0x000fe20000000000 */
[----:B------:R-:W-:Y:S01]  /*9580*/  UIADD3 UR30, UR4, 0x202, URZ ;  /* 0x00000202041e7890 */ /* 0x000fe2000fffe03f */
[----:B------:R-:W2:Y:S01]  /*9590*/  LDL.LU R192, [R1+0x40] ;  /* 0x0000400001c07983 */ /* 0x000ea20000300800 */
        /* <DEDUP_REMOVED lines=28> */
[----:B------:R-:W-:Y:S01]  /*9760*/  UMOV UR48, UR6 ;  /* 0x0000000600307c82 */ /* 0x000fe20008000000 */
[----:B----4-:R-:W-:Y:S01]  /*9770*/  WARPGROUP.ARRIVE ;  /* 0x00000000000079c5 */ /* 0x010fe20000000000 */
[----:B------:R-:W-:Y:S01]  /*9780*/  UMOV UR49, UR7 ;  /* 0x0000000700317c82 */ /* 0x000fe20008000000 */
[----:B------:R-:W-:Y:S01]  /*9790*/  UMOV UR5, UR57 ;  /* 0x0000003900057c82 */ /* 0x000fe20008000000 */
[----:B------:R-:W2:Y:S03]  /*97a0*/  LDL.LU R198, [R1+0x58] ;  /* 0x0000580001c67983 */ /* 0x000ea60000300800 */
[----:B------:R-:W-:Y:S01]  /*97b0*/  IGMMA.64x16x32.S8.S8 R208, gdesc[UR32], R208, gsb0 ;  /* 0x0060000020d079f1 */ /* 0x000fe200080410d0 */
[----:B------:R-:W-:Y:S01]  /*97c0*/  UIADD3 UR6, UR4, 0x382, URZ ;  /* 0x0000038204067890 */ /* 0x000fe2000fffe03f */
[----:B------:R-:W2:Y:S01]  /*97d0*/  LDL.LU R199, [R1+0x5c] ;  /* 0x00005c0001c77983 */ /* 0x000ea20000300800 */
[----:B------:R-:W-:-:S02]  /*97e0*/  WARPGROUP.DEPBAR.LE gsb0, 0x0 ;  /* 0x00008000000079c5 */ /* 0x000fc40000010000 */
        /* <DEDUP_REMOVED lines=71> */
[----:B--2---:R-:W-:-:S06]  /*9c60*/  WARPGROUP.ARRIVE ;  /* 0x00000000000079c5 */ /* 0x004fcc0000000000 */
        /* <DEDUP_REMOVED lines=30> */
[----:B------:R-:W4:Y:S01]  /*9e50*/  LDL.LU R4, [R1+0x480] ;  /* 0x0004800001047983 */ /* 0x000f220000300800 */
[----:B------:R-:W-:-:S03]  /*9e60*/  IMAD.MOV.U32 R168, RZ, RZ, R8 ;  /* 0x000000ffffa87224 */ /* 0x000fc600078e0008 */
[----:B------:R-:W2:Y:S01]  /*9e70*/  LDL.LU R5, [R1+0x47c] ;  /* 0x00047c0001057983 */ /* 0x000ea20000300800 */
[----:B------:R-:W-:-:S03]  /*9e80*/  IMAD.MOV.U32 R169, RZ, RZ, R233 ;  /* 0x000000ffffa97224 */ /* 0x000fc600078e00e9 */
        /* <DEDUP_REMOVED lines=15> */
[----:B------:R-:W-:-:S03]  /*9f80*/  IMAD.MOV.U32 R175, RZ, RZ, R0 ;  /* 0x000000ffffaf7224 */ /* 0x000fc600078e0000 */
[----:B------:R-:W4:Y:S01]  /*9f90*/  LDL.LU R0, [R1+0x450] ;  /* 0x0004500001007983 */ /* 0x000f220000300800 */
[----:B--2---:R-:W-:Y:S02]  /*9fa0*/  IMAD.MOV.U32 R127, RZ, RZ, R9 ;  /* 0x000000ffff7f7224 */ /* 0x004fe400078e0009 */
[----:B---3--:R-:W-:Y:S02]  /*9fb0*/  IMAD.MOV.U32 R126, RZ, RZ, R8 ;  /* 0x000000ffff7e7224 */ /* 0x008fe400078e0008 */
[----:B----4-:R-:W-:Y:S02]  /*9fc0*/  IMAD.MOV.U32 R120, RZ, RZ, R18 ;  /* 0x000000ffff787224 */ /* 0x010fe400078e0012 */
[----:B------:R-:W2:Y:S01]  /*9fd0*/  LDL.LU R18, [R1+0x44c] ;  /* 0x00044c0001127983 */ /* 0x000ea20000300800 */
[----:B------:R-:W-:-:S03]  /*9fe0*/  IMAD.MOV.U32 R121, RZ, RZ, R19 ;  /* 0x000000ffff797224 */ /* 0x000fc600078e0013 */
[----:B------:R-:W3:Y:S01]  /*9ff0*/  LDL.LU R19, [R1+0x448] ;  /* 0x0004480001137983 */ /* 0x000ee20000300800 */
[----:B------:R-:W-:-:S03]  /*a000*/  IMAD.MOV.U32 R122, RZ, RZ, R22 ;  /* 0x000000ffff7a7224 */ /* 0x000fc600078e0016 */
[----:B------:R-:W4:Y:S01]  /*a010*/  LDL.LU R22, [R1+0x444] ;  /* 0x0004440001167983 */ /* 0x000f220000300800 */
[----:B------:R-:W-:-:S03]  /*a020*/  IMAD.MOV.U32 R123, RZ, RZ, R23 ;  /* 0x000000ffff7b7224 */ /* 0x000fc600078e0017 */
[----:B------:R-:W2:Y:S01]  /*a030*/  LDL.LU R23, [R1+0x440] ;  /* 0x0004400001177983 */ /* 0x000ea20000300800 */
[----:B------:R-:W-:Y:S02]  /*a040*/  IMAD.MOV.U32 R125, RZ, RZ, R233 ;  /* 0x000000ffff7d7224 */ /* 0x000fe400078e00e9 */
[----:B------:R-:W-:Y:S02]  /*a050*/  IMAD.MOV.U32 R124, RZ, RZ, R232 ;  /* 0x000000ffff7c7224 */ /* 0x000fe400078e00e8 */
[----:B------:R-:W3:Y:S04]  /*a060*/  LDL.LU R232, [R1+0x43c] ;  /* 0x00043c0001e87983 */ /* 0x000ee80000300800 */
[----:B------:R-:W4:Y:S04]  /*a070*/  LDL.LU R233, [R1+0x438] ;  /* 0x0004380001e97983 */ /* 0x000f280000300800 */
[----:B------:R-:W2:Y:S04]  /*a080*/  LDL.LU R8, [R1+0x434] ;  /* 0x0004340001087983 */ /* 0x000ea80000300800 */
[----:B------:R-:W3:Y:S04]  /*a090*/  LDL.LU R9, [R1+0x430] ;  /* 0x0004300001097983 */ /* 0x000ee80000300800 */
[----:B------:R-:W4:Y:S04]  /*a0a0*/  LDL.LU R96, [R1+0x200] ;  /* 0x0002000001607983 */ /* 0x000f280000300800 */
[----:B------:R-:W4:Y:S04]  /*a0b0*/  LDL.LU R97, [R1+0x204] ;  /* 0x0002040001617983 */ /* 0x000f280000300800 */
[----:B------:R-:W4:Y:S01]  /*a0c0*/  LDL.LU R98, [R1+0x208] ;  /* 0x0002080001627983 */ /* 0x000f220000300800 */
[----:B------:R-:W-:-:S03]  /*a0d0*/  IMAD.MOV.U32 R103, RZ, RZ, R0 ;  /* 0x000000ffff677224 */ /* 0x000fc600078e0000 */
[----:B------:R-:W4:Y:S04]  /*a0e0*/  LDL.LU R99, [R1+0x20c] ;  /* 0x00020c0001637983 */ /* 0x000f280000300800 */
[----:B------:R-:W4:Y:S04]  /*a0f0*/  LDL.LU R100, [R1+0x210] ;  /* 0x0002100001647983 */ /* 0x000f280000300800 */
[----:B------:R-:W4:Y:S04]  /*a100*/  LDL.LU R101, [R1+0x214] ;  /* 0x0002140001657983 */ /* 0x000f280000300800 */
[----:B------:R-:W4:Y:S04]  /*a110*/  LDL.LU R102, [R1+0x218] ;  /* 0x0002180001667983 */ /* 0x000f280000300800 */
        /* <DEDUP_REMOVED lines=17> */
[----:B------:R-:W2:Y:S04]  /*a230*/  LDL.LU R48, [R1+0x1c0] ;  /* 0x0001c00001307983 */ /* 0x000ea80000300800 */
[----:B------:R-:W2:Y:S04]  /*a240*/  LDL.LU R49, [R1+0x1c4] ;  /* 0x0001c40001317983 */ /* 0x000ea80000300800 */
[----:B------:R-:W2:Y:S04]  /*a250*/  LDL.LU R50, [R1+0x1c8] ;  /* 0x0001c80001327983 */ /* 0x000ea80000300800 */
[----:B------:R-:W2:Y:S04]  /*a260*/  LDL.LU R51, [R1+0x1cc] ;  /* 0x0001cc0001337983 */ /* 0x000ea80000300800 */
[----:B------:R-:W2:Y:S04]  /*a270*/  LDL.LU R52, [R1+0x1d0] ;  /* 0x0001d00001347983 */ /* 0x000ea80000300800 */
[----:B------:R-:W2:Y:S04]  /*a280*/  LDL.LU R53, [R1+0x1d4] ;  /* 0x0001d40001357983 */ /* 0x000ea80000300800 */
[----:B------:R-:W2:Y:S01]  /*a290*/  LDL.LU R54, [R1+0x1d8] ;  /* 0x0001d80001367983 */ /* 0x000ea20000300800 */
[----:B------:R-:W-:Y:S01]  /*a2a0*/  UMOV UR12, UR48 ;  /* 0x00000030000c7c82 */ /* 0x000fe20008000000 */
[----:B------:R-:W-:Y:S01]  /*a2b0*/  UMOV UR13, UR49 ;  /* 0x00000031000d7c82 */ /* 0x000fe20008000000 */
[----:B------:R-:W-:Y:S01]  /*a2c0*/  UMOV UR48, UR4 ;  /* 0x0000000400307c82 */ /* 0x000fe20008000000 */
        /* <DEDUP_REMOVED lines=10> */
[----:B------:R-:W-:Y:S01]  /*a370*/  UIADD3 UR8, UR9, 0x402, URZ ;  /* 0x0000040209087890 */ /* 0x000fe2000fffe03f */
[----:B----4-:R-:W-:-:S06]  /*a380*/  WARPGROUP.ARRIVE ;  /* 0x00000000000079c5 */ /* 0x010fcc0000000000 */
[----:B------:R-:W-:Y:S03]  /*a390*/  IGMMA.64x16x32.S8.S8 R208, gdesc[UR48], R208, gsb0 ;  /* 0x0060000030d079f1 */ /* 0x000fe600080410d0 */
[----:B------:R-:W-:Y:S02]  /*a3a0*/  WARPGROUP.DEPBAR.LE gsb0, 0x0 ;  /* 0x00008000000079c5 */ /* 0x000fe40000010000 */
[----:B---3--:R-:W-:-:S06]  /*a3b0*/  WARPGROUP.ARRIVE ;  /* 0x00000000000079c5 */ /* 0x008fcc0000000000 */
[----:B------:R-:W-:Y:S01]  /*a3c0*/  IGMMA.64x16x32.S8.S8 R24, gdesc[UR52], R24, gsb0 ;  /* 0x00600000341879f1 */ /* 0x000fe20008041018 */
[----:B--2---:R-:W-:Y:S02]  /*a3d0*/  IMAD.MOV.U32 R55, RZ, RZ, R0 ;  /* 0x000000ffff377224 */ /* 0x004fe400078e0000 */
[----:B------:R-:W-:Y:S01]  /*a3e0*/  IMAD.MOV.U32 R72, RZ, RZ, R9 ;  /* 0x000000ffff487224 */ /* 0x000fe200078e0009 */
[----:B------:R2:W5:Y:S01]  /*a3f0*/  LDL.LU R0, [R1+0x428] ;  /* 0x0004280001007983 */ /* 0x0005620000300800 */
[----:B------:R-:W-:Y:S02]  /*a400*/  IMAD.MOV.U32 R73, RZ, RZ, R8 ;  /* 0x000000ffff497224 */ /* 0x000fe400078e0008 */
[----:B------:R-:W-:Y:S01]  /*a410*/  IMAD.MOV.U32 R74, RZ, RZ, R233 ;  /* 0x000000ffff4a7224 */ /* 0x000fe200078e00e9 */
[----:B------:R2:W5:Y:S01]  /*a420*/  LDL.LU R9, [R1+0x424] ;  /* 0x0004240001097983 */ /* 0x0005620000300800 */
[----:B------:R-:W-:Y:S02]  /*a430*/  IMAD.MOV.U32 R75, RZ, RZ, R232 ;  /* 0x000000ffff4b7224 */ /* 0x000fe400078e00e8 */
[----:B------:R-:W-:Y:S01]  /*a440*/  IMAD.MOV.U32 R76, RZ, RZ, R23 ;  /* 0x000000ffff4c7224 */ /* 0x000fe200078e0017 */
[----:B------:R2:W5:Y:S01]  /*a450*/  LDL.LU R8, [R1+0x420] ;  /* 0x0004200001087983 */ /* 0x0005620000300800 */
[----:B------:R-:W-:-:S02]  /*a460*/  IMAD.MOV.U32 R77, RZ, RZ, R22 ;  /* 0x000000ffff4d7224 */ /* 0x000fc400078e0016 */
        /* <DEDUP_REMOVED lines=14> */
[----:B------:R-:W-:-:S03]  /*a550*/  IMAD.MOV.U32 R151, RZ, RZ, R234 ;  /* 0x000000ffff977224 */ /* 0x000fc600078e00ea */
        /* <DEDUP_REMOVED lines=9> */
[----:B------:R-:W-:Y:S02]  /*a5f0*/  R2UR UR59, R7 ;  /* 0x00000000073b72ca */ /* 0x000fe400000e0000 */
[----:B------:R-:W-:Y:S01]  /*a600*/  R2UR UR58, R6 ;  /* 0x00000000063a72ca */ /* 0x000fe200000e0000 */
[----:B------:R-:W-:Y:S01]  /*a610*/  UMOV UR56, UR4 ;  /* 0x0000000400387c82 */ /* 0x000fe20008000000 */
[----:B------:R-:W-:Y:S01]  /*a620*/  UMOV UR57, UR5 ;  /* 0x0000000500397c82 */ /* 0x000fe20008000000 */
[----:B------:R2:W5:Y:S01]  /*a630*/  LDL.LU R2, [R1+0x3f0] ;  /* 0x0003f00001027983 */ /* 0x0005620000300800 */
[----:B------:R-:W-:-:S02]  /*a640*/  WARPGROUP.DEPBAR.LE gsb0, 0x0 ;  /* 0x00008000000079c5 */ /* 0x000fc40000010000 */
[----:B------:R-:W-:-:S07]  /*a650*/  WARPGROUP.ARRIVE ;  /* 0x00000000000079c5 */ /* 0x000fce0000000000 */
[----:B------:R-:W-:Y:S01]  /*a660*/  IGMMA.64x16x32.S8.S8 R72, gdesc[UR56], R72, gsb0 ;  /* 0x00600000384879f1 */ /* 0x000fe20008041048 */
[----:B------:R-:W-:Y:S01]  /*a670*/  UMOV UR56, UR8 ;  /* 0x0000000800387c82 */ /* 0x000fe20008000000 */
[----:B------:R-:W-:Y:S01]  /*a680*/  UMOV UR57, 0x80000020 ;  /* 0x8000002000397882 */ /* 0x000fe20000000000 */
        /* <DEDUP_REMOVED lines=20> */
[----:B------:R-:W-:Y:S01]  /*a7d0*/  STL.64 [R1+0x100], R208 ;  /* 0x000100d001007387 */ /* 0x000fe20000100a00 */
[----:B------:R-:W-:Y:S02]  /*a7e0*/  WARPGROUP.DEPBAR.LE gsb0, 0x0 ;  /* 0x00008000000079c5 */ /* 0x000fe40000010000 */
[----:B------:R-:W-:-:S06]  /*a7f0*/  WARPGROUP.ARRIVE ;  /* 0x00000000000079c5 */ /* 0x000fcc0000000000 */
[----:B------:R-:W-:Y:S01]  /*a800*/  IGMMA.64x16x32.S8.S8 R192, gdesc[UR44], R192, gsb0 ;  /* 0x006000002cc079f1 */ /* 0x000fe200080410c0 */
[----:B------:R-:W-:Y:S04]  /*a810*/  STL.64 [R1+0x108], R210 ;  /* 0x000108d201007387 */ /* 0x000fe80000100a00 */
[----:B------:R-:W-:Y:S04]  /*a820*/  STL.64 [R1+0x110], R212 ;  /* 0x000110d401007387 */ /* 0x000fe80000100a00 */
[----:B------:R3:W-:Y:S01]  /*a830*/  STL.64 [R1+0x118], R214 ;  /* 0x000118d601007387 */ /* 0x0007e20000100a00 */
[----:B0-----:R-:W-:-:S02]  /*a840*/  IMAD.MOV.U32 R216, RZ, RZ, R21 ;  /* 0x000000ffffd87224 */ /* 0x001fc400078e0015 */
[----:B------:R-:W-:Y:S02]  /*a850*/  IMAD.MOV.U32 R217, RZ, RZ, R20 ;  /* 0x000000ffffd97224 */ /* 0x000fe400078e0014 */
[----:B-1----:R-:W-:Y:S02]  /*a860*/  IMAD.MOV.U32 R218, RZ, RZ, R15 ;  /* 0x000000ffffda7224 */ /* 0x002fe400078e000f */
        /* <DEDUP_REMOVED lines=13> */
[----:B------:R-:W-:-:S02]  /*a940*/  WARPGROUP.DEPBAR.LE gsb0, 0x0 ;  /* 0x00008000000079c5 */ /* 0x000fc40000010000 */
[----:B------:R-:W-:Y:S01]  /*a950*/  WARPGROUP.ARRIVE ;  /* 0x00000000000079c5 */ /* 0x000fe20000000000 */
[----:B------:R-:W-:Y:S01]  /*a960*/  UMOV UR40, UR56 ;  /* 0x0000003800287c82 */ /* 0x000fe20008000000 */
[----:B0-----:R-:W3:Y:S04]  /*a970*/  LDL.LU.64 R30, [R1+0x3c8] ;  /* 0x0003c800011e7983 */ /* 0x001ee80000300a00 */
[----:B------:R-:W3:Y:S04]  /*a980*/  LDL.LU.64 R28, [R1+0x3c0] ;  /* 0x0003c000011c7983 */ /* 0x000ee80000300a00 */
[----:B------:R-:W3:Y:S01]  /*a990*/  LDL.LU.64 R26, [R1+0x3b8] ;  /* 0x0003b800011a7983 */ /* 0x000ee20000300a00 */
[----:B------:R-:W-:-:S02]  /*a9a0*/  UMOV UR41, UR57 ;  /* 0x0000003900297c82 */ /* 0x000fc40008000000 */
[----:B------:R-:W-:Y:S01]  /*a9b0*/  IGMMA.64x16x32.S8.S8 R216, gdesc[UR40], R216, gsb0 ;  /* 0x0060000028d879f1 */ /* 0x000fe200080410d8 */
        /* <DEDUP_REMOVED lines=112> */
[----:B------:R-:W-:Y:S01]  /*b0c0*/  BPT.TRAP 0x1 ;  /* 0x000000040000795c */ /* 0x000fe20000300000 */
.L_x_27:
[----:B------:R-:W2:Y:S04]  /*b0d0*/  LDL R6, [R1+0x274] ;  /* 0x0002740001067983 */ /* 0x000ea80000100800 */
[----:B------:R-:W3:Y:S04]  /*b0e0*/  LDL R10, [R1+0x27c] ;  /* 0x00027c00010a7983 */ /* 0x000ee80000100800 */
[----:B------:R-:W4:Y:S01]  /*b0f0*/  LDL R7, [R1+0x278] ;  /* 0x0002780001077983 */ /* 0x000f220000100800 */
[----:B-----5:R-:W-:Y:S02]  /*b100*/  R2UR UR5, R5 ;  /* 0x00000000050572ca */ /* 0x020fe400000e0000 */
[----:B--2---:R-:W-:-:S11]  /*b110*/  ISETP.NE.AND P1, PT, R6, RZ, PT ;  /* 0x000000ff0600720c */ /* 0x004fd60003f25270 */
[----:B------:R-:W-:Y:S01]  /*b120*/  IMAD.U32 R6, RZ, RZ, UR5 ;  /* 0x00000005ff067e24 */ /* 0x000fe2000f8e00ff */
[----:B---3--:R-:W-:-:S03]  /*b130*/  R2UR UR4, R10 ;  /* 0x000000000a0472ca */ /* 0x008fc600000e0000 */
[----:B------:R-:W-:-:S04]  /*b140*/  @P1 IMAD R6, R6, 0x8, R2 ;  /* 0x0000000806061824 */ /* 0x000fc800078e0202 */
[----:B------:R-:W-:-:S06]  /*b150*/  @P1 VIADD R6, R6, 0x28 ;  /* 0x0000002806061836 */ /* 0x000fcc0000000000 */
[----:B------:R-:W-:Y:S01]  /*b160*/  UISETP.GT.U32.AND UP0, UPT, UR4, 0x1, UPT ;  /* 0x000000010400788c */ /* 0x000fe2000bf04070 */
[----:B----4-:R-:W-:-:S04]  /*b170*/  @P1 PRMT R6, R7, 0x654, R6 ;  /* 0x0000065407061816 */ /* 0x010fc80000000006 */
[----:B------:R0:W-:Y:S01]  /*b180*/  @P1 SYNCS.ARRIVE.TRANS64.RED.A1T0 RZ, [R6+URZ], RZ ;  /* 0x000000ff06ff19a7 */ /* 0x0001e2000810043f */
[----:B------:R-:W-:-:S13]  /*b190*/  PLOP3.LUT P1, PT, PT, PT, UP0, 0x80, 0x0 ;  /* 0x000000000000781c */ /* 0x000fda0003f2f008 */
[----:B0-----:R-:W-:Y:S05]  /*b1a0*/  @P1 BRA `(.L_x_28) ;  /* 0x0000000000041947 */ /* 0x001fea0003800000 */
[----:B------:R-:W-:Y:S01]  /*b1b0*/  BPT.TRAP 0x1 ;  /* 0x000000040000795c */ /* 0x000fe20000300000 */
.L_x_28:
[----:B------:R-:W-:Y:S02]  /*b1c0*/  R2UR UR4, R0 ;  /* 0x00000000000472ca */ /* 0x000fe400000e0000 */
[----:B------:R-:W-:Y:S02]  /*b1d0*/  R2UR UR5, R5 ;  /* 0x00000000050572ca */ /* 0x000fe400000e0000 */
[C---:B------:R-:W-:Y:S01]  /*b1e0*/  ISETP.GT.AND P1, PT, R4.reuse, 0x1, PT ;  /* 0x000000010400780c */ /* 0x040fe20003f24270 */
[----:B------:R-:W-:-:S08]  /*b1f0*/  VIADD R4, R4, 0xffffffff ;  /* 0xffffffff04047836 */ /* 0x000fd00000000000 */
[----:B------:R-:W-:Y:S02]  /*b200*/  UIADD3 UR4, UR4, 0x1, URZ ;  /* 0x0000000104047890 */ /* 0x000fe4000fffe03f */
[----:B------:R-:W-:Y:S02]  /*b210*/  UIADD3 UR5, UR5, 0x1, URZ ;  /* 0x0000000105057890 */ /* 0x000fe4000fffe03f */
[----:B------:R-:W-:Y:S02]  /*b220*/  UISETP.NE.AND UP0, UPT, UR4, 0x5, UPT ;  /* 0x000000050400788c */ /* 0x000fe4000bf05270 */
[----:B------:R-:W-:Y:S02]  /*b230*/  UISETP.NE.AND UP1, UPT, UR5, 0x5, UPT ;  /* 0x000000050500788c */ /* 0x000fe4000bf25270 */
[----:B------:R-:W-:Y:S02]  /*b240*/  USEL UR6, UR4, URZ, UP0 ;  /* 0x0000003f04067287 */ /* 0x000fe40008000000 */
[----:B------:R-:W-:-:S02]  /*b250*/  USEL UR4, URZ, 0x1, UP0 ;  /* 0x000000013f047887 */ /* 0x000fc40008000000 */
[----:B------:R-:W-:Y:S02]  /*b260*/  USEL UR5, UR5, URZ, UP1 ;  /* 0x0000003f05057287 */ /* 0x000fe40008800000 */
[----:B------:R-:W-:Y:S02]  /*b270*/  IMAD.U32 R0, RZ, RZ, UR6 ;  /* 0x00000006ff007e24 */ /* 0x000fe4000f8e00ff */
[----:B------:R-:W-:Y:S02]  /*b280*/  LOP3.LUT R3, R3, UR4, RZ, 0x3c, !PT ;  /* 0x0000000403037c12 */ /* 0x000fe4000f8e3cff */
[----:B------:R-:W-:Y:S01]  /*b290*/  IMAD.U32 R5, RZ, RZ, UR5 ;  /* 0x00000005ff057e24 */ /* 0x000fe2000f8e00ff */
[----:B------:R-:W-:Y:S06]  /*b2a0*/  @P1 BRA `(.L_x_29) ;  /* 0xffffffac00281947 */ /* 0x000fec000383ffff */
.L_x_22:
[----:B------:R0:W5:Y:S01]  /*b2b0*/  LDL R10, [R1+0x29c] ;  /* 0x00029c00010a7983 */ /* 0x0001620000100800 */
[----:B------:R-:W1:Y:S03]  /*b2c0*/  LDC R0, c[0x0][0x28c] ;  /* 0x0000a300ff007b82 */ /* 0x000e660000000800 */
[----:B------:R0:W5:Y:S01]  /*b2d0*/  LDL R7, [R1+0x2a4] ;  /* 0x0002a40001077983 */ /* 0x0001620000100800 */
[----:B-1----:R-:W-:-:S13]  /*b2e0*/  ISETP.GE.AND P1, PT, R0, 0x1, PT ;  /* 0x000000010000780c */ /* 0x002fda0003f26270 */
[----:B0-----:R-:W-:Y:S05]  /*b2f0*/  @!P1 BRA `(.L_x_30) ;  /* 0x00000000006c9947 */ /* 0x001fea0003800000 */
[----:B------:R-:W-:Y:S05]  /*b300*/  @!P0 BRA `(.L_x_31) ;  /* 0x0000000000048947 */ /* 0x000fea0003800000 */
[----:B------:R-:W-:Y:S01]  /*b310*/  BPT.TRAP 0x1 ;  /* 0x000000040000795c */ /* 0x000fe20000300000 */
.L_x_31:
[----:B------:R-:W2:Y:S01]  /*b320*/  LDL R0, [R1+0x274] ;  /* 0x0002740001007983 */ /* 0x000ea20000100800 */
[----:B------:R-:W-:Y:S01]  /*b330*/  BSSY B0, `(.L_x_32) ;  /* 0x0000011000007945 */ /* 0x000fe20003800000 */
[----:B--2---:R-:W-:-:S13]  /*b340*/  ISETP.NE.AND P0, PT, R0, RZ, PT ;  /* 0x000000ff0000720c */ /* 0x004fda0003f05270 */
[----:B------:R-:W-:Y:S05]  /*b350*/  @!P0 BRA `(.L_x_33) ;  /* 0x0000000000388947 */ /* 0x000fea0003800000 */
[----:B------:R-:W2:Y:S01]  /*b360*/  LDL R3, [R1+0x278] ;  /* 0x0002780001037983 */ /* 0x000ea20000100800 */
[----:B-----5:R-:W-:Y:S02]  /*b370*/  R2UR UR5, R7 ;  /* 0x00000000070572ca */ /* 0x020fe400000e0000 */
[----:B------:R-:W-:-:S11]  /*b380*/  R2UR UR4, R10 ;  /* 0x000000000a0472ca */ /* 0x000fd600000e0000 */
[----:B------:R-:W-:-:S04]  /*b390*/  UISETP.LT.AND UP0, UPT, UR5, 0x1, UPT ;  /* 0x000000010500788c */ /* 0x000fc8000bf01270 */
[----:B------:R-:W-:-:S04]  /*b3a0*/  USEL UR6, UR5, 0x1, UP0 ;  /* 0x0000000105067887 */ /* 0x000fc80008000000 */
[----:B------:R-:W-:-:S04]  /*b3b0*/  UIADD3 UR6, UR4, UR5, -UR6 ;  /* 0x0000000504067290 */ /* 0x000fc8000fffe806 */
[----:B------:R-:W-:-:S04]  /*b3c0*/  UIMAD.WIDE.U32 UR4, UR6, -0x33333333, URZ ;  /* 0xcccccccd060478a5 */ /* 0x000fc8000f8e003f */
[----:B------:R-:W-:-:S04]  /*b3d0*/  USHF.R.U32.HI UR4, URZ, 0x2, UR5 ;  /* 0x000000023f047899 */ /* 0x000fc80008011605 */
[----:B------:R-:W-:-:S06]  /*b3e0*/  UIMAD UR6, UR4, -0x5, UR6 ;  /* 0xfffffffb040678a4 */ /* 0x000fcc000f8e0206 */
[----:B------:R-:W-:-:S04]  /*b3f0*/  IMAD.U32 R0, RZ, RZ, UR6 ;  /* 0x00000006ff007e24 */ /* 0x000fc8000f8e00ff */
[----:B------:R-:W-:-:S04]  /*b400*/  IMAD R0, R0, 0x8, R2 ;  /* 0x0000000800007824 */ /* 0x000fc800078e0202 */
[----:B------:R-:W-:-:S05]  /*b410*/  VIADD R0, R0, 0x28 ;  /* 0x0000002800007836 */ /* 0x000fca0000000000 */
[----:B--2---:R-:W-:-:S04]  /*b420*/  PRMT R0, R3, 0x654, R0 ;  /* 0x0000065403007816 */ /* 0x004fc80000000000 */
[----:B------:R0:W-:Y:S03]  /*b430*/  SYNCS.ARRIVE.TRANS64.RED.A1T0 RZ, [R0+URZ], RZ ;  /* 0x000000ff00ff79a7 */ /* 0x0001e6000810043f */
.L_x_33:
[----:B------:R-:W-:Y:S05]  /*b440*/  BSYNC B0 ;  /* 0x0000000000007941 */ /* 0x000fea0003800000 */
.L_x_32:
[----:B0-----:R-:W2:Y:S02]  /*b450*/  LDL R0, [R1+0x27c] ;  /* 0x00027c0001007983 */ /* 0x001ea40000100800 */
[----:B--2---:R-:W-:-:S13]  /*b460*/  R2UR UR4, R0 ;  /* 0x00000000000472ca */ /* 0x004fda00000e0000 */
[----:B------:R-:W-:-:S06]  /*b470*/  UISETP.GT.U32.AND UP0, UPT, UR4, 0x1, UPT ;  /* 0x000000010400788c */ /* 0x000fcc000bf04070 */
[----:B------:R-:W-:-:S13]  /*b480*/  PLOP3.LUT P0, PT, PT, PT, UP0, 0x80, 0x0 ;  /* 0x000000000000781c */ /* 0x000fda0003f0f008 */
[----:B------:R-:W-:Y:S05]  /*b490*/  @P0 BRA `(.L_x_30) ;  /* 0x0000000000040947 */ /* 0x000fea0003800000 */
[----:B------:R-:W-:Y:S01]  /*b4a0*/  BPT.TRAP 0x1 ;  /* 0x000000040000795c */ /* 0x000fe20000300000 */
.L_x_30:
[----:B-----5:R-:W2:Y:S01]  /*b4b0*/  LDL.LU R2, [R1+0x270] ;  /* 0x0002700001027983 */ /* 0x020ea20000300800 */
[----:B------:R-:W0:Y:S01]  /*b4c0*/  S2R R8, SR_TID.X ;  /* 0x0000000000087919 */ /* 0x000e220000002100 */
[----:B------:R-:W-:Y:S01]  /*b4d0*/  R2UR UR14, R10 ;  /* 0x000000000a0e72ca */ /* 0x000fe200000e0000 */
[----:B------:R-:W-:Y:S01]  /*b4e0*/  ULDC.64 UR8, c[0x0][0x5d0] ;  /* 0x0001740000087ab9 */ /* 0x000fe20000000a00 */
[----:B------:R-:W3:Y:S04]  /*b4f0*/  LDL.LU R0, [R1+0x280] ;  /* 0x0002800001007983 */ /* 0x000ee80000300800 */
[----:B------:R-:W4:Y:S04]  /*b500*/  LDL.LU R6, [R1+0x2a0] ;  /* 0x0002a00001067983 */ /* 0x000f280000300800 */
[----:B------:R-:W4:Y:S01]  /*b510*/  LDL R4, [R1+0x298] ;  /* 0x0002980001047983 */ /* 0x000f220000100800 */
[----:B------:R-:W-:-:S13]  /*b520*/  R2UR UR5, R7 ;  /* 0x00000000070572ca */ /* 0x000fda00000e0000 */
[----:B------:R-:W-:Y:S01]  /*b530*/  UISETP.GE.U32.AND UP2, UPT, UR5, 0x5, UPT ;  /* 0x000000050500788c */ /* 0x000fe2000bf46070 */
[C---:B0-----:R-:W-:Y:S01]  /*b540*/  LOP3.LUT R3, R8.reuse, 0x60, RZ, 0xc0, !PT ;  /* 0x0000006008037812 */ /* 0x041fe200078ec0ff */
[----:B------:R-:W-:-:S03]  /*b550*/  IMAD.SHL.U32 R11, R8, 0x2, RZ ;  /* 0x00000002080b7824 */ /* 0x000fc600078e00ff */
[----:B------:R-:W-:Y:S02]  /*b560*/  SHF.R.U32.HI R3, RZ, 0x1, R3 ;  /* 0x00000001ff037819 */ /* 0x000fe40000011603 */
[----:B--2---:R-:W-:Y:S02]  /*b570*/  R2UR UR4, R2 ;  /* 0x00000000020472ca */ /* 0x004fe400000e0000 */
[----:B------:R-:W-:-:S04]  /*b580*/  SHF.R.U32.HI R2, RZ, 0x7, R8 ;  /* 0x00000007ff027819 */ /* 0x000fc80000011608 */
[----:B------:R-:W-:Y:S02]  /*b590*/  LOP3.LUT R2, R2, 0x1, RZ, 0xc0, !PT ;  /* 0x0000000102027812 */ /* 0x000fe400078ec0ff */
[----:B---3--:R-:W-:Y:S02]  /*b5a0*/  R2UR UR7, R0 ;  /* 0x00000000000772ca */ /* 0x008fe400000e0000 */
[----:B------:R-:W-:Y:S01]  /*b5b0*/  SHF.R.U32.HI R0, RZ, 0x2, R8 ;  /* 0x00000002ff007819 */ /* 0x000fe20000011608 */
[----:B------:R-:W-:Y:S01]  /*b5c0*/  IMAD.SHL.U32 R5, R2, 0x40, RZ ;  /* 0x0000004002057824 */ /* 0x000fe200078e00ff */
[----:B----4-:R-:W-:Y:S01]  /*b5d0*/  R2UR UR13, R6 ;  /* 0x00000000060d72ca */ /* 0x010fe200000e0000 */
[----:B------:R-:W-:Y:S01]  /*b5e0*/  UIMAD UR6, UR4, 0xf0, URZ ;  /* 0x000000f0040678a4 */ /* 0x000fe2000f8e023f */
[----:B------:R-:W-:Y:S01]  /*b5f0*/  LOP3.LUT R0, R0, 0x7, RZ, 0xc0, !PT ;  /* 0x0000000700007812 */ /* 0x000fe200078ec0ff */
[----:B------:R-:W-:Y:S01]  /*b600*/  IMAD.U32 R6, RZ, RZ, UR8 ;  /* 0x00000008ff067e24 */ /* 0x000fe2000f8e00ff */
[----:B------:R-:W-:-:S02]  /*b610*/  R2UR UR15, R4 ;  /* 0x00000000040f72ca */ /* 0x000fc400000e0000 */
[--C-:B------:R-:W-:Y:S01]  /*b620*/  LOP3.LUT R5, R5, 0x40, R0.reuse, 0xe2, !PT ;  /* 0x0000004005057812 */ /* 0x100fe200078ee200 */
[----:B------:R-:W-:Y:S01]  /*b630*/  IMAD.U32 R10, RZ, RZ, UR6 ;  /* 0x00000006ff0a7e24 */ /* 0x000fe2000f8e00ff */
[----:B------:R-:W-:Y:S01]  /*b640*/  IADD3 R0, RZ, -R3, -R0 ;  /* 0x80000003ff007210 */ /* 0x000fe20007ffe800 */
[----:B------:R-:W-:Y:S02]  /*b650*/  UIMAD.WIDE UR10, UR7, 0x180, URZ ;  /* 0x00000180070a78a5 */ /* 0x000fe4000f8e023f */
[----:B------:R-:W-:Y:S01]  /*b660*/  UIMAD UR7, UR7, 0x180, URZ ;  /* 0x00000180070778a4 */ /* 0x000fe2000f8e023f */
[----:B------:R-:W-:Y:S01]  /*b670*/  LOP3.LUT R10, R10, 0x6, R11, 0xf8, !PT ;  /* 0x000000060a0a7812 */ /* 0x000fe200078ef80b */
[----:B------:R-:W-:Y:S02]  /*b680*/  IMAD R0, R2, -0x40, R0 ;  /* 0xffffffc002007824 */ /* 0x000fe400078e0200 */
[----:B------:R-:W-:Y:S01]  /*b690*/  LOP3.LUT R5, R5, UR10, R3, 0xfe, !PT ;  /* 0x0000000a05057c12 */ /* 0x000fe2000f8efe03 */
[----:B------:R-:W-:Y:S01]  /*b6a0*/  IMAD.MOV.U32 R3, RZ, RZ, -0x2 ;  /* 0xfffffffeff037424 */ /* 0x000fe200078e00ff */
[----:B------:R-:W-:Y:S01]  /*b6b0*/  USHF.R.S32.HI UR12, URZ, 0x1f, UR15 ;  /* 0x0000001f3f0c7899 */ /* 0x000fe2000801140f */
[----:B------:R-:W-:-:S03]  /*b6c0*/  SHF.R.S32.HI R11, RZ, 0x1f, R10 ;  /* 0x0000001fff0b7819 */ /* 0x000fc6000001140a */
[----:B------:R-:W-:Y:S02]  /*b6d0*/  UIMAD UR4, UR12, UR8, URZ ;  /* 0x000000080c0472a4 */ /* 0x000fe4000f8e023f */
[----:B------:R-:W-:Y:S01]  /*b6e0*/  UIADD3 UR8, UR5, UR14, URZ ;  /* 0x0000000e05087290 */ /* 0x000fe2000fffe03f */
[----:B------:R-:W-:Y:S01]  /*b6f0*/  IMAD.WIDE.U32 R6, R6, UR15, R10 ;  /* 0x0000000f06067c25 */ /* 0x000fe2000f8e000a */
[----:B------:R-:W-:Y:S02]  /*b700*/  UIMAD UR4, UR15, UR9, UR4 ;  /* 0x000000090f0472a4 */ /* 0x000fe4000f8e0204 */
[----:B------:R-:W-:Y:S01]  /*b710*/  UISETP.GT.U32.AND UP1, UPT, UR8, 0x4, UPT ;  /* 0x000000040800788c */ /* 0x000fe2000bf24070 */
[----:B------:R-:W-:Y:S02]  /*b720*/  ULDC UR9, c[0x0][0x284] ;  /* 0x0000a10000097ab9 */ /* 0x000fe40000000800 */
[----:B------:R-:W-:Y:S01]  /*b730*/  IMAD.U32 R2, RZ, RZ, UR9 ;  /* 0x00000009ff027e24 */ /* 0x000fe2000f8e00ff */
[----:B------:R-:W-:Y:S01]  /*b740*/  UISETP.LT.U32.AND UP1, UPT, UR5, 0x5, UP1 ;  /* 0x000000050500788c */ /* 0x000fe20008f21070 */
[----:B------:R-:W-:Y:S01]  /*b750*/  VIADD R7, R7, UR4 ;  /* 0x0000000407077c36 */ /* 0x000fe20008000000 */
[----:B------:R-:W-:-:S02]  /*b760*/  ULDC UR4, c[0x0][0x288] ;  /* 0x0000a20000047ab9 */ /* 0x000fc40000000800 */
[----:B------:R-:W-:Y:S01]  /*b770*/  IADD3 R234, R2, -UR7, R0 ;  /* 0x8000000702ea7c10 */ /* 0x000fe2000fffe000 */
[----:B------:R-:W-:Y:S01]  /*b780*/  UISETP.GE.AND UP0, UPT, UR6, UR4, UPT ;  /* 0x000000040600728c */ /* 0x000fe2000bf06270 */
[----:B------:R-:W-:-:S03]  /*b790*/  LOP3.LUT R0, R8, 0x3, RZ, 0xc0, !PT ;  /* 0x0000000308007812 */ /* 0x000fc600078ec0ff */
[----:B------:R-:W-:Y:S01]  /*b7a0*/  UISETP.GE.OR UP0, UPT, UR7, UR9, UP0 ;  /* 0x000000090700728c */ /* 0x000fe20008706670 */
[----:B------:R-:W-:Y:S01]  /*b7b0*/  STL [R1+0x270], R234 ;  /* 0x000270ea01007387 */ /* 0x000fe20000100800 */
[----:B------:R-:W-:Y:S01]  /*b7c0*/  IMAD R0, R0, R3, UR4 ;  /* 0x0000000400007e24 */ /* 0x000fe2000f8e0203 */
[----:B------:R-:W-:Y:S02]  /*b7d0*/  UIMAD.WIDE.U32 UR4, UR8, -0x33333333, URZ ;  /* 0xcccccccd080478a5 */ /* 0x000fe4000f8e003f */
[----:B------:R-:W-:Y:S01]  /*b7e0*/  USEL UR7, URZ, 0x1, !UP1 ;  /* 0x000000013f077887 */ /* 0x000fe2000c800000 */
[----:B------:R-:W-:Y:S01]  /*b7f0*/  PLOP3.LUT P0, PT, PT, PT, UP0, 0x80, 0x0 ;  /* 0x000000000000781c */ /* 0x000fe20003f0f008 */
[----:B------:R-:W-:Y:S01]  /*b800*/  USHF.R.U32.HI UR4, URZ, 0x2, UR5 ;  /* 0x000000023f047899 */ /* 0x000fe20008011605 */
[----:B------:R-:W-:Y:S01]  /*b810*/  VIADD R0, R0, -UR6 ;  /* 0x8000000600007c36 */ /* 0x000fe20008000000 */
[----:B------:R-:W-:Y:S02]  /*b820*/  ULOP3.LUT UR13, UR13, UR7, URZ, 0x3c, !UPT ;  /* 0x000000070d0d7292 */ /* 0x000fe4000f8e3c3f */
[----:B------:R-:W-:-:S02]  /*b830*/  UIMAD UR5, UR4, -0x5, UR8 ;  /* 0xfffffffb040578a4 */ /* 0x000fc4000f8e0208 */
[----:B------:R-:W-:Y:S01]  /*b840*/  @UP2 ULOP3.LUT UR13, UR13, 0x1, UR4, 0x78, !UPT ;  /* 0x000000010d0d2892 */ /* 0x000fe2000f8e7804 */
[----:B------:R-:W-:-:S03]  /*b850*/  UMOV UR7, 0xffffffff ;  /* 0xffffffff00077882 */ /* 0x000fc60000000000 */
[----:B------:R-:W-:-:S05]  /*b860*/  IMAD.U32 R2, RZ, RZ, UR5 ;  /* 0x00000005ff027e24 */ /* 0x000fca000f8e00ff */
[----:B------:R0:W-:Y:S02]  /*b870*/  STL [R1+0x29c], R2 ;  /* 0x00029c0201007387 */ /* 0x0001e40000100800 */
[----:B0-----:R-:W-:-:S05]  /*b880*/  IMAD.U32 R2, RZ, RZ, UR13 ;  /* 0x0000000dff027e24 */ /* 0x001fca000f8e00ff */
[----:B------:R0:W-:Y:S01]  /*b890*/  STL [R1+0x2a0], R2 ;  /* 0x0002a00201007387 */ /* 0x0001e20000100800 */
[----:B------:R-:W-:Y:S05]  /*b8a0*/  @P0 BRA `(.L_x_34) ;  /* 0x00000140003c0947 */ /* 0x000fea0003800000 */
[----:B0-----:R-:W0:Y:S01]  /*b8b0*/  LDC.64 R2, c[0x0][0x5c8] ;  /* 0x00017200ff027b82 */ /* 0x001e220000000a00 */
[----:B------:R-:W-:Y:S01]  /*b8c0*/  ISETP.NE.AND P0, PT, R18, RZ, PT ;  /* 0x000000ff1200720c */ /* 0x000fe20003f05270 */
[----:B------:R-:W-:Y:S01]  /*b8d0*/  BSSY B0, `(.L_x_34) ;  /* 0x000140c000007945 */ /* 0x000fe20003800000 */
[----:B0-----:R-:W-:Y:S02]  /*b8e0*/  IMAD R14, R2, UR11, RZ ;  /* 0x0000000b020e7c24 */ /* 0x001fe4000f8e02ff */
[----:B------:R-:W-:-:S04]  /*b8f0*/  IMAD.WIDE.U32 R12, R5, R2, R6 ;  /* 0x00000002050c7225 */ /* 0x000fc800078e0006 */
[----:B------:R-:W-:-:S04]  /*b900*/  IMAD R14, R5, R3, R14 ;  /* 0x00000003050e7224 */ /* 0x000fc800078e020e */
[----:B------:R-:W-:Y:S01]  /*b910*/  IMAD.IADD R14, R13, 0x1, R14 ;  /* 0x000000010d0e7824 */ /* 0x000fe200078e020e */
[----:B------:R-:W-:Y:S06]  /*b920*/  @!P0 BRA `(.L_x_35) ;  /* 0x000000d400708947 */ /* 0x000fec0003800000 */
[----:B------:R-:W0:Y:S01]  /*b930*/  LDC.64 R6, c[0x0][0x5b0] ;  /* 0x00016c00ff067b82 */ /* 0x000e220000000a00 */
[----:B------:R-:W-:Y:S01]  /*b940*/  R2UR UR5, R4 ;  /* 0x00000000040572ca */ /* 0x000fe200000e0000 */
[----:B------:R-:W-:Y:S01]  /*b950*/  ULDC.64 UR8, c[0x0][0x5b8] ;  /* 0x00016e0000087ab9 */ /* 0x000fe20000000a00 */
[----:B------:R-:W-:Y:S01]  /*b960*/  ISETP.GE.AND P0, PT, R234, 0x1, PT ;  /* 0x00000001ea00780c */ /* 0x000fe20003f06270 */
[----:B------:R-:W-:Y:S02]  /*b970*/  UIMAD UR4, UR12, UR8, URZ ;  /* 0x000000080c0472a4 */ /* 0x000fe4000f8e023f */
[----:B------:R-:W-:Y:S01]  /*b980*/  IMAD.U32 R2, RZ, RZ, UR8 ;  /* 0x00000008ff027e24 */ /* 0x000fe2000f8e00ff */
[----:B------:R-:W-:Y:S01]  /*b990*/  BSSY B1, `(.L_x_36) ;  /* 0x000000e000017945 */ /* 0x000fe20003800000 */
[----:B------:R-:W-:Y:S01]  /*b9a0*/  ISETP.LT.OR P2, PT, R0, 0x1, !P0 ;  /* 0x000000010000780c */ /* 0x000fe20004741670 */
[----:B------:R-:W1:Y:S05]  /*b9b0*/  LDC.64 R8, c[0x0][0x5a8] ;  /* 0x00016a00ff087b82 */ /* 0x000e6a0000000a00 */
[----:B------:R-:W-:-:S02]  /*b9c0*/  UIMAD UR4, UR5, UR9, UR4 ;  /* 0x00000009050472a4 */ /* 0x000fc4000f8e0204 */
[----:B------:R-:W-:-:S04]  /*b9d0*/  IMAD.WIDE.U32 R10, R2, UR5, R10 ;  /* 0x00000005020a7c25 */ /* 0x000fc8000f8e000a */
[----:B------:R-:W-:Y:S02]  /*b9e0*/  IMAD.MOV.U32 R20, RZ, RZ, R10 ;  /* 0x000000ffff147224 */ /* 0x000fe400078e000a */
[----:B------:R-:W-:Y:S02]  /*b9f0*/  VIADD R21, R11, UR4 ;  /* 0x000000040b157c36 */ /* 0x000fe40008000000 */
[----:B0-----:R-:W-:Y:S02]  /*ba00*/  IMAD R15, R6, UR11, RZ ;  /* 0x0000000b060f7c24 */ /* 0x001fe4000f8e02ff */
[----:B------:R-:W-:-:S04]  /*ba10*/  IMAD.WIDE.U32 R2, R5, R6, R20 ;  /* 0x0000000605027225 */ /* 0x000fc800078e0014 */
[----:B------:R-:W-:Y:S01]  /*ba20*/  IMAD R15, R5, R7, R15 ;  /* 0x00000007050f7224 */ /* 0x000fe200078e020f */
[----:B-1----:R-:W-:-:S04]  /*ba30*/  IADD3 R236, P1, R2, R8, RZ ;  /* 0x0000000802ec7210 */ /* 0x002fc80007f3e0ff */
[----:B------:R-:W-:Y:S01]  /*ba40*/  IADD3.X R237, R9, R3, R15, P1, !PT ;  /* 0x0000000309ed7210 */ /* 0x000fe20000ffe40f */
[----:B------:R-:W-:Y:S08]  /*ba50*/  @P2 BRA `(.L_x_37) ;  /* 0x0000000000042947 */ /* 0x000ff00003800000 */
[----:B------:R0:W5:Y:S02]  /*ba60*/  LDG.E.U8 R16, desc[UR60][R236.64] ;  /* 0x0000003cec107981 */ /* 0x000164000c1e1100 */
.L_x_37:
[----:B------:R-:W-:Y:S05]  /*ba70*/  BSYNC B1 ;  /* 0x0000000000017941 */ /* 0x000fea0003800000 */
.L_x_36:
[----:B------:R-:W2:Y:S01]  /*ba80*/  LDL.LU R235, [R1+0x240] ;  /* 0x0002400001eb7983 */ /* 0x000ea20000300800 */
[----:B-----5:R-:W-:Y:S01]  /*ba90*/  LOP3.LUT R2, R16, 0xffff, RZ, 0xc0, !PT ;  /* 0x0000ffff10027812 */ /* 0x020fe200078ec0ff */
[----:B------:R-:W-:Y:S01]  /*baa0*/  ULDC.64 UR4, c[0x0][0x5c0] ;  /* 0x0001700000047ab9 */ /* 0x000fe20000000a00 */
[----:B------:R-:W-:Y:S01]  /*bab0*/  ISETP.LT.OR P3, PT, R0, 0x2, !P0 ;  /* 0x000000020000780c */ /* 0x000fe20004761670 */
[----:B------:R-:W-:Y:S01]  /*bac0*/  BSSY B1, `(.L_x_38) ;  /* 0x000000c000017945 */ /* 0x000fe20003800000 */
[----:B------:R-:W-:-:S05]  /*bad0*/  PRMT R2, R2, 0x8880, RZ ;  /* 0x0000888002027816 */ /* 0x000fca00000000ff */
[----:B------:R-:W-:Y:S01]  /*bae0*/  IMAD.MOV.U32 R4, RZ, RZ, R2 ;  /* 0x000000ffff047224 */ /* 0x000fe200078e0002 */
[----:B------:R-:W-:-:S03]  /*baf0*/  IADD3 R2, P1, R12, UR4, RZ ;  /* 0x000000040c027c10 */ /* 0x000fc6000ff3e0ff */
[----:B------:R-:W-:Y:S01]  /*bb00*/  IMAD R4, R4, R18, RZ ;  /* 0x0000001204047224 */ /* 0x000fe200078e02ff */
[----:B------:R-:W-:-:S03]  /*bb10*/  IADD3.X R3, R14, UR5, RZ, P1, !PT ;  /* 0x000000050e037c10 */ /* 0x000fc60008ffe4ff */
[----:B--2---:R-:W-:-:S05]  /*bb20*/  @!P2 IMAD R12, R235, R17, R4 ;  /* 0x00000011eb0ca224 */ /* 0x004fca00078e0204 */
[----:B------:R1:W-:Y:S01]  /*bb30*/  @!P2 STG.E.U8 desc[UR60][R2.64], R12 ;  /* 0x0000000c0200a986 */ /* 0x0003e2000c10113c */
[----:B------:R-:W-:Y:S05]  /*bb40*/  @P3 BRA `(.L_x_39) ;  /* 0x00000000000c3947 */ /* 0x000fea0003800000 */
[----:B------:R-:W2:Y:S02]  /*bb50*/  LDG.E.U8 R16, desc[UR60][R236.64+0x1] ;  /* 0x0000013cec107981 */ /* 0x000ea4000c1e1100 */
[----:B--2---:R-:W-:-:S05]  /*bb60*/  PRMT R4, R16, 0x8880, RZ ;  /* 0x0000888010047816 */ /* 0x004fca00000000ff */
[----:B------:R-:W-:-:S07]  /*bb70*/  IMAD R4, R4, R18, RZ ;  /* 0x0000001204047224 */ /* 0x000fce00078e02ff */
.L_x_39:
[----:B------:R-:W-:Y:S05]  /*bb80*/  BSYNC B1 ;  /* 0x0000000000017941 */ /* 0x000fea0003800000 */
.L_x_38:
[----:B-1----:R-:W2:Y:S01]  /*bb90*/  LDL.LU R12, [R1+0x244] ;  /* 0x00024400010c7983 */ /* 0x002ea20000300800 */
[----:B------:R-:W-:Y:S01]  /*bba0*/  ISETP.GE.AND P5, PT, R234, 0x9, PT ;  /* 0x00000009ea00780c */ /* 0x000fe20003fa6270 */
[C---:B------:R-:W-:Y:S01]  /*bbb0*/  IMAD.SHL.U32 R234, R6.reuse, 0x8, RZ ;  /* 0x0000000806ea7824 */ /* 0x040fe200078e00ff */
[----:B------:R-:W-:Y:S01]  /*bbc0*/  SHF.L.U64.HI R235, R6, 0x3, R7 ;  /* 0x0000000306eb7819 */ /* 0x000fe20000010207 */
[----:B------:R-:W-:Y:S01]  /*bbd0*/  BSSY B1, `(.L_x_40) ;  /* 0x000000f000017945 */ /* 0x000fe20003800000 */
[C---:B------:R-:W-:Y:S02]  /*bbe0*/  ISETP.LT.OR P6, PT, R0.reuse, 0x1, !P5 ;  /* 0x000000010000780c */ /* 0x040fe40006fc1670 */
[----:B------:R-:W-:Y:S01]  /*bbf0*/  ISETP.LT.OR P1, PT, R0, 0x2, !P5 ;  /* 0x000000020000780c */ /* 0x000fe20006f21670 */
[----:B------:R1:W-:Y:S02]  /*bc00*/  STL.64 [R1+0x240], R234 ;  /* 0x000240ea01007387 */ /* 0x0003e40000100a00 */
[----:B-1----:R-:W-:-:S04]  /*bc10*/  IMAD.WIDE.U32 R234, R5, R6, R234 ;  /* 0x0000000605ea7225 */ /* 0x002fc800078e00ea */
[----:B------:R-:W-:Y:S02]  /*bc20*/  IMAD.IADD R15, R15, 0x1, R235 ;  /* 0x000000010f0f7824 */ /* 0x000fe400078e02eb */
[----:B--2---:R-:W-:-:S05]  /*bc30*/  @!P3 IMAD R12, R12, R17, R4 ;  /* 0x000000110c0cb224 */ /* 0x004fca00078e0204 */
[----:B------:R1:W-:Y:S01]  /*bc40*/  @!P3 STG.E.U8 desc[UR60][R2.64+0x1], R12 ;  /* 0x0000010c0200b986 */ /* 0x0003e2000c10113c */
[----:B------:R-:W-:-:S04]  /*bc50*/  IADD3 R234, P2, P3, R10, R8, R234 ;  /* 0x000000080aea7210 */ /* 0x000fc80007b5e0ea */
[----:B------:R-:W-:Y:S02]  /*bc60*/  IADD3.X R235, R21, R9, R15, P2, P3 ;  /* 0x0000000915eb7210 */ /* 0x000fe400017e640f */
[----:B-1----:R-:W-:Y:S01]  /*bc70*/  @!P6 IADD3 R12, P4, R2, R23, RZ ;  /* 0x00000017020ce210 */ /* 0x002fe20007f9e0ff */
[----:B------:R-:W-:-:S12]  /*bc80*/  @P6 BRA `(.L_x_41) ;  /* 0x00000000000c6947 */ /* 0x000fd80003800000 */
[----:B------:R-:W2:Y:S02]  /*bc90*/  LDG.E.U8 R16, desc[UR60][R234.64] ;  /* 0x0000003cea107981 */ /* 0x000ea4000c1e1100 */
[----:B--2---:R-:W-:-:S05]  /*bca0*/  PRMT R4, R16, 0x8880, RZ ;  /* 0x0000888010047816 */ /* 0x004fca00000000ff */
[----:B------:R-:W-:-:S07]  /*bcb0*/  IMAD R4, R4, R18, RZ ;  /* 0x0000001204047224 */ /* 0x000fce00078e02ff */
.L_x_41:
[----:B------:R-:W-:Y:S05]  /*bcc0*/  BSYNC B1 ;  /* 0x0000000000017941 */ /* 0x000fea0003800000 */
.L_x_40:
[----:B------:R-:W2:Y:S01]  /*bcd0*/  LDL.LU R14, [R1+0x248] ;  /* 0x00024800010e7983 */ /* 0x000ea20000300800 */
[----:B------:R-:W-:Y:S01]  /*bce0*/  @!P6 IMAD.X R13, R3, 0x1, R19, P4 ;  /* 0x00000001030de824 */ /* 0x000fe200020e0613 */
[----:B------:R-:W-:Y:S01]  /*bcf0*/  BSSY B1, `(.L_x_42) ;  /* 0x000000b000017945 */ /* 0x000fe20003800000 */
[C---:B------:R-:W-:Y:S02]  /*bd00*/  ISETP.LT.OR P3, PT, R0.reuse, 0x9, !P0 ;  /* 0x000000090000780c */ /* 0x040fe40004761670 */
[C---:B------:R-:W-:Y:S02]  /*bd10*/  ISETP.LT.OR P4, PT, R0.reuse, 0xa, !P0 ;  /* 0x0000000a0000780c */ /* 0x040fe40004781670 */
[----:B------:R-:W-:Y:S01]  /*bd20*/  ISETP.LT.OR P2, PT, R0, 0x9, !P5 ;  /* 0x000000090000780c */ /* 0x000fe20006f41670 */
[----:B--2---:R-:W-:-:S05]  /*bd30*/  @!P6 IMAD R14, R14, R17, R4 ;  /* 0x000000110e0ee224 */ /* 0x004fca00078e0204 */
[----:B------:R1:W-:Y:S02]  /*bd40*/  @!P6 STG.E.U8 desc[UR60][R12.64], R14 ;  /* 0x0000000e0c00e986 */ /* 0x0003e4000c10113c */
[----:B-1----:R-:W-:Y:S01]  /*bd50*/  @!P1 IADD3 R12, P6, R2, R23, RZ ;  /* 0x00000017020c9210 */ /* 0x002fe20007fde0ff */
[----:B------:R-:W-:-:S12]  /*bd60*/  @P1 BRA `(.L_x_43) ;  /* 0x00000000000c1947 */ /* 0x000fd80003800000 */
[----:B------:R-:W2:Y:S02]  /*bd70*/  LDG.E.U8 R16, desc[UR60][R234.64+0x1] ;  /* 0x0000013cea107981 */ /* 0x000ea4000c1e1100 */
[----:B--2---:R-:W-:-:S05]  /*bd80*/  PRMT R4, R16, 0x8880, RZ ;  /* 0x0000888010047816 */ /* 0x004fca00000000ff */
[----:B------:R-:W-:-:S07]  /*bd90*/  IMAD R4, R4, R18, RZ ;  /* 0x0000001204047224 */ /* 0x000fce00078e02ff */
.L_x_43:
[----:B------:R-:W-:Y:S05]  /*bda0*/  BSYNC B1 ;  /* 0x0000000000017941 */ /* 0x000fea0003800000 */
.L_x_42:
[----:B------:R-:W2:Y:S01]  /*bdb0*/  LDL.LU R14, [R1+0x24c] ;  /* 0x00024c00010e7983 */ /* 0x000ea20000300800 */
[----:B------:R-:W-:Y:S01]  /*bdc0*/  @!P1 IMAD.X R13, R3, 0x1, R19, P6 ;  /* 0x00000001030d9824 */ /* 0x000fe200030e0613 */
[----:B------:R-:W-:Y:S01]  /*bdd0*/  BSSY B1, `(.L_x_44) ;  /* 0x0000007000017945 */ /* 0x000fe20003800000 */
[----:B--2---:R-:W-:-:S05]  /*bde0*/  @!P1 IMAD R14, R14, R17, R4 ;  /* 0x000000110e0e9224 */ /* 0x004fca00078e0204 */
[----:B------:R1:W-:Y:S01]  /*bdf0*/  @!P1 STG.E.U8 desc[UR60][R12.64+0x1], R14 ;  /* 0x0000010e0c009986 */ /* 0x0003e2000c10113c */
[----:B------:R-:W-:Y:S05]  /*be00*/  @P3 BRA `(.L_x_45) ;  /* 0x00000000000c3947 */ /* 0x000fea0003800000 */
[----:B------:R-:W2:Y:S02]  /*be10*/  LDG.E.U8 R16, desc[UR60][R236.64+0x8] ;  /* 0x0000083cec107981 */ /* 0x000ea4000c1e1100 */
[----:B--2---:R-:W-:-:S05]  /*be20*/  PRMT R4, R16, 0x8880, RZ ;  /* 0x0000888010047816 */ /* 0x004fca00000000ff */
[----:B------:R-:W-:-:S07]  /*be30*/  IMAD R4, R4, R18, RZ ;  /* 0x0000001204047224 */ /* 0x000fce00078e02ff */
.L_x_45:
[----:B------:R-:W-:Y:S05]  /*be40*/  BSYNC B1 ;  /* 0x0000000000017941 */ /* 0x000fea0003800000 */
.L_x_44:
[----:B-1----:R-:W2:Y:S01]  /*be50*/  LDL.LU R12, [R1+0x250] ;  /* 0x00025000010c7983 */ /* 0x002ea20000300800 */
[----:B------:R-:W-:Y:S01]  /*be60*/  BSSY B1, `(.L_x_46) ;  /* 0x0000007000017945 */ /* 0x000fe20003800000 */
[----:B--2---:R-:W-:-:S05]  /*be70*/  @!P3 IMAD R12, R12, R17, R4 ;  /* 0x000000110c0cb224 */ /* 0x004fca00078e0204 */
[----:B------:R1:W-:Y:S01]  /*be80*/  @!P3 STG.E.U8 desc[UR60][R2.64+0x8], R12 ;  /* 0x0000080c0200b986 */ /* 0x0003e2000c10113c */
[----:B------:R-:W-:Y:S05]  /*be90*/  @P4 BRA `(.L_x_47) ;  /* 0x00000000000c4947 */ /* 0x000fea0003800000 */
[----:B------:R-:W2:Y:S02]  /*bea0*/  LDG.E.U8 R16, desc[UR60][R236.64+0x9] ;  /* 0x0000093cec107981 */ /* 0x000ea4000c1e1100 */
[----:B--2---:R-:W-:-:S05]  /*beb0*/  PRMT R4, R16, 0x8880, RZ ;  /* 0x0000888010047816 */ /* 0x004fca00000000ff */
[----:B------:R-:W-:-:S07]  /*bec0*/  IMAD R4, R4, R18, RZ ;  /* 0x0000001204047224 */ /* 0x000fce00078e02ff */
.L_x_47:
[----:B------:R-:W-:Y:S05]  /*bed0*/  BSYNC B1 ;  /* 0x0000000000017941 */ /* 0x000fea0003800000 */
.L_x_46:
[----:B-1----:R-:W2:Y:S01]  /*bee0*/  LDL.LU R12, [R1+0x254] ;  /* 0x00025400010c7983 */ /* 0x002ea20000300800 */
[----:B------:R-:W-:Y:S01]  /*bef0*/  BSSY B1, `(.L_x_48) ;  /* 0x0000009000017945 */ /* 0x000fe20003800000 */
        /* <DEDUP_REMOVED lines=8> */
.L_x_49:
[----:B------:R-:W-:Y:S05]  /*bf80*/  BSYNC B1 ;  /* 0x0000000000017941 */ /* 0x000fea0003800000 */
.L_x_48:
[----:B------:R-:W2:Y:S01]  /*bf90*/  LDL.LU R14, [R1+0x258] ;  /* 0x00025800010e7983 */ /* 0x000ea20000300800 */
[----:B------:R-:W-:Y:S01]  /*bfa0*/  @!P2 IMAD.X R13, R3, 0x1, R19, P3 ;  /* 0x00000001030da824 */ /* 0x000fe200018e0613 */
[----:B------:R-:W-:Y:S01]  /*bfb0*/  BSSY B1, `(.L_x_50) ;  /* 0x0000008000017945 */ /* 0x000fe20003800000 */
[----:B--2---:R-:W-:-:S05]  /*bfc0*/  @!P2 IMAD R14, R14, R17, R4 ;  /* 0x000000110e0ea224 */ /* 0x004fca00078e0204 */
[----:B------:R1:W-:Y:S02]  /*bfd0*/  @!P2 STG.E.U8 desc[UR60][R12.64+0x8], R14 ;  /* 0x0000080e0c00a986 */ /* 0x0003e4000c10113c */
[----:B-1----:R-:W-:Y:S01]  /*bfe0*/  @!P1 IADD3 R12, P2, R2, R23, RZ ;  /* 0x00000017020c9210 */ /* 0x002fe20007f5e0ff */
[----:B------:R-:W-:-:S12]  /*bff0*/  @P1 BRA `(.L_x_51) ;  /* 0x00000000000c1947 */ /* 0x000fd80003800000 */
[----:B------:R-:W2:Y:S02]  /*c000*/  LDG.E.U8 R16, desc[UR60][R234.64+0x9] ;  /* 0x0000093cea107981 */ /* 0x000ea4000c1e1100 */
[----:B--2---:R-:W-:-:S05]  /*c010*/  PRMT R4, R16, 0x8880, RZ ;  /* 0x0000888010047816 */ /* 0x004fca00000000ff */
[----:B------:R-:W-:-:S07]  /*c020*/  IMAD R4, R4, R18, RZ ;  /* 0x0000001204047224 */ /* 0x000fce00078e02ff */
.L_x_51:
[----:B------:R-:W-:Y:S05]  /*c030*/  BSYNC B1 ;  /* 0x0000000000017941 */ /* 0x000fea0003800000 */
.L_x_50:
[----:B------:R-:W2:Y:S04]  /*c040*/  LDL.LU R14, [R1+0x25c] ;  /* 0x00025c00010e7983 */ /* 0x000ea80000300800 */
[----:B------:R-:W-:Y:S04]  /*c050*/  STL [R1+0x2c8], R16 ;  /* 0x0002c81001007387 */ /* 0x000fe80000100800 */
[----:B------:R-:W-:Y:S04]  /*c060*/  STL.64 [R1+0x2c0], R28 ;  /* 0x0002c01c01007387 */ /* 0x000fe80000100a00 */
[----:B------:R1:W-:Y:S04]  /*c070*/  STL.64 [R1+0x2b8], R26 ;  /* 0x0002b81a01007387 */ /* 0x0003e80000100a00 */
[----:B-1----:R-:W3:Y:S04]  /*c080*/  LDL.64 R26, [R1+0x240] ;  /* 0x00024000011a7983 */ /* 0x002ee80000100a00 */
[----:B------:R1:W-:Y:S04]  /*c090*/  STL.64 [R1+0x2b0], R24 ;  /* 0x0002b01801007387 */ /* 0x0003e80000100a00 */
[----:B-1----:R-:W4:Y:S04]  /*c0a0*/  LDL R25, [R1+0x270] ;  /* 0x0002700001197983 */ /* 0x002f280000100800 */
[----:B------:R-:W3:Y:S01]  /*c0b0*/  LDL R24, [R1+0x260] ;  /* 0x0002600001187983 */ /* 0x000ee20000100800 */
[----:B------:R-:W-:Y:S01]  /*c0c0*/  @!P1 IMAD.X R13, R3, 0x1, R19, P2 ;  /* 0x00000001030d9824 */ /* 0x000fe200010e0613 */
[----:B------:R-:W-:Y:S01]  /*c0d0*/  LOP3.LUT R232, R232, 0xfffffffe, RZ, 0xc0, !PT ;  /* 0xfffffffee8e87812 */ /* 0x000fe200078ec0ff */
[----:B--2---:R-:W-:-:S05]  /*c0e0*/  @!P1 IMAD R11, R14, R17, R4 ;  /* 0x000000110e0b9224 */ /* 0x004fca00078e0204 */
[----:B------:R1:W-:Y:S02]  /*c0f0*/  @!P1 STG.E.U8 desc[UR60][R12.64+0x9], R11 ;  /* 0x0000090b0c009986 */ /* 0x0003e4000c10113c */
[----:B-1----:R-:W-:-:S05]  /*c100*/  IADD3 R11, P1, R5, 0x80, RZ ;  /* 0x00000080050b7810 */ /* 0x002fca0007f3e0ff */
[----:B------:R-:W-:-:S04]  /*c110*/  IMAD.X R12, RZ, RZ, UR11, P1 ;  /* 0x0000000bff0c7e24 */ /* 0x000fc800088e06ff */
[----:B------:R-:W-:-:S04]  /*c120*/  IMAD R12, R12, R6, RZ ;  /* 0x000000060c0c7224 */ /* 0x000fc800078e02ff */
[C---:B------:R-:W-:Y:S02]  /*c130*/  IMAD R16, R11.reuse, R7, R12 ;  /* 0x000000070b107224 */ /* 0x040fe400078e020c */
[----:B------:R-:W-:-:S03]  /*c140*/  IMAD.WIDE.U32 R12, R11, R6, R20 ;  /* 0x000000060b0c7225 */ /* 0x000fc600078e0014 */
[----:B------:R-:W-:Y:S02]  /*c150*/  IADD3 R14, P1, R12, R8, RZ ;  /* 0x000000080c0e7210 */ /* 0x000fe40007f3e0ff */
[----:B----4-:R-:W-:Y:S01]  /*c160*/  ISETP.GE.AND P3, PT, R25, 0x89, PT ;  /* 0x000000891900780c */ /* 0x010fe20003f66270 */
[----:B---3--:R-:W-:Y:S01]  /*c170*/  IMAD.WIDE.U32 R28, R11, R6, R26 ;  /* 0x000000060b1c7225 */ /* 0x008fe200078e001a */
[----:B------:R-:W-:Y:S02]  /*c180*/  IADD3.X R15, R9, R13, R16, P1, !PT ;  /* 0x0000000d090f7210 */ /* 0x000fe40000ffe410 */
[----:B------:R-:W-:Y:S02]  /*c190*/  ISETP.LT.OR P6, PT, R0, 0x1, !P3 ;  /* 0x000000010000780c */ /* 0x000fe40005fc1670 */
[----:B------:R-:W-:Y:S01]  /*c1a0*/  IADD3 R5, P1, R5, 0x100, RZ ;  /* 0x0000010005057810 */ /* 0x000fe20007f3e0ff */
[----:B------:R-:W-:Y:S01]  /*c1b0*/  IMAD.IADD R13, R16, 0x1, R29 ;  /* 0x00000001100d7824 */ /* 0x000fe200078e021d */
[----:B------:R-:W-:Y:S01]  /*c1c0*/  IADD3 R12, P4, P2, R10, R8, R28 ;  /* 0x000000080a0c7210 */ /* 0x000fe20007a9e01c */
[----:B------:R1:W5:Y:S02]  /*c1d0*/  LDL.LU R16, [R1+0x2c8] ;  /* 0x0002c80001107983 */ /* 0x0003640000300800 */
[----:B------:R-:W-:Y:S01]  /*c1e0*/  IMAD.X R11, RZ, RZ, UR11, P1 ;  /* 0x0000000bff0b7e24 */ /* 0x000fe200088e06ff */
[----:B------:R-:W-:-:S02]  /*c1f0*/  ISETP.LT.OR P1, PT, R0, 0x2, !P3 ;  /* 0x000000020000780c */ /* 0x000fc40005f21670 */
[----:B------:R-:W-:Y:S01]  /*c200*/  IADD3.X R13, R21, R9, R13, P4, P2 ;  /* 0x00000009150d7210 */ /* 0x000fe200027e440d */
[----:B------:R-:W-:Y:S02]  /*c210*/  IMAD R11, R11, R6, RZ ;  /* 0x000000060b0b7224 */ /* 0x000fe400078e02ff */
[----:B------:R-:W-:Y:S02]  /*c220*/  @!P6 IADD3 R28, P2, P4, R23, R2, R24 ;  /* 0x00000002171ce210 */ /* 0x000fe40007c5e018 */
[----:B------:R-:W-:Y:S02]  /*c230*/  IMAD R7, R5, R7, R11 ;  /* 0x0000000705077224 */ /* 0x000fe400078e020b */
[----:B------:R-:W-:Y:S01]  /*c240*/  @!P6 IADD3.X R29, R19, R3, R233, P2, P4 ;  /* 0x00000003131de210 */ /* 0x000fe200017e84e9 */
[----:B------:R-:W-:Y:S02]  /*c250*/  IMAD.WIDE.U32 R26, R5, R6, R26 ;  /* 0x00000006051a7225 */ /* 0x000fe400078e001a */
[----:B------:R2:W-:Y:S04]  /*c260*/  STL [R1+0x258], R7 ;  /* 0x0002580701007387 */ /* 0x0005e80000100800 */
[----:B------:R3:W-:Y:S01]  /*c270*/  @!P6 STL.64 [R1+0x250], R28 ;  /* 0x0002501c0100e387 */ /* 0x0007e20000100a00 */
[----:B--2---:R-:W-:Y:S01]  /*c280*/  IMAD.IADD R7, R7, 0x1, R27 ;  /* 0x0000000107077824 */ /* 0x004fe200078e021b */
[----:B---3--:R-:W-:-:S04]  /*c290*/  @!P1 IADD3 R28, P2, P4, R23, R2, R24 ;  /* 0x00000002171c9210 */ /* 0x008fc80007c5e018 */
[----:B------:R-:W-:Y:S02]  /*c2a0*/  @!P1 IADD3.X R29, R19, R3, R233, P2, P4 ;  /* 0x00000003131d9210 */ /* 0x000fe400017e84e9 */
[----:B------:R-:W-:-:S04]  /*c2b0*/  IADD3 R10, P2, P4, R10, R8, R26 ;  /* 0x000000080a0a7210 */ /* 0x000fc80007c5e01a */
[----:B------:R-:W-:Y:S02]  /*c2c0*/  IADD3.X R11, R21, R9, R7, P2, P4 ;  /* 0x00000009150b7210 */ /* 0x000fe400017e8407 */
[----:B------:R-:W-:-:S04]  /*c2d0*/  ISETP.GE.AND P4, PT, R25, 0x81, PT ;  /* 0x000000811900780c */ /* 0x000fc80003f86270 */
[----:B------:R-:W-:Y:S02]  /*c2e0*/  ISETP.LT.OR P2, PT, R0, 0x1, !P4 ;  /* 0x000000010000780c */ /* 0x000fe40006741670 */
[----:B------:R-:W-:Y:S01]  /*c2f0*/  @P6 LOP3.LUT R232, R232, 0x1, RZ, 0xfc, !PT ;  /* 0x00000001e8e86812 */ /* 0x000fe200078efcff */
[----:B------:R2:W-:Y:S10]  /*c300*/  @!P1 STL.64 [R1+0x248], R28 ;  /* 0x0002481c01009387 */ /* 0x0005f40000100a00 */
[----:B------:R-:W-:Y:S01]  /*c310*/  @!P2 IADD3 R24, P6, R2, R24, RZ ;  /* 0x000000180218a210 */ /* 0x000fe20007fde0ff */
[----:B--2---:R1:W5:Y:S04]  /*c320*/  LDL.LU.64 R28, [R1+0x2c0] ;  /* 0x0002c000011c7983 */ /* 0x0043680000300a00 */
[----:B------:R-:W-:Y:S01]  /*c330*/  @!P2 IMAD.X R25, R3, 0x1, R233, P6 ;  /* 0x000000010319a824 */ /* 0x000fe200030e06e9 */
[----:B------:R1:W5:Y:S04]  /*c340*/  LDL.LU.64 R26, [R1+0x2b8] ;  /* 0x0002b800011a7983 */ /* 0x0003680000300a00 */
[----:B------:R2:W-:Y:S04]  /*c350*/  @!P2 STL.64 [R1+0x240], R24 ;  /* 0x000240180100a387 */ /* 0x0005e80000100a00 */
[----:B--2---:R1:W5:Y:S01]  /*c360*/  LDL.LU.64 R24, [R1+0x2b0] ;  /* 0x0002b00001187983 */ /* 0x0043620000300a00 */
[----:B------:R-:W-:Y:S04]  /*c370*/  BSSY B1, `(.L_x_52) ;  /* 0x0000005000017945 */ /* 0x000fe80003800000 */
[----:B------:R-:W-:Y:S05]  /*c380*/  @P2 BRA `(.L_x_53) ;  /* 0x00000000000c2947 */ /* 0x000fea0003800000 */
[----:B-----5:R-:W2:Y:S02]  /*c390*/  LDG.E.U8 R16, desc[UR60][R14.64] ;  /* 0x0000003c0e107981 */ /* 0x020ea4000c1e1100 */
[----:B--2---:R-:W-:-:S05]  /*c3a0*/  PRMT R4, R16, 0x8880, RZ ;  /* 0x0000888010047816 */ /* 0x004fca00000000ff */
[----:B------:R-:W-:-:S07]  /*c3b0*/  IMAD R4, R4, R18, RZ ;  /* 0x0000001204047224 */ /* 0x000fce00078e02ff */
.L_x_53:
[----:B------:R-:W-:Y:S05]  /*c3c0*/  BSYNC B1 ;  /* 0x0000000000017941 */ /* 0x000fea0003800000 */
.L_x_52:
[----:B------:R-:W2:Y:S04]  /*c3d0*/  LDL.LU R7, [R1+0x220] ;  /* 0x0002200001077983 */ /* 0x000ea80000300800 */
[----:B------:R3:W-:Y:S04]  /*c3e0*/  STL.64 [R1+0x2b0], R2 ;  /* 0x0002b00201007387 */ /* 0x0007e80000100a00 */
[----:B---3--:R-:W3:Y:S01]  /*c3f0*/  LDL.LU.64 R2, [R1+0x240] ;  /* 0x0002400001027983 */ /* 0x008ee20000300a00 */
[----:B--2---:R-:W-:-:S05]  /*c400*/  @!P2 IMAD R7, R7, R17, R4 ;  /* 0x000000110707a224 */ /* 0x004fca00078e0204 */
[----:B---3--:R2:W-:Y:S04]  /*c410*/  @!P2 STG.E.U8 desc[UR60][R2.64], R7 ;  /* 0x000000070200a986 */ /* 0x0085e8000c10113c */
[----:B--2---:R2:W5:Y:S01]  /*c420*/  LDL.LU.64 R2, [R1+0x2b0] ;  /* 0x0002b00001027983 */ /* 0x0045620000300a00 */
[----:B------:R-:W-:Y:S01]  /*c430*/  ISETP.LT.OR P2, PT, R0, 0x2, !P4 ;  /* 0x000000020000780c */ /* 0x000fe20006741670 */
[----:B------:R-:W-:-:S12]  /*c440*/  BSSY B1, `(.L_x_54) ;  /* 0x0000005000017945 */ /* 0x000fd80003800000 */
[----:B--2---:R-:W-:Y:S05]  /*c450*/  @P2 BRA `(.L_x_55) ;  /* 0x00000000000c2947 */ /* 0x004fea0003800000 */
[----:B-----5:R-:W2:Y:S02]  /*c460*/  LDG.E.U8 R16, desc[UR60][R14.64+0x1] ;  /* 0x0000013c0e107981 */ /* 0x020ea4000c1e1100 */
[----:B--2---:R-:W-:-:S05]  /*c470*/  PRMT R4, R16, 0x8880, RZ ;  /* 0x0000888010047816 */ /* 0x004fca00000000ff */
[----:B------:R-:W-:-:S07]  /*c480*/  IMAD R4, R4, R18, RZ ;  /* 0x0000001204047224 */ /* 0x000fce00078e02ff */
.L_x_55:
[----:B------:R-:W-:Y:S05]  /*c490*/  BSYNC B1 ;  /* 0x0000000000017941 */ /* 0x000fea0003800000 */
.L_x_54:
[----:B------:R2:W-:Y:S04]  /*c4a0*/  STL [R1+0x2b8], R5 ;  /* 0x0002b80501007387 */ /* 0x0005e80000100800 */
[----:B--2---:R-:W2:Y:S04]  /*c4b0*/  LDL.LU R5, [R1+0x264] ;  /* 0x0002640001057983 */ /* 0x004ea80000300800 */
[----:B------:R-:W3:Y:S04]  /*c4c0*/  LDL.LU R7, [R1+0x224] ;  /* 0x0002240001077983 */ /* 0x000ee80000300800 */
[----:B------:R4:W-:Y:S04]  /*c4d0*/  STL.64 [R1+0x2b0], R8 ;  /* 0x0002b00801007387 */ /* 0x0009e80000100a00 */
[----:B----4-:R-:W4:Y:S01]  /*c4e0*/  LDL R9, [R1+0x260] ;  /* 0x0002600001097983 */ /* 0x010f220000100800 */
[----:B------:R-:W-:-:S02]  /*c4f0*/  ISETP.LT.OR P6, PT, R0, 0x9, !P3 ;  /* 0x000000090000780c */ /* 0x000fc40005fc1670 */
[----:B--2---:R-:W-:-:S04]  /*c500*/  LOP3.LUT R5, R5, 0xfffffdff, RZ, 0xc0, !PT ;  /* 0xfffffdff05057812 */ /* 0x004fc800078ec0ff */
[----:B------:R-:W-:-:S04]  /*c510*/  @P1 LOP3.LUT R5, R5, 0x200, RZ, 0xfc, !PT ;  /* 0x0000020005051812 */ /* 0x000fc800078efcff */
[----:B------:R-:W-:-:S04]  /*c520*/  LOP3.LUT R5, R5, 0xfffffeff, RZ, 0xc0, !PT ;  /* 0xfffffeff05057812 */ /* 0x000fc800078ec0ff */
[----:B------:R-:W-:Y:S02]  /*c530*/  @P0 LOP3.LUT R5, R5, 0x100, RZ, 0xfc, !PT ;  /* 0x0000010005050812 */ /* 0x000fe400078efcff */
[----:B----45:R-:W-:-:S05]  /*c540*/  @!P6 IADD3 R8, P0, P1, R9, 0x8, R2 ;  /* 0x000000080908e810 */ /* 0x030fca000791e002 */
[----:B------:R2:W-:Y:S04]  /*c550*/  @!P6 STL [R1+0x284], R8 ;  /* 0x000284080100e387 */ /* 0x0005e80000100800 */
[----:B------:R-:W-:Y:S01]  /*c560*/  STL [R1+0x264], R5 ;  /* 0x0002640501007387 */ /* 0x000fe20000100800 */
[----:B--2---:R-:W-:Y:S01]  /*c570*/  @!P6 IADD3.X R8, R233, RZ, R3, P0, P1 ;  /* 0x000000ffe908e210 */ /* 0x004fe200007e2403 */
[----:B---3--:R-:W-:Y:S01]  /*c580*/  @!P2 IMAD R7, R7, R17, R4 ;  /* 0x000000110707a224 */ /* 0x008fe200078e0204 */
[----:B------:R-:W-:-:S03]  /*c590*/  LOP3.LUT P1, RZ, R5, 0x200, RZ, 0xc0, !PT ;  /* 0x0000020005ff7812 */ /* 0x000fc6000782c0ff */
[----:B------:R2:W-:Y:S02]  /*c5a0*/  @!P6 STL [R1+0x288], R8 ;  /* 0x000288080100e387 */ /* 0x0005e40000100800 */
[----:B--2---:R-:W-:-:S05]  /*c5b0*/  @!P2 IADD3 R8, P0, R2, R9, RZ ;  /* 0x000000090208a210 */ /* 0x004fca0007f1e0ff */
[----:B------:R-:W-:Y:S01]  /*c5c0*/  @!P2 IMAD.X R9, R3, 0x1, R233, P0 ;  /* 0x000000010309a824 */ /* 0x000fe200000e06e9 */
[----:B------:R-:W-:Y:S02]  /*c5d0*/  LOP3.LUT P0, RZ, R5, 0x100, RZ, 0xc0, !PT ;  /* 0x0000010005ff7812 */ /* 0x000fe4000780c0ff */
[----:B------:R2:W5:Y:S04]  /*c5e0*/  LDL.LU R5, [R1+0x2b8] ;  /* 0x0002b80001057983 */ /* 0x0005680000300800 */
[----:B------:R3:W-:Y:S04]  /*c5f0*/  @!P2 STG.E.U8 desc[UR60][R8.64+0x1], R7 ;  /* 0x000001070800a986 */ /* 0x0007e8000c10113c */
[----:B---3--:R2:W5:Y:S01]  /*c600*/  LDL.LU.64 R8, [R1+0x2b0] ;  /* 0x0002b00001087983 */ /* 0x0085620000300a00 */
[----:B------:R-:W-:Y:S01]  /*c610*/  LOP3.LUT P2, RZ, R232, 0x1, RZ, 0xc0, !PT ;  /* 0x00000001e8ff7812 */ /* 0x000fe2000784c0ff */
[----:B------:R-:W-:-:S12]  /*c620*/  BSSY B1, `(.L_x_56) ;  /* 0x0000005000017945 */ /* 0x000fd80003800000 */
[----:B--2---:R-:W-:Y:S05]  /*c630*/  @P2 BRA `(.L_x_57) ;  /* 0x00000000000c2947 */ /* 0x004fea0003800000 */
[----:B------:R-:W2:Y:S02]  /*c640*/  LDG.E.U8 R16, desc[UR60][R12.64] ;  /* 0x0000003c0c107981 */ /* 0x000ea4000c1e1100 */
[----:B--2---:R-:W-:-:S05]  /*c650*/  PRMT R4, R16, 0x8880, RZ ;  /* 0x0000888010047816 */ /* 0x004fca00000000ff */
[----:B------:R-:W-:-:S07]  /*c660*/  IMAD R4, R4, R18, RZ ;  /* 0x0000001204047224 */ /* 0x000fce00078e02ff */
.L_x_57:
[----:B------:R-:W-:Y:S05]  /*c670*/  BSYNC B1 ;  /* 0x0000000000017941 */ /* 0x000fea0003800000 */
.L_x_56:
[----:B------:R2:W-:Y:S04]  /*c680*/  STL [R1+0x2b8], R6 ;  /* 0x0002b80601007387 */ /* 0x0005e80000100800 */
[----:B--2---:R-:W2:Y:S04]  /*c690*/  LDL R6, [R1+0x260] ;  /* 0x0002600001067983 */ /* 0x004ea80000100800 */
[----:B------:R-:W3:Y:S04]  /*c6a0*/  LDL.LU R7, [R1+0x228] ;  /* 0x0002280001077983 */ /* 0x000ee80000300800 */
[----:B-----5:R4:W-:Y:S04]  /*c6b0*/  STL.64 [R1+0x2b0], R8 ;  /* 0x0002b00801007387 */ /* 0x0209e80000100a00 */
[----:B----4-:R-:W4:Y:S04]  /*c6c0*/  LDL.LU.64 R8, [R1+0x250] ;  /* 0x0002500001087983 */ /* 0x010f280000300a00 */
[----:B------:R0:W-:Y:S04]  /*c6d0*/  STL [R1+0x2ac], R5 ;  /* 0x0002ac0501007387 */ /* 0x0001e80000100800 */
[----:B0-----:R-:W2:Y:S01]  /*c6e0*/  LDL.LU R5, [R1+0x264] ;  /* 0x0002640001057983 */ /* 0x001ea20000300800 */
[----:B------:R-:W-:-:S02]  /*c6f0*/  ISETP.LT.OR P2, PT, R0, 0xa, !P3 ;  /* 0x0000000a0000780c */ /* 0x000fc40005f41670 */
[----:B--2---:R-:W-:-:S04]  /*c700*/  LOP3.LUT R5, R5, 0xfffffbff, RZ, 0xc0, !PT ;  /* 0xfffffbff05057812 */ /* 0x004fc800078ec0ff */
[----:B------:R-:W-:-:S04]  /*c710*/  @P5 LOP3.LUT R5, R5, 0x400, RZ, 0xfc, !PT ;  /* 0x0000040005055812 */ /* 0x000fc800078efcff */
[----:B------:R-:W-:-:S04]  /*c720*/  LOP3.LUT R5, R5, 0xfffffdff, RZ, 0xc0, !PT ;  /* 0xfffffdff05057812 */ /* 0x000fc800078ec0ff */
[----:B------:R-:W-:Y:S02]  /*c730*/  @P4 LOP3.LUT R5, R5, 0x200, RZ, 0xfc, !PT ;  /* 0x0000020005054812 */ /* 0x000fe400078efcff */
[----:B------:R-:W-:Y:S02]  /*c740*/  @!P2 IADD3 R6, P4, P5, R6, 0x9, R2 ;  /* 0x000000090606a810 */ /* 0x000fe40007d9e002 */
[----:B------:R-:W-:-:S04]  /*c750*/  LOP3.LUT R5, R5, 0xfffffeff, RZ, 0xc0, !PT ;  /* 0xfffffeff05057812 */ /* 0x000fc800078ec0ff */
[----:B------:R-:W-:Y:S02]  /*c760*/  @P0 LOP3.LUT R5, R5, 0x100, RZ, 0xfc, !PT ;  /* 0x0000010005050812 */ /* 0x000fe400078efcff */
[----:B------:R-:W-:-:S03]  /*c770*/  LOP3.LUT P0, RZ, R232, 0x1, RZ, 0xc0, !PT ;  /* 0x00000001e8ff7812 */ /* 0x000fc6000780c0ff */
[----:B------:R-:W-:Y:S04]  /*c780*/  STL [R1+0x264], R5 ;  /* 0x0002640501007387 */ /* 0x000fe80000100800 */
[----:B------:R0:W-:Y:S06]  /*c790*/  @!P2 STL [R1+0x25c], R6 ;  /* 0x00025c060100a387 */ /* 0x0001ec0000100800 */
[----:B---3--:R-:W-:Y:S01]  /*c7a0*/  @!P0 IMAD R7, R7, R17, R4 ;  /* 0x0000001107078224 */ /* 0x008fe200078e0204 */
[----:B0-----:R-:W-:-:S04]  /*c7b0*/  @!P2 IADD3.X R6, R233, RZ, R3, P4, P5 ;  /* 0x000000ffe906a210 */ /* 0x001fc800027ea403 */
[----:B----4-:R-:W-:Y:S01]  /*c7c0*/  @!P0 STG.E.U8 desc[UR60][R8.64], R7 ;  /* 0x0000000708008986 */ /* 0x010fe2000c10113c */
[----:B------:R-:W-:-:S03]  /*c7d0*/  LOP3.LUT P5, RZ, R5, 0x400, RZ, 0xc0, !PT ;  /* 0x0000040005ff7812 */ /* 0x000fc600078ac0ff */
[----:B------:R0:W-:Y:S01]  /*c7e0*/  @!P2 STL [R1+0x28c], R6 ;  /* 0x00028c060100a387 */ /* 0x0001e20000100800 */
[C---:B------:R-:W-:Y:S02]  /*c7f0*/  LOP3.LUT P4, RZ, R5.reuse, 0x200, RZ, 0xc0, !PT ;  /* 0x0000020005ff7812 */ /* 0x040fe4000788c0ff */
[----:B------:R-:W-:Y:S01]  /*c800*/  LOP3.LUT P0, RZ, R5, 0x100, RZ, 0xc0, !PT ;  /* 0x0000010005ff7812 */ /* 0x000fe2000780c0ff */
[----:B0-----:R0:W5:Y:S04]  /*c810*/  LDL.LU R6, [R1+0x2b8] ;  /* 0x0002b80001067983 */ /* 0x0011680000300800 */
[----:B------:R0:W5:Y:S04]  /*c820*/  LDL.LU.64 R8, [R1+0x2b0] ;  /* 0x0002b00001087983 */ /* 0x0001680000300a00 */
[----:B------:R0:W5:Y:S01]  /*c830*/  LDL.LU R5, [R1+0x2ac] ;  /* 0x0002ac0001057983 */ /* 0x0001620000300800 */
[----:B------:R-:W-:Y:S04]  /*c840*/  BSSY B1, `(.L_x_58) ;  /* 0x0000005000017945 */ /* 0x000fe80003800000 */
[----:B------:R-:W-:Y:S05]  /*c850*/  @P1 BRA `(.L_x_59) ;  /* 0x00000000000c1947 */ /* 0x000fea0003800000 */
[----:B------:R-:W2:Y:S02]  /*c860*/  LDG.E.U8 R16, desc[UR60][R12.64+0x1] ;  /* 0x0000013c0c107981 */ /* 0x000ea4000c1e1100 */
[----:B--2---:R-:W-:-:S05]  /*c870*/  PRMT R4, R16, 0x8880, RZ ;  /* 0x0000888010047816 */ /* 0x004fca00000000ff */
[----:B------:R-:W-:-:S07]  /*c880*/  IMAD R4, R4, R18, RZ ;  /* 0x0000001204047224 */ /* 0x000fce00078e02ff */
.L_x_59:
[----:B------:R-:W-:Y:S05]  /*c890*/  BSYNC B1 ;  /* 0x0000000000017941 */ /* 0x000fea0003800000 */
.L_x_58:
[----:B------:R-:W2:Y:S04]  /*c8a0*/  LDL.LU R7, [R1+0x22c] ;  /* 0x00022c0001077983 */ /* 0x000ea80000300800 */
[----:B------:R3:W-:Y:S04]  /*c8b0*/  STL.64 [R1+0x2b8], R10 ;  /* 0x0002b80a01007387 */ /* 0x0007e80000100a00 */
[----:B---3--:R-:W3:Y:S04]  /*c8c0*/  LDL.LU.64 R10, [R1+0x248] ;  /* 0x00024800010a7983 */ /* 0x008ee80000300a00 */
[----:B-----5:R4:W-:Y:S04]  /*c8d0*/  STL.64 [R1+0x2b0], R8 ;  /* 0x0002b00801007387 */ /* 0x0209e80000100a00 */
[----:B----4-:R-:W4:Y:S04]  /*c8e0*/  LDL R9, [R1+0x260] ;  /* 0x0002600001097983 */ /* 0x010f280000100800 */
[----:B------:R0:W-:Y:S04]  /*c8f0*/  STL [R1+0x2ac], R5 ;  /* 0x0002ac0501007387 */ /* 0x0001e80000100800 */
[----:B0-----:R-:W4:Y:S01]  /*c900*/  LDL.LU R5, [R1+0x264] ;  /* 0x0002640001057983 */ /* 0x001f220000300800 */
[----:B--2---:R-:W-:-:S05]  /*c910*/  @!P1 IMAD R7, R7, R17, R4 ;  /* 0x0000001107079224 */ /* 0x004fca00078e0204 */
[----:B---3--:R0:W-:Y:S01]  /*c920*/  @!P1 STG.E.U8 desc[UR60][R10.64+0x1], R7 ;  /* 0x000001070a009986 */ /* 0x0081e2000c10113c */
[----:B------:R-:W-:-:S03]  /*c930*/  ISETP.LT.OR P1, PT, R0, 0x9, !P4 ;  /* 0x000000090000780c */ /* 0x000fc60006721670 */
[----:B0-----:R0:W5:Y:S01]  /*c940*/  LDL.LU.64 R10, [R1+0x2b8] ;  /* 0x0002b800010a7983 */ /* 0x0011620000300a00 */
[----:B----4-:R-:W-:-:S04]  /*c950*/  LOP3.LUT R5, R5, 0xfffffeff, RZ, 0xc0, !PT ;  /* 0xfffffeff05057812 */ /* 0x010fc800078ec0ff */
[----:B------:R-:W-:-:S05]  /*c960*/  @P0 LOP3.LUT R5, R5, 0x100, RZ, 0xfc, !PT ;  /* 0x0000010005050812 */ /* 0x000fca00078efcff */
[----:B------:R-:W-:-:S05]  /*c970*/  @!P1 IADD3 R8, P0, R2, R9, RZ ;  /* 0x0000000902089210 */ /* 0x000fca0007f1e0ff */
[----:B------:R-:W-:Y:S01]  /*c980*/  @!P1 IMAD.X R9, R3, 0x1, R233, P0 ;  /* 0x0000000103099824 */ /* 0x000fe200000e06e9 */
[----:B------:R-:W-:Y:S01]  /*c990*/  STL [R1+0x264], R5 ;  /* 0x0002640501007387 */ /* 0x000fe20000100800 */
[----:B------:R-:W-:-:S03]  /*c9a0*/  LOP3.LUT P0, RZ, R5, 0x100, RZ, 0xc0, !PT ;  /* 0x0000010005ff7812 */ /* 0x000fc6000780c0ff */
[----:B------:R2:W-:Y:S04]  /*c9b0*/  @!P1 STL.64 [R1+0x220], R8 ;  /* 0x0002200801009387 */ /* 0x0005e80000100a00 */
[----:B--2---:R0:W5:Y:S04]  /*c9c0*/  LDL.LU.64 R8, [R1+0x2b0] ;  /* 0x0002b00001087983 */ /* 0x0041680000300a00 */
[----:B------:R0:W5:Y:S01]  /*c9d0*/  LDL.LU R5, [R1+0x2ac] ;  /* 0x0002ac0001057983 */ /* 0x0001620000300800 */
[----:B------:R-:W-:Y:S04]  /*c9e0*/  BSSY B1, `(.L_x_60) ;  /* 0x0000005000017945 */ /* 0x000fe80003800000 */
[----:B------:R-:W-:Y:S05]  /*c9f0*/  @P1 BRA `(.L_x_61) ;  /* 0x00000000000c1947 */ /* 0x000fea0003800000 */
[----:B------:R-:W2:Y:S02]  /*ca00*/  LDG.E.U8 R16, desc[UR60][R14.64+0x8] ;  /* 0x0000083c0e107981 */ /* 0x000ea4000c1e1100 */
[----:B--2---:R-:W-:-:S05]  /*ca10*/  PRMT R4, R16, 0x8880, RZ ;  /* 0x0000888010047816 */ /* 0x004fca00000000ff */
[----:B------:R-:W-:-:S07]  /*ca20*/  IMAD R4, R4, R18, RZ ;  /* 0x0000001204047224 */ /* 0x000fce00078e02ff */
.L_x_61:
[----:B------:R-:W-:Y:S05]  /*ca30*/  BSYNC B1 ;  /* 0x0000000000017941 */ /* 0x000fea0003800000 */
.L_x_60:
[----:B------:R-:W2:Y:S04]  /*ca40*/  LDL.LU R7, [R1+0x230] ;  /* 0x0002300001077983 */ /* 0x000ea80000300800 */
[----:B------:R3:W-:Y:S04]  /*ca50*/  STL.64 [R1+0x2b0], R2 ;  /* 0x0002b00201007387 */ /* 0x0007e80000100a00 */
[----:B---3--:R-:W3:Y:S01]  /*ca60*/  LDL.LU.64 R2, [R1+0x220] ;  /* 0x0002200001027983 */ /* 0x008ee20000300a00 */
[----:B--2---:R-:W-:-:S05]  /*ca70*/  @!P1 IMAD R7, R7, R17, R4 ;  /* 0x0000001107079224 */ /* 0x004fca00078e0204 */
[----:B---3--:R2:W-:Y:S04]  /*ca80*/  @!P1 STG.E.U8 desc[UR60][R2.64+0x8], R7 ;  /* 0x0000080702009986 */ /* 0x0085e8000c10113c */
[----:B--2---:R2:W5:Y:S01]  /*ca90*/  LDL.LU.64 R2, [R1+0x2b0] ;  /* 0x0002b00001027983 */ /* 0x0045620000300a00 */
[----:B------:R-:W-:Y:S01]  /*caa0*/  ISETP.LT.OR P1, PT, R0, 0xa, !P4 ;  /* 0x0000000a0000780c */ /* 0x000fe20006721670 */
[----:B------:R-:W-:Y:S01]  /*cab0*/  BSSY B1, `(.L_x_62) ;  /* 0x0000007000017945 */ /* 0x000fe20003800000 */
[----:B------:R-:W-:-:S11]  /*cac0*/  LOP3.LUT R232, R232, 0xfffff7ff, RZ, 0xc0, !PT ;  /* 0xfffff7ffe8e87812 */ /* 0x000fd600078ec0ff */
[----:B------:R-:W-:Y:S01]  /*cad0*/  @P1 LOP3.LUT R232, R232, 0x800, RZ, 0xfc, !PT ;  /* 0x00000800e8e81812 */ /* 0x000fe200078efcff */
[----:B--2---:R-:W-:Y:S06]  /*cae0*/  @P1 BRA `(.L_x_63) ;  /* 0x00000000000c1947 */ /* 0x004fec0003800000 */
[----:B------:R-:W2:Y:S02]  /*caf0*/  LDG.E.U8 R16, desc[UR60][R14.64+0x9] ;  /* 0x0000093c0e107981 */ /* 0x000ea4000c1e1100 */
[----:B--2---:R-:W-:-:S05]  /*cb00*/  PRMT R4, R16, 0x8880, RZ ;  /* 0x0000888010047816 */ /* 0x004fca00000000ff */
[----:B------:R-:W-:-:S07]  /*cb10*/  IMAD R4, R4, R18, RZ ;  /* 0x0000001204047224 */ /* 0x000fce00078e02ff */
.L_x_63:
[----:B------:R-:W-:Y:S05]  /*cb20*/  BSYNC B1 ;  /* 0x0000000000017941 */ /* 0x000fea0003800000 */
.L_x_62:
[----:B------:R-:W2:Y:S04]  /*cb30*/  LDL.LU R7, [R1+0x258] ;  /* 0x0002580001077983 */ /* 0x000ea80000300800 */
[----:B------:R3:W-:Y:S04]  /*cb40*/  STL.64 [R1+0x500], R170 ;  /* 0x000500aa01007387 */ /* 0x0007e80000100a00 */
[----:B---3--:R-:W3:Y:S04]  /*cb50*/  LDL.LU R171, [R1+0x284] ;  /* 0x0002840001ab7983 */ /* 0x008ee80000300800 */
[----:B------:R-:W4:Y:S04]  /*cb60*/  LDL.LU R170, [R1+0x270] ;  /* 0x0002700001aa7983 */ /* 0x000f280000300800 */
[----:B------:R-:W-:Y:S04]  /*cb70*/  STL.64 [R1+0x4f8], R172 ;  /* 0x0004f8ac01007387 */ /* 0x000fe80000100a00 */
[----:B------:R-:W-:Y:S04]  /*cb80*/  STL.64 [R1+0x4f0], R174 ;  /* 0x0004f0ae01007387 */ /* 0x000fe80000100a00 */
[----:B------:R-:W-:Y:S04]  /*cb90*/  STL.64 [R1+0x4e8], R160 ;  /* 0x0004e8a001007387 */ /* 0x000fe80000100a00 */
[----:B------:R-:W-:Y:S04]  /*cba0*/  STL.64 [R1+0x4e0], R162 ;  /* 0x0004e0a201007387 */ /* 0x000fe80000100a00 */
[----:B------:R0:W-:Y:S04]  /*cbb0*/  STL [R1+0x4d8], R165 ;  /* 0x0004d8a501007387 */ /* 0x0001e80000100800 */
[----:B0-----:R-:W4:Y:S04]  /*cbc0*/  LDL R165, [R1+0x268] ;  /* 0x0002680001a57983 */ /* 0x001f280000100800 */
[----:B------:R-:W-:Y:S04]  /*cbd0*/  STL.64 [R1+0x4d0], R166 ;  /* 0x0004d0a601007387 */ /* 0x000fe80000100a00 */
[----:B------:R-:W-:Y:S04]  /*cbe0*/  STL.64 [R1+0x4c8], R152 ;  /* 0x0004c89801007387 */ /* 0x000fe80000100a00 */
[----:B------:R0:W-:Y:S04]  /*cbf0*/  STL [R1+0x4c4], R154 ;  /* 0x0004c49a01007387 */ /* 0x0001e80000100800 */
[----:B0-----:R-:W4:Y:S04]  /*cc00*/  LDL.LU R154, [R1+0x264] ;  /* 0x00026400019a7983 */ /* 0x001f280000300800 */
[----:B------:R0:W-:Y:S04]  /*cc10*/  STL [R1+0x4c0], R155 ;  /* 0x0004c09b01007387 */ /* 0x0001e80000100800 */
[----:B0-----:R-:W4:Y:S04]  /*cc20*/  LDL.LU R155, [R1+0x28c] ;  /* 0x00028c00019b7983 */ /* 0x001f280000300800 */
[----:B------:R-:W-:Y:S04]  /*cc30*/  STL.64 [R1+0x4b8], R156 ;  /* 0x0004b89c01007387 */ /* 0x000fe80000100a00 */
[----:B------:R0:W-:Y:S04]  /*cc40*/  STL [R1+0x4b0], R30 ;  /* 0x0004b01e01007387 */ /* 0x0001e80000100800 */
[----:B0-----:R-:W4:Y:S04]  /*cc50*/  LDL R30, [R1+0x26c] ;  /* 0x00026c00011e7983 */ /* 0x001f280000100800 */
[----:B------:R-:W-:Y:S04]  /*cc60*/  STL.64 [R1+0x4a8], R158 ;  /* 0x0004a89e01007387 */ /* 0x000fe80000100a00 */
[----:B------:R-:W-:Y:S04]  /*cc70*/  STL.64 [R1+0x4a0], R144 ;  /* 0x0004a09001007387 */ /* 0x000fe80000100a00 */
[----:B------:R0:W-:Y:S04]  /*cc80*/  STL.64 [R1+0x498], R146 ;  /* 0x0004989201007387 */ /* 0x0001e80000100a00 */
[----:B0-----:R-:W4:Y:S04]  /*cc90*/  LDL.LU R147, [R1+0x25c] ;  /* 0x00025c0001937983 */ /* 0x001f280000300800 */
[----:B------:R-:W4:Y:S04]  /*cca0*/  LDL.LU R146, [R1+0x23c] ;  /* 0x00023c0001927983 */ /* 0x000f280000300800 */
[----:B------:R0:W-:Y:S04]  /*ccb0*/  STL.64 [R1+0x490], R148 ;  /* 0x0004909401007387 */ /* 0x0001e80000100a00 */
[----:B0-----:R-:W4:Y:S04]  /*ccc0*/  LDL.LU R148, [R1+0x288] ;  /* 0x0002880001947983 */ /* 0x001f280000300800 */
[----:B------:R-:W4:Y:S04]  /*ccd0*/  LDL.LU R149, [R1+0x238] ;  /* 0x0002380001957983 */ /* 0x000f280000300800 */
[----:B------:R0:W-:Y:S04]  /*cce0*/  STL.64 [R1+0x488], R150 ;  /* 0x0004889601007387 */ /* 0x0001e80000100a00 */
[----:B0-----:R-:W4:Y:S04]  /*ccf0*/  LDL.LU R150, [R1+0x234] ;  /* 0x0002340001967983 */ /* 0x001f280000300800 */
        /* <DEDUP_REMOVED lines=37> */
[----:B---3--:R-:W-:-:S02]  /*cf50*/  IMAD.MOV.U32 R151, RZ, RZ, R171 ;  /* 0x000000ffff977224 */ /* 0x008fc400078e00ab */
[----:B--2---:R-:W-:Y:S01]  /*cf60*/  IMAD.MOV.U32 R171, RZ, RZ, R7 ;  /* 0x000000ffffab7224 */ /* 0x004fe200078e0007 */
        /* <DEDUP_REMOVED lines=22> */
[----:B------:R0:W-:Y:S04]  /*d0d0*/  STL [R1+0x2ac], R31 ;  /* 0x0002ac1f01007387 */ /* 0x0001e80000100800 */
[----:B0-----:R-:W2:Y:S01]  /*d0e0*/  LDL R31, [R1+0x260] ;  /* 0x00026000011f7983 */ /* 0x001ea20000100800 */
[----:B----4-:R-:W-:-:S04]  /*d0f0*/  LOP3.LUT R154, R154, 0xfffdffff, RZ, 0xc0, !PT ;  /* 0xfffdffff9a9a7812 */ /* 0x010fc800078ec0ff */
[----:B------:R-:W-:-:S04]  /*d100*/  @P2 LOP3.LUT R154, R154, 0x20000, RZ, 0xfc, !PT ;  /* 0x000200009a9a2812 */ /* 0x000fc800078efcff */
[----:B------:R-:W-:-:S04]  /*d110*/  LOP3.LUT R154, R154, 0xffffdfff, RZ, 0xc0, !PT ;  /* 0xffffdfff9a9a7812 */ /* 0x000fc800078ec0ff */
[----:B------:R-:W-:Y:S02]  /*d120*/  @P0 LOP3.LUT R154, R154, 0x2000, RZ, 0xfc, !PT ;  /* 0x000020009a9a0812 */ /* 0x000fe400078efcff */
[----:B------:R-:W-:Y:S02]  /*d130*/  ISETP.GE.AND P1, PT, R170, 0x109, PT ;  /* 0x00000109aa00780c */ /* 0x000fe40003f26270 */
[----:B------:R-:W-:-:S04]  /*d140*/  LOP3.LUT R154, R154, 0xffffefff, RZ, 0xc0, !PT ;  /* 0xffffefff9a9a7812 */ /* 0x000fc800078ec0ff */
[----:B------:R-:W-:Y:S02]  /*d150*/  @P5 LOP3.LUT R154, R154, 0x1000, RZ, 0xfc, !PT ;  /* 0x000010009a9a5812 */ /* 0x000fe400078efcff */
[----:B------:R-:W-:-:S13]  /*d160*/  ISETP.LT.OR P5, PT, R0, 0x1, !P1 ;  /* 0x000000010000780c */ /* 0x000fda0004fa1670 */
[----:B-----5:R-:W-:-:S04]  /*d170*/  @!P5 IADD3 R162, P2, P0, R23, R2, R30 ;  /* 0x0000000217a2d210 */ /* 0x020fc8000785e01e */
[----:B------:R-:W-:Y:S02]  /*d180*/  @!P5 IADD3.X R163, R19, R3, R165, P2, P0 ;  /* 0x0000000313a3d210 */ /* 0x000fe400017e04a5 */
[----:B------:R-:W-:Y:S02]  /*d190*/  ISETP.LT.OR P0, PT, R0, 0x2, !P1 ;  /* 0x000000020000780c */ /* 0x000fe40004f01670 */
[----:B------:R-:W-:-:S04]  /*d1a0*/  LOP3.LUT R154, R154, 0xfffff7ff, RZ, 0xc0, !PT ;  /* 0xfffff7ff9a9a7812 */ /* 0x000fc800078ec0ff */
[----:B------:R-:W-:-:S04]  /*d1b0*/  @P4 LOP3.LUT R154, R154, 0x800, RZ, 0xfc, !PT ;  /* 0x000008009a9a4812 */ /* 0x000fc800078efcff */
[----:B------:R-:W-:-:S03]  /*d1c0*/  LOP3.LUT R154, R154, 0xffff7fff, RZ, 0xc0, !PT ;  /* 0xffff7fff9a9a7812 */ /* 0x000fc600078ec0ff */
[----:B------:R-:W-:Y:S02]  /*d1d0*/  @!P0 IADD3 R144, P2, P4, R23, R2, R30 ;  /* 0x0000000217908210 */ /* 0x000fe40007c5e01e */
[----:B------:R-:W-:Y:S02]  /*d1e0*/  @P5 LOP3.LUT R154, R154, 0x8000, RZ, 0xfc, !PT ;  /* 0x000080009a9a5812 */ /* 0x000fe400078efcff */
        /* <DEDUP_REMOVED lines=8> */
[----:B------:R-:W-:Y:S01]  /*d270*/  ISETP.LT.OR P4, PT, R0, 0x12, !P3 ;  /* 0x000000120000780c */ /* 0x000fe20005f81670 */
[----:B------:R-:W-:Y:S01]  /*d280*/  IMAD.WIDE.U32 R6, R5, R6, R20 ;  /* 0x0000000605067225 */ /* 0x000fe200078e0014 */
[----:B------:R-:W-:-:S11]  /*d290*/  LOP3.LUT P5, RZ, R232, 0x800, RZ, 0xc0, !PT ;  /* 0x00000800e8ff7812 */ /* 0x000fd600078ac0ff */
[----:B--2---:R-:W-:-:S04]  /*d2a0*/  @!P4 IADD3 R156, P0, P2, R23, R2, R31 ;  /* 0x00000002179cc210 */ /* 0x004fc80007a1e01f */
[----:B------:R-:W-:Y:S02]  /*d2b0*/  @!P4 IADD3.X R157, R19, R3, R233, P0, P2 ;  /* 0x00000003139dc210 */ /* 0x000fe400007e44e9 */
[----:B------:R-:W-:-:S13]  /*d2c0*/  ISETP.LT.OR P4, PT, R0, 0x19, !P3 ;  /* 0x000000190000780c */ /* 0x000fda0005f81670 */
[----:B------:R-:W-:-:S04]  /*d2d0*/  @!P4 IADD3 R152, P0, P2, R23, R2, R31 ;  /* 0x000000021798c210 */ /* 0x000fc80007a1e01f */
        /* <DEDUP_REMOVED lines=13> */
[----:B------:R-:W-:-:S04]  /*d3b0*/  IADD3 R8, P0, R6, R8, RZ ;  /* 0x0000000806087210 */ /* 0x000fc80007f1e0ff */
[----:B------:R-:W-:Y:S02]  /*d3c0*/  IADD3.X R9, R9, R7, R171, P0, !PT ;  /* 0x0000000709097210 */ /* 0x000fe400007fe4ab */
[----:B------:R-:W-:Y:S01]  /*d3d0*/  IADD3 R20, P0, R2, R31, RZ ;  /* 0x0000001f02147210 */ /* 0x000fe20007f1e0ff */
[----:B------:R-:W-:Y:S01]  /*d3e0*/  @!P5 IMAD R6, R150, R17, R4 ;  /* 0x000000119606d224 */ /* 0x000fe200078e0204 */
[----:B------:R-:W-:Y:S01]  /*d3f0*/  LOP3.LUT P2, RZ, R154, 0x20000, RZ, 0xc0, !PT ;  /* 0x000200009aff7812 */ /* 0x000fe2000784c0ff */
[----:B------:R-:W2:Y:S02]  /*d400*/  LDL.LU R171, [R1+0x200] ;  /* 0x0002000001ab7983 */ /* 0x000ea40000300800 */
[----:B------:R-:W-:-:S05]  /*d410*/  IMAD.X R21, R3, 0x1, R233, P0 ;  /* 0x0000000103157824 */ /* 0x000fca00000e06e9 */
[----:B------:R0:W-:Y:S04]  /*d420*/  @!P5 STG.E.U8 desc[UR60][R20.64+0x9], R6 ;  /* 0x000009061400d986 */ /* 0x0001e8000c10113c */
[----:B------:R-:W0:Y:S01]  /*d430*/  @!P6 LDG.E.U8 R16, desc[UR60][R12.64+0x8] ;  /* 0x0000083c0c10e981 */ /* 0x000e22000c1e1100 */
[----:B------:R-:W-:-:S13]  /*d440*/  ISETP.LT.OR P5, PT, R0, 0x1a, !P1 ;  /* 0x0000001a0000780c */ /* 0x000fda0004fa1670 */
[----:B------:R-:W-:-:S04]  /*d450*/  @!P5 IADD3 R78, P0, P4, R23, R2, R30 ;  /* 0x00000002174ed210 */ /* 0x000fc80007c1e01e */
[----:B------:R-:W-:Y:S02]  /*d460*/  @!P5 IADD3.X R79, R19, R3, R165, P0, P4 ;  /* 0x00000003134fd210 */ /* 0x000fe400007e84a5 */
[----:B0-----:R-:W-:-:S05]  /*d470*/  @!P6 PRMT R6, R16, 0x8880, RZ ;  /* 0x000088801006e816 */ /* 0x001fca00000000ff */
[----:B------:R-:W-:Y:S01]  /*d480*/  @!P6 IMAD R4, R6, R18, RZ ;  /* 0x000000120604e224 */ /* 0x000fe200078e02ff */
[----:B------:R-:W-:-:S03]  /*d490*/  @!P6 IADD3 R6, P0, R151, R23, RZ ;  /* 0x000000179706e210 */ /* 0x000fc60007f1e0ff */
[----:B------:R-:W-:Y:S02]  /*d4a0*/  @!P6 IMAD R24, R149, R17, R4 ;  /* 0x000000119518e224 */ /* 0x000fe400078e0204 */
[----:B------:R-:W-:-:S05]  /*d4b0*/  @!P6 IMAD.X R7, R148, 0x1, R19, P0 ;  /* 0x000000019407e824 */ /* 0x000fca00000e0613 */
[----:B------:R0:W-:Y:S04]  /*d4c0*/  @!P6 STG.E.U8 desc[UR60][R6.64], R24 ;  /* 0x000000180600e986 */ /* 0x0001e8000c10113c */
[----:B------:R-:W3:Y:S01]  /*d4d0*/  @!P2 LDG.E.U8 R16, desc[UR60][R12.64+0x9] ;  /* 0x0000093c0c10a981 */ /* 0x000ee2000c1e1100 */
[----:B------:R-:W-:-:S13]  /*d4e0*/  ISETP.LT.OR P4, PT, R0, 0x21, !P3 ;  /* 0x000000210000780c */ /* 0x000fda0005f81670 */
[----:B------:R-:W-:-:S04]  /*d4f0*/  @!P4 IADD3 R76, P0, P6, R23, R2, R31 ;  /* 0x00000002174cc210 */ /* 0x000fc80007e1e01f */
[----:B------:R-:W-:Y:S02]  /*d500*/  @!P4 IADD3.X R77, R19, R3, R233, P0, P6 ;  /* 0x00000003134dc210 */ /* 0x000fe400007ec4e9 */
[----:B0-----:R-:W-:Y:S02]  /*d510*/  @!P2 IADD3 R6, P6, R147, R23, RZ ;  /* 0x000000179306a210 */ /* 0x001fe40007fde0ff */
[----:B------:R-:W4:Y:S03]  /*d520*/  LDL.LU R147, [R1+0x204] ;  /* 0x0002040001937983 */ /* 0x000f260000300800 */
[----:B------:R-:W-:Y:S01]  /*d530*/  @!P2 IMAD.X R7, R155, 0x1, R19, P6 ;  /* 0x000000019b07a824 */ /* 0x000fe200030e0613 */
[----:B---3--:R-:W-:Y:S01]  /*d540*/  @!P2 PRMT R24, R16, 0x8880, RZ ;  /* 0x000088801018a816 */ /* 0x008fe200000000ff */
[----:B------:R-:W3:Y:S04]  /*d550*/  LDL.LU R155, [R1+0x208] ;  /* 0x00020800019b7983 */ /* 0x000ee80000300800 */
[----:B------:R-:W-:-:S04]  /*d560*/  @!P2 IMAD R4, R24, R18, RZ ;  /* 0x000000121804a224 */ /* 0x000fc800078e02ff */
[----:B------:R-:W-:-:S05]  /*d570*/  @!P2 IMAD R24, R146, R17, R4 ;  /* 0x000000119218a224 */ /* 0x000fca00078e0204 */
[----:B------:R0:W-:Y:S01]  /*d580*/  @!P2 STG.E.U8 desc[UR60][R6.64], R24 ;  /* 0x000000180600a986 */ /* 0x0001e2000c10113c */
[----:B------:R-:W-:Y:S02]  /*d590*/  ISETP.GE.AND P2, PT, R170, 0x101, PT ;  /* 0x00000101aa00780c */ /* 0x000fe40003f46270 */
[----:B0-----:R-:W-:-:S05]  /*d5a0*/  IADD3 R6, P6, R2, R30, RZ ;  /* 0x0000001e02067210 */ /* 0x001fca0007fde0ff */
[----:B------:R-:W-:Y:S01]  /*d5b0*/  IMAD.X R7, R3, 0x1, R165, P6 ;  /* 0x0000000103077824 */ /* 0x000fe200030e06a5 */
[----:B------:R-:W-:-:S13]  /*d5c0*/  ISETP.LT.OR P6, PT, R0, 0x1, !P2 ;  /* 0x000000010000780c */ /* 0x000fda00057c1670 */
[----:B------:R-:W2:Y:S02]  /*d5d0*/  @!P6 LDG.E.U8 R16, desc[UR60][R8.64] ;  /* 0x0000003c0810e981 */ /* 0x000ea4000c1e1100 */
[----:B--2---:R-:W-:-:S05]  /*d5e0*/  @!P6 PRMT R24, R16, 0x8880, RZ ;  /* 0x000088801018e816 */ /* 0x004fca00000000ff */
[----:B------:R-:W-:-:S04]  /*d5f0*/  @!P6 IMAD R4, R24, R18, RZ ;  /* 0x000000121804e224 */ /* 0x000fc800078e02ff */
[----:B------:R-:W-:Y:S01]  /*d600*/  @!P6 IMAD R24, R171, R17, R4 ;  /* 0x00000011ab18e224 */ /* 0x000fe200078e0204 */
[C---:B------:R-:W-:Y:S01]  /*d610*/  ISETP.LT.OR P0, PT, R0.reuse, 0x22, !P3 ;  /* 0x000000220000780c */ /* 0x040fe20005f01670 */
[----:B------:R-:W2:Y:S04]  /*d620*/  LDL.LU R171, [R1+0x20c] ;  /* 0x00020c0001ab7983 */ /* 0x000ea80000300800 */
[----:B------:R0:W-:Y:S01]  /*d630*/  @!P6 STG.E.U8 desc[UR60][R6.64], R24 ;  /* 0x000000180600e986 */ /* 0x0001e2000c10113c */
[----:B------:R-:W-:-:S03]  /*d640*/  ISETP.LT.OR P6, PT, R0, 0x2, !P2 ;  /* 0x000000020000780c */ /* 0x000fc600057c1670 */
[----:B------:R-:W2:Y:S10]  /*d650*/  LDL.LU R170, [R1+0x210] ;  /* 0x0002100001aa7983 */ /* 0x000eb40000300800 */
[----:B------:R-:W0:Y:S01]  /*d660*/  @!P6 LDG.E.U8 R16, desc[UR60][R8.64+0x1] ;  /* 0x0000013c0810e981 */ /* 0x000e22000c1e1100 */
[----:B------:R-:W-:-:S04]  /*d670*/  @!P0 IADD3 R74, P4, P5, R23, R2, R31 ;  /* 0x00000002174a8210 */ /* 0x000fc80007d9e01f */
[----:B------:R-:W-:Y:S02]  /*d680*/  @!P0 IADD3.X R75, R19, R3, R233, P4, P5 ;  /* 0x00000003134b8210 */ /* 0x000fe400027ea4e9 */
[----:B------:R-:W-:Y:S02]  /*d690*/  LOP3.LUT P5, RZ, R154, 0x8000, RZ, 0xc0, !PT ;  /* 0x000080009aff7812 */ /* 0x000fe400078ac0ff */
[----:B0-----:R-:W-:-:S05]  /*d6a0*/  @!P6 PRMT R24, R16, 0x8880, RZ ;  /* 0x000088801018e816 */ /* 0x001fca00000000ff */
[----:B------:R-:W-:-:S04]  /*d6b0*/  @!P6 IMAD R4, R24, R18, RZ ;  /* 0x000000121804e224 */ /* 0x000fc800078e02ff */
[----:B----4-:R-:W-:-:S05]  /*d6c0*/  @!P6 IMAD R24, R147, R17, R4 ;  /* 0x000000119318e224 */ /* 0x010fca00078e0204 */
[----:B------:R0:W-:Y:S04]  /*d6d0*/  @!P6 STG.E.U8 desc[UR60][R6.64+0x1], R24 ;  /* 0x000001180600e986 */ /* 0x0001e8000c10113c */
[----:B------:R-:W0:Y:S01]  /*d6e0*/  @!P5 LDG.E.U8 R16, desc[UR60][R10.64] ;  /* 0x0000003c0a10d981 */ /* 0x000e22000c1e1100 */
[----:B------:R-:W-:Y:S02]  /*d6f0*/  LOP3.LUT P0, RZ, R154, 0x10000, RZ, 0xc0, !PT ;  /* 0x000100009aff7812 */ /* 0x000fe4000780c0ff */
[----:B0-----:R-:W-:-:S05]  /*d700*/  @!P5 PRMT R24, R16, 0x8880, RZ ;  /* 0x000088801018d816 */ /* 0x001fca00000000ff */
[----:B------:R-:W-:-:S04]  /*d710*/  @!P5 IMAD R4, R24, R18, RZ ;  /* 0x000000121804d224 */ /* 0x000fc800078e02ff */
[----:B---3--:R-:W-:-:S05]  /*d720*/  @!P5 IMAD R24, R155, R17, R4 ;  /* 0x000000119b18d224 */ /* 0x008fca00078e0204 */
[----:B------:R0:W-:Y:S04]  /*d730*/  @!P5 STG.E.U8 desc[UR60][R162.64], R24 ;  /* 0x00000018a200d986 */ /* 0x0001e8000c10113c */
[----:B------:R-:W3:Y:S01]  /*d740*/  @!P0 LDG.E.U8 R16, desc[UR60][R10.64+0x1] ;  /* 0x0000013c0a108981 */ /* 0x000ee2000c1e1100 */
[----:B------:R-:W-:-:S03]  /*d750*/  ISETP.LT.OR P5, PT, R0, 0x29, !P3 ;  /* 0x000000290000780c */ /* 0x000fc60005fa1670 */
[----:B0-----:R-:W4:Y:S10]  /*d760*/  LDL.LU R162, [R1+0x214] ;  /* 0x0002140001a27983 */ /* 0x001f340000300800 */
[----:B------:R-:W-:-:S04]  /*d770*/  @!P5 IADD3 R72, P4, P6, R23, R2, R31 ;  /* 0x000000021748d210 */ /* 0x000fc80007e9e01f */
[----:B------:R-:W-:Y:S02]  /*d780*/  @!P5 IADD3.X R73, R19, R3, R233, P4, P6 ;  /* 0x000000031349d210 */ /* 0x000fe400027ec4e9 */
[----:B------:R-:W-:-:S13]  /*d790*/  ISETP.LT.OR P4, PT, R0, 0x2a, !P3 ;  /* 0x0000002a0000780c */ /* 0x000fda0005f81670 */
[----:B------:R-:W-:-:S04]  /*d7a0*/  @!P4 IADD3 R70, P5, P6, R23, R2, R31 ;  /* 0x000000021746c210 */ /* 0x000fc80007ebe01f */
[----:B------:R-:W-:Y:S02]  /*d7b0*/  @!P4 IADD3.X R71, R19, R3, R233, P5, P6 ;  /* 0x000000031347c210 */ /* 0x000fe40002fec4e9 */
[----:B------:R-:W-:Y:S02]  /*d7c0*/  ISETP.LT.OR P5, PT, R0, 0x21, !P1 ;  /* 0x000000210000780c */ /* 0x000fe40004fa1670 */
[----:B---3--:R-:W-:-:S05]  /*d7d0*/  @!P0 PRMT R24, R16, 0x8880, RZ ;  /* 0x0000888010188816 */ /* 0x008fca00000000ff */
[----:B------:R-:W-:-:S04]  /*d7e0*/  @!P0 IMAD R4, R24, R18, RZ ;  /* 0x0000001218048224 */ /* 0x000fc800078e02ff */
[----:B--2---:R-:W-:Y:S02]  /*d7f0*/  @!P0 IMAD R24, R171, R17, R4 ;  /* 0x00000011ab188224 */ /* 0x004fe400078e0204 */
[----:B------:R-:W2:Y:S04]  /*d800*/  LDL.LU R171, [R1+0x218] ;  /* 0x0002180001ab7983 */ /* 0x000ea80000300800 */
[----:B------:R0:W-:Y:S01]  /*d810*/  @!P0 STG.E.U8 desc[UR60][R144.64+0x1], R24 ;  /* 0x0000011890008986 */ /* 0x0001e2000c10113c */
[----:B------:R-:W-:Y:S02]  /*d820*/  @!P5 IADD3 R68, P0, P6, R23, R2, R30 ;  /* 0x000000021744d210 */ /* 0x000fe40007e1e01e */
[----:B------:R-:W-:Y:S01]  /*d830*/  LOP3.LUT P4, RZ, R154, 0x4000, RZ, 0xc0, !PT ;  /* 0x000040009aff7812 */ /* 0x000fe2000788c0ff */
[----:B------:R-:W3:Y:S01]  /*d840*/  LDL.LU R163, [R1+0x21c] ;  /* 0x00021c0001a37983 */ /* 0x000ee20000300800 */
[----:B------:R-:W-:-:S02]  /*d850*/  @!P5 IADD3.X R69, R19, R3, R165, P0, P6 ;  /* 0x000000031345d210 */ /* 0x000fc400007ec4a5 */
[----:B------:R-:W-:-:S13]  /*d860*/  ISETP.LT.OR P6, PT, R0, 0x9, !P2 ;  /* 0x000000090000780c */ /* 0x000fda00057c1670 */
[----:B------:R-:W0:Y:S02]  /*d870*/  @!P6 LDG.E.U8 R16, desc[UR60][R8.64+0x8] ;  /* 0x0000083c0810e981 */ /* 0x000e24000c1e1100 */
[----:B0-----:R-:W-:-:S05]  /*d880*/  @!P6 PRMT R24, R16, 0x8880, RZ ;  /* 0x000088801018e816 */ /* 0x001fca00000000ff */
[----:B------:R-:W-:-:S04]  /*d890*/  @!P6 IMAD R4, R24, R18, RZ ;  /* 0x000000121804e224 */ /* 0x000fc800078e02ff */
[----:B------:R-:W-:Y:S01]  /*d8a0*/  @!P6 IMAD R24, R170, R17, R4 ;  /* 0x00000011aa18e224 */ /* 0x000fe200078e0204 */
[C---:B------:R-:W-:Y:S01]  /*d8b0*/  ISETP.LT.OR P0, PT, R0.reuse, 0x22, !P1 ;  /* 0x000000220000780c */ /* 0x040fe20004f01670 */
[----:B------:R-:W3:Y:S04]  /*d8c0*/  LDL.LU R170, [R1+0x1e0] ;  /* 0x0001e00001aa7983 */ /* 0x000ee80000300800 */
[----:B------:R0:W-:Y:S01]  /*d8d0*/  @!P6 STG.E.U8 desc[UR60][R6.64+0x8], R24 ;  /* 0x000008180600e986 */ /* 0x0001e2000c10113c */
[----:B------:R-:W-:-:S13]  /*d8e0*/  ISETP.LT.OR P6, PT, R0, 0xa, !P2 ;  /* 0x0000000a0000780c */ /* 0x000fda00057c1670 */
[----:B------:R-:W0:Y:S02]  /*d8f0*/  @!P6 LDG.E.U8 R16, desc[UR60][R8.64+0x9] ;  /* 0x0000093c0810e981 */ /* 0x000e24000c1e1100 */
[----:B0-----:R-:W-:-:S05]  /*d900*/  @!P6 PRMT R24, R16, 0x8880, RZ ;  /* 0x000088801018e816 */ /* 0x001fca00000000ff */
[----:B------:R-:W-:-:S04]  /*d910*/  @!P6 IMAD R4, R24, R18, RZ ;  /* 0x000000121804e224 */ /* 0x000fc800078e02ff */
[----:B----4-:R-:W-:Y:S01]  /*d920*/  @!P6 IMAD R24, R162, R17, R4 ;  /* 0x00000011a218e224 */ /* 0x010fe200078e0204 */
[----:B------:R-:W-:Y:S01]  /*d930*/  LOP3.LUT R154, R154, 0xfffffbff, RZ, 0xc0, !PT ;  /* 0xfffffbff9a9a7812 */ /* 0x000fe200078ec0ff */
[----:B------:R-:W4:Y:S04]  /*d940*/  LDL.LU R162, [R1+0x1e4] ;  /* 0x0001e40001a27983 */ /* 0x000f280000300800 */
[----:B------:R0:W-:Y:S01]  /*d950*/  @!P6 STG.E.U8 desc[UR60][R6.64+0x9], R24 ;  /* 0x000009180600e986 */ /* 0x0001e2000c10113c */
[----:B------:R-:W-:-:S13]  /*d960*/  ISETP.LT.OR P6, PT, R0, 0x9, !P1 ;  /* 0x000000090000780c */ /* 0x000fda0004fc1670 */
[----:B------:R-:W0:Y:S01]  /*d970*/  @!P6 LDG.E.U8 R16, desc[UR60][R10.64+0x8] ;  /* 0x0000083c0a10e981 */ /* 0x000e22000c1e1100 */
[----:B------:R-:W-:Y:S02]  /*d980*/  @P2 LOP3.LUT R154, R154, 0x400, RZ, 0xfc, !PT ;  /* 0x000004009a9a2812 */ /* 0x000fe400078efcff */
[----:B------:R-:W-:-:S04]  /*d990*/  @!P0 IADD3 R66, P2, P5, R23, R2, R30 ;  /* 0x0000000217428210 */ /* 0x000fc80007d5e01e */
[----:B------:R-:W-:Y:S02]  /*d9a0*/  @!P0 IADD3.X R67, R19, R3, R165, P2, P5 ;  /* 0x0000000313438210 */ /* 0x000fe400017ea4a5 */
[----:B------:R-:W-:-:S05]  /*d9b0*/  @!P6 IADD3 R26, P2, R23, R6, RZ ;  /* 0x00000006171ae210 */ /* 0x000fca0007f5e0ff */
[----:B------:R-:W-:Y:S01]  /*d9c0*/  @!P6 IMAD.X R27, R19, 0x1, R7, P2 ;  /* 0x00000001131be824 */ /* 0x000fe200010e0607 */
[----:B------:R-:W-:Y:S02]  /*d9d0*/  ISETP.LT.OR P5, PT, R0, 0x29, !P1 ;  /* 0x000000290000780c */ /* 0x000fe40004fa1670 */
[----:B0-----:R-:W-:-:S05]  /*d9e0*/  @!P6 PRMT R24, R16, 0x8880, RZ ;  /* 0x000088801018e816 */ /* 0x001fca00000000ff */
[----:B------:R-:W-:-:S04]  /*d9f0*/  @!P6 IMAD R4, R24, R18, RZ ;  /* 0x000000121804e224 */ /* 0x000fc800078e02ff */
[----:B--2---:R-:W-:Y:S01]  /*da00*/  @!P6 IMAD R24, R171, R17, R4 ;  /* 0x00000011ab18e224 */ /* 0x004fe200078e0204 */
[----:B------:R-:W-:Y:S01]  /*da10*/  LOP3.LUT P0, RZ, R154, 0x2000, RZ, 0xc0, !PT ;  /* 0x000020009aff7812 */ /* 0x000fe2000780c0ff */
[----:B------:R-:W2:Y:S04]  /*da20*/  LDL.LU R171, [R1+0x1e8] ;  /* 0x0001e80001ab7983 */ /* 0x000ea80000300800 */
[----:B------:R0:W-:Y:S04]  /*da30*/  @!P6 STG.E.U8 desc[UR60][R26.64+0x8], R24 ;  /* 0x000008181a00e986 */ /* 0x0001e8000c10113c */
[----:B------:R-:W0:Y:S01]  /*da40*/  @!P4 LDG.E.U8 R16, desc[UR60][R10.64+0x9] ;  /* 0x0000093c0a10c981 */ /* 0x000e22000c1e1100 */
[----:B------:R-:W-:-:S04]  /*da50*/  @!P5 IADD3 R64, P2, P6, R23, R2, R30 ;  /* 0x000000021740d210 */ /* 0x000fc80007e5e01e */
[----:B------:R-:W-:Y:S02]  /*da60*/  @!P5 IADD3.X R65, R19, R3, R165, P2, P6 ;  /* 0x000000031341d210 */ /* 0x000fe400017ec4a5 */
[----:B------:R-:W-:-:S13]  /*da70*/  ISETP.LT.OR P5, PT, R0, 0x2a, !P1 ;  /* 0x0000002a0000780c */ /* 0x000fda0004fa1670 */
[----:B------:R-:W-:-:S04]  /*da80*/  @!P5 IADD3 R62, P2, P6, R23, R2, R30 ;  /* 0x00000002173ed210 */ /* 0x000fc80007e5e01e */
[----:B------:R-:W-:Y:S02]  /*da90*/  @!P5 IADD3.X R63, R19, R3, R165, P2, P6 ;  /* 0x00000003133fd210 */ /* 0x000fe400017ec4a5 */
[----:B------:R-:W-:Y:S02]  /*daa0*/  ISETP.LT.OR P6, PT, R0, 0x11, !P0 ;  /* 0x000000110000780c */ /* 0x000fe400047c1670 */
[----:B0-----:R-:W-:-:S05]  /*dab0*/  @!P4 PRMT R24, R16, 0x8880, RZ ;  /* 0x000088801018c816 */ /* 0x001fca00000000ff */
[----:B------:R-:W-:-:S04]  /*dac0*/  @!P4 IMAD R4, R24, R18, RZ ;  /* 0x000000121804c224 */ /* 0x000fc800078e02ff */
[----:B---3--:R-:W-:Y:S01]  /*dad0*/  @!P4 IMAD R24, R163, R17, R4 ;  /* 0x00000011a318c224 */ /* 0x008fe200078e0204 */
[----:B------:R-:W-:Y:S01]  /*dae0*/  LOP3.LUT P5, RZ, R154, 0x1000, RZ, 0xc0, !PT ;  /* 0x000010009aff7812 */ /* 0x000fe200078ac0ff */
[----:B------:R-:W3:Y:S04]  /*daf0*/  LDL.LU R163, [R1+0x1ec] ;  /* 0x0001ec0001a37983 */ /* 0x000ee80000300800 */
[----:B------:R0:W-:Y:S04]  /*db00*/  @!P4 STG.E.U8 desc[UR60][R158.64+0x9], R24 ;  /* 0x000009189e00c986 */ /* 0x0001e8000c10113c */
[----:B------:R-:W0:Y:S01]  /*db10*/  @!P6 LDG.E.U8 R16, desc[UR60][R236.64+0x10] ;  /* 0x0000103cec10e981 */ /* 0x000e22000c1e1100 */
[----:B------:R-:W-:-:S02]  /*db20*/  ISETP.LT.OR P4, PT, R0, 0x31, !P3 ;  /* 0x000000310000780c */ /* 0x000fc40005f81670 */
[----:B0-----:R-:W-:-:S05]  /*db30*/  @!P6 PRMT R24, R16, 0x8880, RZ ;  /* 0x000088801018e816 */ /* 0x001fca00000000ff */
[----:B------:R-:W-:-:S04]  /*db40*/  @!P6 IMAD R4, R24, R18, RZ ;  /* 0x000000121804e224 */ /* 0x000fc800078e02ff */
[----:B------:R-:W-:Y:S02]  /*db50*/  @!P6 IMAD R24, R170, R17, R4 ;  /* 0x00000011aa18e224 */ /* 0x000fe400078e0204 */
[----:B------:R-:W3:Y:S04]  /*db60*/  LDL.LU R170, [R1+0x1f0] ;  /* 0x0001f00001aa7983 */ /* 0x000ee80000300800 */
[----:B------:R0:W-:Y:S01]  /*db70*/  @!P6 STG.E.U8 desc[UR60][R2.64+0x10], R24 ;  /* 0x000010180200e986 */ /* 0x0001e2000c10113c */
[----:B------:R-:W-:-:S04]  /*db80*/  @!P4 IADD3 R60, P2, P6, R23, R2, R31 ;  /* 0x00000002173cc210 */ /* 0x000fc80007e5e01f */
[----:B------:R-:W-:Y:S02]  /*db90*/  @!P4 IADD3.X R61, R19, R3, R233, P2, P6 ;  /* 0x00000003133dc210 */ /* 0x000fe400017ec4e9 */
[----:B------:R-:W-:-:S13]  /*dba0*/  ISETP.LT.OR P6, PT, R0, 0x12, !P0 ;  /* 0x000000120000780c */ /* 0x000fda00047c1670 */
[----:B------:R-:W0:Y:S02]  /*dbb0*/  @!P6 LDG.E.U8 R16, desc[UR60][R236.64+0x11] ;  /* 0x0000113cec10e981 */ /* 0x000e24000c1e1100 */
[----:B0-----:R-:W-:-:S05]  /*dbc0*/  @!P6 PRMT R24, R16, 0x8880, RZ ;  /* 0x000088801018e816 */ /* 0x001fca00000000ff */
[----:B------:R-:W-:-:S04]  /*dbd0*/  @!P6 IMAD R4, R24, R18, RZ ;  /* 0x000000121804e224 */ /* 0x000fc800078e02ff */
[----:B----4-:R-:W-:-:S05]  /*dbe0*/  @!P6 IMAD R24, R162, R17, R4 ;  /* 0x00000011a218e224 */ /* 0x010fca00078e0204 */
[----:B------:R0:W-:Y:S01]  /*dbf0*/  @!P6 STG.E.U8 desc[UR60][R2.64+0x11], R24 ;  /* 0x000011180200e986 */ /* 0x0001e2000c10113c */
[----:B------:R-:W-:-:S13]  /*dc00*/  ISETP.LT.OR P6, PT, R0, 0x11, !P5 ;  /* 0x000000110000780c */ /* 0x000fda0006fc1670 */
[----:B------:R-:W0:Y:S01]  /*dc10*/  @!P6 LDG.E.U8 R16, desc[UR60][R234.64+0x10] ;  /* 0x0000103cea10e981 */ /* 0x000e22000c1e1100 */
[----:B------:R-:W-:Y:S02]  /*dc20*/  ISETP.LT.OR P4, PT, R0, 0x32, !P3 ;  /* 0x000000320000780c */ /* 0x000fe40005f81670 */
[----:B------:R-:W-:-:S05]  /*dc30*/  @!P6 IADD3 R26, P2, R2, R23, RZ ;  /* 0x00000017021ae210 */ /* 0x000fca0007f5e0ff */
[----:B------:R-:W-:Y:S01]  /*dc40*/  @!P6 IMAD.X R27, R3, 0x1, R19, P2 ;  /* 0x00000001031be824 */ /* 0x000fe200010e0613 */
[----:B0-----:R-:W-:-:S05]  /*dc50*/  @!P6 PRMT R24, R16, 0x8880, RZ ;  /* 0x000088801018e816 */ /* 0x001fca00000000ff */
[----:B------:R-:W-:-:S04]  /*dc60*/  @!P6 IMAD R4, R24, R18, RZ ;  /* 0x000000121804e224 */ /* 0x000fc800078e02ff */
[----:B--2---:R-:W-:Y:S02]  /*dc70*/  @!P6 IMAD R24, R171, R17, R4 ;  /* 0x00000011ab18e224 */ /* 0x004fe400078e0204 */
[----:B------:R-:W2:Y:S04]  /*dc80*/  LDL.LU R171, [R1+0x1f4] ;  /* 0x0001f40001ab7983 */ /* 0x000ea80000300800 */
[----:B------:R0:W-:Y:S01]  /*dc90*/  @!P6 STG.E.U8 desc[UR60][R26.64+0x10], R24 ;  /* 0x000010181a00e986 */ /* 0x0001e2000c10113c */
[----:B------:R-:W-:-:S04]  /*dca0*/  @!P4 IADD3 R58, P2, P6, R23, R2, R31 ;  /* 0x00000002173ac210 */ /* 0x000fc80007e5e01f */
[----:B------:R-:W-:Y:S02]  /*dcb0*/  @!P4 IADD3.X R59, R19, R3, R233, P2, P6 ;  /* 0x00000003133bc210 */ /* 0x000fe400017ec4e9 */
[----:B------:R-:W-:-:S13]  /*dcc0*/  ISETP.LT.OR P6, PT, R0, 0x12, !P5 ;  /* 0x000000120000780c */ /* 0x000fda0006fc1670 */
[----:B------:R-:W4:Y:S01]  /*dcd0*/  @!P6 LDG.E.U8 R16, desc[UR60][R234.64+0x11] ;  /* 0x0000113cea10e981 */ /* 0x000f22000c1e1100 */
[----:B0-----:R-:W-:-:S05]  /*dce0*/  @!P6 IADD3 R26, P2, R2, R23, RZ ;  /* 0x00000017021ae210 */ /* 0x001fca0007f5e0ff */
[----:B------:R-:W-:Y:S01]  /*dcf0*/  @!P6 IMAD.X R27, R3, 0x1, R19, P2 ;  /* 0x00000001031be824 */ /* 0x000fe200010e0613 */
[----:B----4-:R-:W-:-:S05]  /*dd00*/  @!P6 PRMT R24, R16, 0x8880, RZ ;  /* 0x000088801018e816 */ /* 0x010fca00000000ff */
[----:B------:R-:W-:-:S04]  /*dd10*/  @!P6 IMAD R4, R24, R18, RZ ;  /* 0x000000121804e224 */ /* 0x000fc800078e02ff */
[----:B---3--:R-:W-:Y:S01]  /*dd20*/  @!P6 IMAD R24, R163, R17, R4 ;  /* 0x00000011a318e224 */ /* 0x008fe200078e0204 */
[C---:B------:R-:W-:Y:S01]  /*dd30*/  ISETP.LT.OR P4, PT, R0.reuse, 0x39, !P3 ;  /* 0x000000390000780c */ /* 0x040fe20005f81670 */
[----:B------:R-:W3:Y:S04]  /*dd40*/  LDL.LU R163, [R1+0x1f8] ;  /* 0x0001f80001a37983 */ /* 0x000ee80000300800 */
[----:B------:R0:W-:Y:S01]  /*dd50*/  @!P6 STG.E.U8 desc[UR60][R26.64+0x11], R24 ;  /* 0x000011181a00e986 */ /* 0x0001e2000c10113c */
[----:B------:R-:W-:-:S13]  /*dd60*/  ISETP.LT.OR P6, PT, R0, 0x19, !P0 ;  /* 0x000000190000780c */ /* 0x000fda00047c1670 */
[----:B------:R-:W0:Y:S02]  /*dd70*/  @!P6 LDG.E.U8 R16, desc[UR60][R236.64+0x18] ;  /* 0x0000183cec10e981 */ /* 0x000e24000c1e1100 */
[----:B0-----:R-:W-:-:S05]  /*dd80*/  @!P6 PRMT R24, R16, 0x8880, RZ ;  /* 0x000088801018e816 */ /* 0x001fca00000000ff */
[----:B------:R-:W-:-:S04]  /*dd90*/  @!P6 IMAD R4, R24, R18, RZ ;  /* 0x000000121804e224 */ /* 0x000fc800078e02ff */
[----:B------:R-:W-:Y:S02]  /*dda0*/  @!P6 IMAD R24, R170, R17, R4 ;  /* 0x00000011aa18e224 */ /* 0x000fe400078e0204 */
[----:B------:R-:W4:Y:S04]  /*ddb0*/  LDL.LU R170, [R1+0x1fc] ;  /* 0x0001fc0001aa7983 */ /* 0x000f280000300800 */
[----:B------:R0:W-:Y:S01]  /*ddc0*/  @!P6 STG.E.U8 desc[UR60][R2.64+0x18], R24 ;  /* 0x000018180200e986 */ /* 0x0001e2000c10113c */
[----:B------:R-:W-:-:S04]  /*ddd0*/  @!P4 IADD3 R56, P2, P6, R23, R2, R31 ;  /* 0x000000021738c210 */ /* 0x000fc80007e5e01f */
[----:B------:R-:W-:Y:S02]  /*dde0*/  @!P4 IADD3.X R57, R19, R3, R233, P2, P6 ;  /* 0x000000031339c210 */ /* 0x000fe400017ec4e9 */
[----:B------:R-:W-:-:S13]  /*ddf0*/  ISETP.LT.OR P6, PT, R0, 0x1a, !P0 ;  /* 0x0000001a0000780c */ /* 0x000fda00047c1670 */
[----:B------:R-:W0:Y:S02]  /*de00*/  @!P6 LDG.E.U8 R16, desc[UR60][R236.64+0x19] ;  /* 0x0000193cec10e981 */ /* 0x000e24000c1e1100 */
[----:B0-----:R-:W-:-:S05]  /*de10*/  @!P6 PRMT R24, R16, 0x8880, RZ ;  /* 0x000088801018e816 */ /* 0x001fca00000000ff */
[----:B------:R-:W-:-:S04]  /*de20*/  @!P6 IMAD R4, R24, R18, RZ ;  /* 0x000000121804e224 */ /* 0x000fc800078e02ff */
[----:B--2---:R-:W-:Y:S01]  /*de30*/  @!P6 IMAD R24, R171, R17, R4 ;  /* 0x00000011ab18e224 */ /* 0x004fe200078e0204 */
[----:B------:R-:W-:Y:S01]  /*de40*/  LOP3.LUT P4, RZ, R154, 0x800, RZ, 0xc0, !PT ;  /* 0x000008009aff7812 */ /* 0x000fe2000788c0ff */
[----:B------:R-:W2:Y:S04]  /*de50*/  LDL.LU R171, [R1+0x1c0] ;  /* 0x0001c00001ab7983 */ /* 0x000ea80000300800 */
[----:B------:R0:W-:Y:S01]  /*de60*/  @!P6 STG.E.U8 desc[UR60][R2.64+0x19], R24 ;  /* 0x000019180200e986 */ /* 0x0001e2000c10113c */
[----:B------:R-:W-:-:S13]  /*de70*/  ISETP.LT.OR P6, PT, R0, 0x19, !P5 ;  /* 0x000000190000780c */ /* 0x000fda0006fc1670 */
[----:B------:R-:W0:Y:S01]  /*de80*/  @!P6 LDG.E.U8 R16, desc[UR60][R234.64+0x18] ;  /* 0x0000183cea10e981 */ /* 0x000e22000c1e1100 */
[----:B------:R-:W-:-:S05]  /*de90*/  @!P6 IADD3 R26, P2, R2, R23, RZ ;  /* 0x00000017021ae210 */ /* 0x000fca0007f5e0ff */
[----:B------:R-:W-:Y:S01]  /*dea0*/  @!P6 IMAD.X R27, R3, 0x1, R19, P2 ;  /* 0x00000001031be824 */ /* 0x000fe200010e0613 */
[----:B------:R-:W-:Y:S02]  /*deb0*/  ISETP.LT.OR P2, PT, R0, 0x3a, !P3 ;  /* 0x0000003a0000780c */ /* 0x000fe40005f41670 */
[----:B------:R-:W-:-:S04]  /*dec0*/  LOP3.LUT R154, R154, 0xffffff7f, RZ, 0xc0, !PT ;  /* 0xffffff7f9a9a7812 */ /* 0x000fc800078ec0ff */
[----:B------:R-:W-:Y:S02]  /*ded0*/  @P0 LOP3.LUT R154, R154, 0x80, RZ, 0xfc, !PT ;  /* 0x000000809a9a0812 */ /* 0x000fe400078efcff */
[----:B0-----:R-:W-:-:S05]  /*dee0*/  @!P6 PRMT R24, R16, 0x8880, RZ ;  /* 0x000088801018e816 */ /* 0x001fca00000000ff */
[----:B------:R-:W-:-:S04]  /*def0*/  @!P6 IMAD R4, R24, R18, RZ ;  /* 0x000000121804e224 */ /* 0x000fc800078e02ff */
[----:B---3--:R-:W-:Y:S02]  /*df00*/  @!P6 IMAD R24, R163, R17, R4 ;  /* 0x00000011a318e224 */ /* 0x008fe400078e0204 */
[----:B------:R-:W3:Y:S04]  /*df10*/  LDL.LU R163, [R1+0x1c4] ;  /* 0x0001c40001a37983 */ /* 0x000ee80000300800 */
[----:B------:R0:W-:Y:S01]  /*df20*/  @!P6 STG.E.U8 desc[UR60][R26.64+0x18], R24 ;  /* 0x000018181a00e986 */ /* 0x0001e2000c10113c */
[----:B------:R-:W-:-:S04]  /*df30*/  @!P2 IADD3 R54, P0, P6, R23, R2, R31 ;  /* 0x000000021736a210 */ /* 0x000fc80007e1e01f */
[----:B------:R-:W-:Y:S02]  /*df40*/  @!P2 IADD3.X R55, R19, R3, R233, P0, P6 ;  /* 0x000000031337a210 */ /* 0x000fe400007ec4e9 */
[----:B------:R-:W-:-:S13]  /*df50*/  ISETP.LT.OR P6, PT, R0, 0x1a, !P5 ;  /* 0x0000001a0000780c */ /* 0x000fda0006fc1670 */
[----:B------:R-:W4:Y:S01]  /*df60*/  @!P6 LDG.E.U8 R16, desc[UR60][R234.64+0x19] ;  /* 0x0000193cea10e981 */ /* 0x000f22000c1e1100 */
[----:B------:R-:W-:Y:S02]  /*df70*/  ISETP.LT.OR P2, PT, R0, 0x31, !P1 ;  /* 0x000000310000780c */ /* 0x000fe40004f41670 */
[----:B0-----:R-:W-:-:S05]  /*df80*/  @!P6 IADD3 R26, P0, R2, R23, RZ ;  /* 0x00000017021ae210 */ /* 0x001fca0007f1e0ff */
[----:B------:R-:W-:Y:S01]  /*df90*/  @!P6 IMAD.X R27, R3, 0x1, R19, P0 ;  /* 0x00000001031be824 */ /* 0x000fe200000e0613 */
[----:B----4-:R-:W-:-:S05]  /*dfa0*/  @!P6 PRMT R24, R16, 0x8880, RZ ;  /* 0x000088801018e816 */ /* 0x010fca00000000ff */
        /* <DEDUP_REMOVED lines=11> */
[----:B------:R-:W-:Y:S01]  /*e060*/  LOP3.LUT R154, R154, 0xfffffeff, RZ, 0xc0, !PT ;  /* 0xfffffeff9a9a7812 */ /* 0x000fe200078ec0ff */
[----:B------:R-:W2:Y:S04]  /*e070*/  LDL.LU R171, [R1+0x1cc] ;  /* 0x0001cc0001ab7983 */ /* 0x000ea80000300800 */
[----:B------:R0:W-:Y:S01]  /*e080*/  @!P6 STG.E.U8 desc[UR60][R20.64+0x10], R24 ;  /* 0x000010181400e986 */ /* 0x0001e2000c10113c */
[----:B------:R-:W-:-:S13]  /*e090*/  ISETP.LT.OR P6, PT, R0, 0x12, !P4 ;  /* 0x000000120000780c */ /* 0x000fda00067c1670 */
[----:B------:R-:W0:Y:S02]  /*e0a0*/  @!P6 LDG.E.U8 R16, desc[UR60][R14.64+0x11] ;  /* 0x0000113c0e10e981 */ /* 0x000e24000c1e1100 */
[----:B0-----:R-:W-:-:S05]  /*e0b0*/  @!P6 PRMT R24, R16, 0x8880, RZ ;  /* 0x000088801018e816 */ /* 0x001fca00000000ff */
[----:B------:R-:W-:-:S04]  /*e0c0*/  @!P6 IMAD R4, R24, R18, RZ ;  /* 0x000000121804e224 */ /* 0x000fc800078e02ff */
[----:B---3--:R-:W-:Y:S01]  /*e0d0*/  @!P6 IMAD R24, R163, R17, R4 ;  /* 0x00000011a318e224 */ /* 0x008fe200078e0204 */
[----:B------:R-:W-:Y:S01]  /*e0e0*/  @P5 LOP3.LUT R154, R154, 0x100, RZ, 0xfc, !PT ;  /* 0x000001009a9a5812 */ /* 0x000fe200078efcff */
[----:B------:R-:W3:Y:S04]  /*e0f0*/  LDL.LU R163, [R1+0x1d0] ;  /* 0x0001d00001a37983 */ /* 0x000ee80000300800 */
[----:B------:R0:W-:Y:S01]  /*e100*/  @!P6 STG.E.U8 desc[UR60][R20.64+0x11], R24 ;  /* 0x000011181400e986 */ /* 0x0001e2000c10113c */
[----:B------:R-:W-:-:S13]  /*e110*/  ISETP.LT.OR P6, PT, R0, 0x11, !P3 ;  /* 0x000000110000780c */ /* 0x000fda0005fc1670 */
[----:B------:R-:W0:Y:S01]  /*e120*/  @!P6 LDG.E.U8 R16, desc[UR60][R12.64+0x10] ;  /* 0x0000103c0c10e981 */ /* 0x000e22000c1e1100 */
[----:B------:R-:W-:-:S13]  /*e130*/  ISETP.LT.OR P5, PT, R0, 0x32, !P1 ;  /* 0x000000320000780c */ /* 0x000fda0004fa1670 */
[----:B------:R-:W-:-:S04]  /*e140*/  @!P5 IADD3 R50, P0, P2, R23, R2, R30 ;  /* 0x000000021732d210 */ /* 0x000fc80007a1e01e */
[----:B------:R-:W-:Y:S02]  /*e150*/  @!P5 IADD3.X R51, R19, R3, R165, P0, P2 ;  /* 0x000000031333d210 */ /* 0x000fe400007e44a5 */
[----:B------:R-:W-:Y:S02]  /*e160*/  ISETP.LT.OR P2, PT, R0, 0x12, !P3 ;  /* 0x000000120000780c */ /* 0x000fe40005f41670 */
[----:B------:R-:W-:-:S05]  /*e170*/  @!P6 IADD3 R26, P0, R23, R20, RZ ;  /* 0x00000014171ae210 */ /* 0x000fca0007f1e0ff */
[----:B------:R-:W-:Y:S01]  /*e180*/  @!P6 IMAD.X R27, R19, 0x1, R21, P0 ;  /* 0x00000001131be824 */ /* 0x000fe200000e0615 */
[----:B0-----:R-:W-:-:S05]  /*e190*/  @!P6 PRMT R24, R16, 0x8880, RZ ;  /* 0x000088801018e816 */ /* 0x001fca00000000ff */
[----:B------:R-:W-:-:S04]  /*e1a0*/  @!P6 IMAD R4, R24, R18, RZ ;  /* 0x000000121804e224 */ /* 0x000fc800078e02ff */
[----:B----4-:R-:W-:Y:S01]  /*e1b0*/  @!P6 IMAD R24, R170, R17, R4 ;  /* 0x00000011aa18e224 */ /* 0x010fe200078e0204 */
[----:B------:R-:W-:Y:S01]  /*e1c0*/  ISETP.LT.OR P5, PT, R0, 0x39, !P1 ;  /* 0x000000390000780c */ /* 0x000fe20004fa1670 */
[----:B------:R-:W4:Y:S04]  /*e1d0*/  LDL.LU R170, [R1+0x1d4] ;  /* 0x0001d40001aa7983 */ /* 0x000f280000300800 */
[----:B------:R0:W-:Y:S04]  /*e1e0*/  @!P6 STG.E.U8 desc[UR60][R26.64+0x10], R24 ;  /* 0x000010181a00e986 */ /* 0x0001e8000c10113c */
[----:B------:R-:W0:Y:S04]  /*e1f0*/  @!P2 LDG.E.U8 R16, desc[UR60][R12.64+0x11] ;  /* 0x0000113c0c10a981 */ /* 0x000e28000c1e1100 */
[----:B------:R-:W-:-:S04]  /*e200*/  @!P5 IADD3 R48, P0, P6, R23, R2, R30 ;  /* 0x000000021730d210 */ /* 0x000fc80007e1e01e */
[----:B------:R-:W-:Y:S02]  /*e210*/  @!P5 IADD3.X R49, R19, R3, R165, P0, P6 ;  /* 0x000000031331d210 */ /* 0x000fe400007ec4a5 */
[----:B------:R-:W-:-:S13]  /*e220*/  ISETP.LT.OR P5, PT, R0, 0x3a, !P1 ;  /* 0x0000003a0000780c */ /* 0x000fda0004fa1670 */
[----:B------:R-:W-:-:S04]  /*e230*/  @!P5 IADD3 R46, P0, P6, R23, R2, R30 ;  /* 0x00000002172ed210 */ /* 0x000fc80007e1e01e */
[----:B------:R-:W-:Y:S02]  /*e240*/  @!P5 IADD3.X R47, R19, R3, R165, P0, P6 ;  /* 0x00000003132fd210 */ /* 0x000fe400007ec4a5 */
[----:B0-----:R-:W-:-:S05]  /*e250*/  @!P2 PRMT R24, R16, 0x8880, RZ ;  /* 0x000088801018a816 */ /* 0x001fca00000000ff */
[----:B------:R-:W-:-:S04]  /*e260*/  @!P2 IMAD R4, R24, R18, RZ ;  /* 0x000000121804a224 */ /* 0x000fc800078e02ff */
[----:B--2---:R-:W-:Y:S02]  /*e270*/  @!P2 IMAD R24, R171, R17, R4 ;  /* 0x00000011ab18a224 */ /* 0x004fe400078e0204 */
[----:B------:R-:W2:Y:S04]  /*e280*/  LDL.LU R171, [R1+0x1d8] ;  /* 0x0001d80001ab7983 */ /* 0x000ea80000300800 */
[----:B------:R0:W-:Y:S01]  /*e290*/  @!P2 STG.E.U8 desc[UR60][R156.64+0x11], R24 ;  /* 0x000011189c00a986 */ /* 0x0001e2000c10113c */
[----:B------:R-:W-:-:S03]  /*e2a0*/  ISETP.LT.OR P2, PT, R0, 0x41, !P3 ;  /* 0x000000410000780c */ /* 0x000fc60005f41670 */
[----:B------:R-:W2:Y:S10]  /*e2b0*/  LDL.LU R162, [R1+0x1dc] ;  /* 0x0001dc0001a27983 */ /* 0x000eb40000300800 */
[----:B------:R-:W-:-:S04]  /*e2c0*/  @!P2 IADD3 R44, P0, P6, R23, R2, R31 ;  /* 0x00000002172ca210 */ /* 0x000fc80007e1e01f */
[----:B------:R-:W-:Y:S02]  /*e2d0*/  @!P2 IADD3.X R45, R19, R3, R233, P0, P6 ;  /* 0x00000003132da210 */ /* 0x000fe400007ec4e9 */
[----:B------:R-:W-:-:S13]  /*e2e0*/  ISETP.LT.OR P6, PT, R0, 0x19, !P4 ;  /* 0x000000190000780c */ /* 0x000fda00067c1670 */
[----:B------:R-:W0:Y:S02]  /*e2f0*/  @!P6 LDG.E.U8 R16, desc[UR60][R14.64+0x18] ;  /* 0x0000183c0e10e981 */ /* 0x000e24000c1e1100 */
[----:B0-----:R-:W-:-:S05]  /*e300*/  @!P6 PRMT R24, R16, 0x8880, RZ ;  /* 0x000088801018e816 */ /* 0x001fca00000000ff */
[----:B------:R-:W-:-:S04]  /*e310*/  @!P6 IMAD R4, R24, R18, RZ ;  /* 0x000000121804e224 */ /* 0x000fc800078e02ff */
[----:B---3--:R-:W-:-:S05]  /*e320*/  @!P6 IMAD R24, R163, R17, R4 ;  /* 0x00000011a318e224 */ /* 0x008fca00078e0204 */
[----:B------:R0:W-:Y:S01]  /*e330*/  @!P6 STG.E.U8 desc[UR60][R20.64+0x18], R24 ;  /* 0x000018181400e986 */ /* 0x0001e2000c10113c */
[----:B------:R-:W-:-:S13]  /*e340*/  ISETP.LT.OR P6, PT, R0, 0x1a, !P4 ;  /* 0x0000001a0000780c */ /* 0x000fda00067c1670 */
[----:B------:R-:W0:Y:S01]  /*e350*/  @!P6 LDG.E.U8 R16, desc[UR60][R14.64+0x19] ;  /* 0x0000193c0e10e981 */ /* 0x000e22000c1e1100 */
[----:B------:R-:W-:Y:S02]  /*e360*/  ISETP.LT.OR P0, PT, R0, 0x19, !P3 ;  /* 0x000000190000780c */ /* 0x000fe40005f01670 */
[----:B0-----:R-:W-:-:S05]  /*e370*/  @!P6 PRMT R24, R16, 0x8880, RZ ;  /* 0x000088801018e816 */ /* 0x001fca00000000ff */
[----:B------:R-:W-:-:S04]  /*e380*/  @!P6 IMAD R4, R24, R18, RZ ;  /* 0x000000121804e224 */ /* 0x000fc800078e02ff */
[----:B----4-:R-:W-:Y:S01]  /*e390*/  @!P6 IMAD R24, R170, R17, R4 ;  /* 0x00000011aa18e224 */ /* 0x010fe200078e0204 */
[----:B------:R-:W-:Y:S01]  /*e3a0*/  ISETP.LT.OR P2, PT, R0, 0x42, !P3 ;  /* 0x000000420000780c */ /* 0x000fe20005f41670 */
[----:B------:R-:W3:Y:S04]  /*e3b0*/  LDL.LU R170, [R1+0x1a0] ;  /* 0x0001a00001aa7983 */ /* 0x000ee80000300800 */
[----:B------:R0:W-:Y:S04]  /*e3c0*/  @!P6 STG.E.U8 desc[UR60][R20.64+0x19], R24 ;  /* 0x000019181400e986 */ /* 0x0001e8000c10113c */
[----:B------:R-:W0:Y:S01]  /*e3d0*/  @!P0 LDG.E.U8 R16, desc[UR60][R12.64+0x18] ;  /* 0x0000183c0c108981 */ /* 0x000e22000c1e1100 */
[----:B------:R-:W-:-:S02]  /*e3e0*/  LOP3.LUT R154, R154, 0xffffffbf, RZ, 0xc0, !PT ;  /* 0xffffffbf9a9a7812 */ /* 0x000fc400078ec0ff */
[----:B0-----:R-:W-:-:S05]  /*e3f0*/  @!P0 PRMT R24, R16, 0x8880, RZ ;  /* 0x0000888010188816 */ /* 0x001fca00000000ff */
[----:B------:R-:W-:-:S04]  /*e400*/  @!P0 IMAD R4, R24, R18, RZ ;  /* 0x0000001218048224 */ /* 0x000fc800078e02ff */
[----:B--2---:R-:W-:Y:S01]  /*e410*/  @!P0 IMAD R24, R171, R17, R4 ;  /* 0x00000011ab188224 */ /* 0x004fe200078e0204 */
[----:B------:R-:W-:Y:S01]  /*e420*/  @P4 LOP3.LUT R154, R154, 0x40, RZ, 0xfc, !PT ;  /* 0x000000409a9a4812 */ /* 0x000fe200078efcff */
[----:B------:R-:W2:Y:S04]  /*e430*/  LDL.LU R171, [R1+0x1a4] ;  /* 0x0001a40001ab7983 */ /* 0x000ea80000300800 */
[----:B------:R0:W-:Y:S01]  /*e440*/  @!P0 STG.E.U8 desc[UR60][R152.64+0x18], R24 ;  /* 0x0000181898008986 */ /* 0x0001e2000c10113c */
[----:B------:R-:W-:Y:S02]  /*e450*/  ISETP.LT.OR P0, PT, R0, 0x1a, !P3 ;  /* 0x0000001a0000780c */ /* 0x000fe40005f01670 */
[----:B------:R-:W-:Y:S01]  /*e460*/  @!P2 IADD3 R42, P4, P5, R23, R2, R31 ;  /* 0x00000002172aa210 */ /* 0x000fe20007d9e01f */
[----:B------:R-:W4:Y:S10]  /*e470*/  LDL.LU R163, [R1+0x1a8] ;  /* 0x0001a80001a37983 */ /* 0x000f340000300800 */
[----:B------:R-:W0:Y:S01]  /*e480*/  @!P0 LDG.E.U8 R16, desc[UR60][R12.64+0x19] ;  /* 0x0000193c0c108981 */ /* 0x000e22000c1e1100 */
[----:B------:R-:W-:-:S02]  /*e490*/  @!P2 IADD3.X R43, R19, R3, R233, P4, P5 ;  /* 0x00000003132ba210 */ /* 0x000fc400027ea4e9 */
[----:B------:R-:W-:Y:S02]  /*e4a0*/  ISETP.LT.OR P5, PT, R0, 0x49, !P3 ;  /* 0x000000490000780c */ /* 0x000fe40005fa1670 */
[C---:B------:R-:W-:Y:S02]  /*e4b0*/  LOP3.LUT P2, RZ, R154.reuse, 0x400, RZ, 0xc0, !PT ;  /* 0x000004009aff7812 */ /* 0x040fe4000784c0ff */
[----:B------:R-:W-:-:S09]  /*e4c0*/  LOP3.LUT R154, R154, 0xfffffdff, RZ, 0xc0, !PT ;  /* 0xfffffdff9a9a7812 */ /* 0x000fd200078ec0ff */
[----:B------:R-:W-:-:S04]  /*e4d0*/  @!P5 IADD3 R40, P4, P6, R23, R2, R31 ;  /* 0x000000021728d210 */ /* 0x000fc80007e9e01f */
[----:B------:R-:W-:Y:S02]  /*e4e0*/  @!P5 IADD3.X R41, R19, R3, R233, P4, P6 ;  /* 0x000000031329d210 */ /* 0x000fe400027ec4e9 */
[----:B------:R-:W-:Y:S02]  /*e4f0*/  ISETP.LT.OR P5, PT, R0, 0x4a, !P3 ;  /* 0x0000004a0000780c */ /* 0x000fe40005fa1670 */
[----:B------:R-:W-:Y:S02]  /*e500*/  @P3 LOP3.LUT R154, R154, 0x200, RZ, 0xfc, !PT ;  /* 0x000002009a9a3812 */ /* 0x000fe400078efcff */
[----:B------:R-:W-:-:S09]  /*e510*/  ISETP.LT.OR P3, PT, R0, 0x41, !P1 ;  /* 0x000000410000780c */ /* 0x000fd20004f61670 */
[----:B------:R-:W-:-:S04]  /*e520*/  @!P5 IADD3 R38, P4, P6, R23, R2, R31 ;  /* 0x000000021726d210 */ /* 0x000fc80007e9e01f */
[----:B------:R-:W-:Y:S02]  /*e530*/  @!P5 IADD3.X R39, R19, R3, R233, P4, P6 ;  /* 0x000000031327d210 */ /* 0x000fe400027ec4e9 */
[----:B0-----:R-:W-:-:S05]  /*e540*/  @!P0 PRMT R24, R16, 0x8880, RZ ;  /* 0x0000888010188816 */ /* 0x001fca00000000ff */
[----:B------:R-:W-:-:S04]  /*e550*/  @!P0 IMAD R4, R24, R18, RZ ;  /* 0x0000001218048224 */ /* 0x000fc800078e02ff */
[----:B------:R-:W-:-:S05]  /*e560*/  @!P0 IMAD R24, R162, R17, R4 ;  /* 0x00000011a2188224 */ /* 0x000fca00078e0204 */
[----:B------:R0:W-:Y:S01]  /*e570*/  @!P0 STG.E.U8 desc[UR60][R166.64+0x19], R24 ;  /* 0x00001918a6008986 */ /* 0x0001e2000c10113c */
[----:B------:R-:W-:-:S04]  /*e580*/  @!P3 IADD3 R36, P0, P6, R23, R2, R30 ;  /* 0x000000021724b210 */ /* 0x000fc80007e1e01e */
[----:B------:R-:W-:Y:S02]  /*e590*/  @!P3 IADD3.X R37, R19, R3, R165, P0, P6 ;  /* 0x000000031325b210 */ /* 0x000fe400007ec4a5 */
[----:B------:R-:W-:-:S13]  /*e5a0*/  ISETP.LT.OR P6, PT, R0, 0x11, !P2 ;  /* 0x000000110000780c */ /* 0x000fda00057c1670 */
[----:B------:R-:W0:Y:S02]  /*e5b0*/  @!P6 LDG.E.U8 R16, desc[UR60][R8.64+0x10] ;  /* 0x0000103c0810e981 */ /* 0x000e24000c1e1100 */
[----:B0-----:R-:W-:-:S05]  /*e5c0*/  @!P6 PRMT R24, R16, 0x8880, RZ ;  /* 0x000088801018e816 */ /* 0x001fca00000000ff */
        /* <DEDUP_REMOVED lines=9> */
[----:B--2---:R-:W-:Y:S01]  /*e660*/  @!P6 IMAD R24, R171, R17, R4 ;  /* 0x00000011ab18e224 */ /* 0x004fe200078e0204 */
[----:B------:R-:W-:Y:S01]  /*e670*/  ISETP.LT.OR P3, PT, R0, 0x42, !P1 ;  /* 0x000000420000780c */ /* 0x000fe20004f61670 */
[----:B------:R-:W2:Y:S04]  /*e680*/  LDL.LU R171, [R1+0x1b0] ;  /* 0x0001b00001ab7983 */ /* 0x000ea80000300800 */
[----:B------:R0:W-:Y:S04]  /*e690*/  @!P6 STG.E.U8 desc[UR60][R6.64+0x11], R24 ;  /* 0x000011180600e986 */ /* 0x0001e8000c10113c */
[----:B------:R-:W0:Y:S04]  /*e6a0*/  @!P0 LDG.E.U8 R16, desc[UR60][R10.64+0x10] ;  /* 0x0000103c0a108981 */ /* 0x000e28000c1e1100 */
[----:B------:R-:W-:-:S02]  /*e6b0*/  @!P3 IADD3 R34, P4, P5, R23, R2, R30 ;  /* 0x000000021722b210 */ /* 0x000fc40007d9e01e */
[----:B0-----:R-:W-:-:S05]  /*e6c0*/  @!P0 PRMT R24, R16, 0x8880, RZ ;  /* 0x0000888010188816 */ /* 0x001fca00000000ff */
[----:B------:R-:W-:-:S04]  /*e6d0*/  @!P0 IMAD R4, R24, R18, RZ ;  /* 0x0000001218048224 */ /* 0x000fc800078e02ff */
[----:B----4-:R-:W-:-:S05]  /*e6e0*/  @!P0 IMAD R24, R163, R17, R4 ;  /* 0x00000011a3188224 */ /* 0x010fca00078e0204 */
[----:B------:R0:W-:Y:S01]  /*e6f0*/  @!P0 STG.E.U8 desc[UR60][R174.64+0x10], R24 ;  /* 0x00001018ae008986 */ /* 0x0001e2000c10113c */
[C---:B------:R-:W-:Y:S02]  /*e700*/  ISETP.LT.OR P0, PT, R0.reuse, 0x12, !P1 ;  /* 0x000000120000780c */ /* 0x040fe40004f01670 */
[----:B------:R-:W-:Y:S01]  /*e710*/  @!P3 IADD3.X R35, R19, R3, R165, P4, P5 ;  /* 0x000000031323b210 */ /* 0x000fe200027ea4a5 */
[----:B0-----:R-:W4:Y:S10]  /*e720*/  LDL.LU R174, [R1+0x1b4] ;  /* 0x0001b40001ae7983 */ /* 0x001f340000300800 */
[----:B------:R-:W3:Y:S01]  /*e730*/  @!P0 LDG.E.U8 R16, desc[UR60][R10.64+0x11] ;  /* 0x0000113c0a108981 */ /* 0x000ee2000c1e1100 */
[----:B------:R-:W-:-:S02]  /*e740*/  ISETP.LT.OR P5, PT, R0, 0x49, !P1 ;  /* 0x000000490000780c */ /* 0x000fc40004fa1670 */
[----:B------:R-:W-:Y:S01]  /*e750*/  LOP3.LUT P3, RZ, R154, 0x200, RZ, 0xc0, !PT ;  /* 0x000002009aff7812 */ /* 0x000fe2000786c0ff */
[----:B------:R-:W4:Y:S10]  /*e760*/  LDL.LU R175, [R1+0x1b8] ;  /* 0x0001b80001af7983 */ /* 0x000f340000300800 */
        /* <DEDUP_REMOVED lines=8> */
[----:B------:R-:W-:-:S05]  /*e7f0*/  @!P0 IMAD R24, R170, R17, R4 ;  /* 0x00000011aa188224 */ /* 0x000fca00078e0204 */
[----:B------:R0:W-:Y:S01]  /*e800*/  @!P0 STG.E.U8 desc[UR60][R160.64+0x11], R24 ;  /* 0x00001118a0008986 */ /* 0x0001e2000c10113c */
[----:B------:R-:W-:-:S04]  /*e810*/  @!P4 IADD3 R28, P0, P6, R23, R2, R31 ;  /* 0x00000002171cc210 */ /* 0x000fc80007e1e01f */
[----:B------:R-:W-:Y:S02]  /*e820*/  @!P4 IADD3.X R29, R19, R3, R233, P0, P6 ;  /* 0x00000003131dc210 */ /* 0x000fe400007ec4e9 */
[C---:B------:R-:W-:Y:S02]  /*e830*/  ISETP.LT.OR P6, PT, R0.reuse, 0x19, !P2 ;  /* 0x000000190000780c */ /* 0x040fe400057c1670 */
[----:B------:R-:W-:Y:S02]  /*e840*/  ISETP.LT.OR P5, PT, R0, 0x52, !P3 ;  /* 0x000000520000780c */ /* 0x000fe40005fa1670 */
[----:B------:R-:W-:Y:S01]  /*e850*/  LOP3.LUT R232, R232, 0xbfffffff, RZ, 0xc0, !PT ;  /* 0xbfffffffe8e87812 */ /* 0x000fe200078ec0ff */
[----:B0-----:R-:W3:Y:S08]  /*e860*/  LDL.LU R160, [R1+0x1bc] ;  /* 0x0001bc0001a07983 */ /* 0x001ef00000300800 */
[----:B------:R-:W2:Y:S01]  /*e870*/  @!P6 LDG.E.U8 R16, desc[UR60][R8.64+0x18] ;  /* 0x0000183c0810e981 */ /* 0x000ea2000c1e1100 */
[----:B------:R-:W-:-:S02]  /*e880*/  ISETP.LT.OR P0, PT, R0, 0x19, !P1 ;  /* 0x000000190000780c */ /* 0x000fc40004f01670 */
[----:B------:R-:W-:Y:S01]  /*e890*/  LOP3.LUT R154, R154, 0xffffffef, RZ, 0xc0, !PT ;  /* 0xffffffef9a9a7812 */ /* 0x000fe200078ec0ff */
[----:B------:R-:W3:Y:S01]  /*e8a0*/  LDL.LU R161, [R1+0x180] ;  /* 0x0001800001a17983 */ /* 0x000ee20000300800 */
[----:B--2---:R-:W-:-:S03]  /*e8b0*/  @!P6 PRMT R24, R16, 0x8880, RZ ;  /* 0x000088801018e816 */ /* 0x004fc600000000ff */
[----:B------:R-:W2:Y:S02]  /*e8c0*/  LDL.LU R162, [R1+0x184] ;  /* 0x0001840001a27983 */ /* 0x000ea40000300800 */
[----:B------:R-:W-:Y:S01]  /*e8d0*/  @!P6 IMAD R4, R24, R18, RZ ;  /* 0x000000121804e224 */ /* 0x000fe200078e02ff */
[----:B------:R-:W-:Y:S01]  /*e8e0*/  @P4 LOP3.LUT R232, R232, 0x40000000, RZ, 0xfc, !PT ;  /* 0x40000000e8e84812 */ /* 0x000fe200078efcff */
[----:B------:R-:W2:Y:S02]  /*e8f0*/  LDL.LU R163, [R1+0x188] ;  /* 0x0001880001a37983 */ /* 0x000ea40000300800 */
[----:B------:R-:W-:Y:S01]  /*e900*/  @!P6 IMAD R24, R171, R17, R4 ;  /* 0x00000011ab18e224 */ /* 0x000fe200078e0204 */
[----:B------:R-:W-:Y:S01]  /*e910*/  @P2 LOP3.LUT R154, R154, 0x10, RZ, 0xfc, !PT ;  /* 0x000000109a9a2812 */ /* 0x000fe200078efcff */
[----:B------:R-:W2:Y:S04]  /*e920*/  LDL.LU R166, [R1+0x18c] ;  /* 0x00018c0001a67983 */ /* 0x000ea80000300800 */
[----:B------:R0:W-:Y:S01]  /*e930*/  @!P6 STG.E.U8 desc[UR60][R6.64+0x18], R24 ;  /* 0x000018180600e986 */ /* 0x0001e2000c10113c */
[----:B------:R-:W-:-:S02]  /*e940*/  ISETP.LT.OR P6, PT, R0, 0x1a, !P2 ;  /* 0x0000001a0000780c */ /* 0x000fc400057c1670 */
[----:B------:R-:W-:Y:S01]  /*e950*/  LOP3.LUT R232, R232, 0xdfffffff, RZ, 0xc0, !PT ;  /* 0xdfffffffe8e87812 */ /* 0x000fe200078ec0ff */
[----:B------:R-:W2:Y:S10]  /*e960*/  LDL.LU R167, [R1+0x190] ;  /* 0x0001900001a77983 */ /* 0x000eb40000300800 */
[----:B------:R-:W0:Y:S01]  /*e970*/  @!P6 LDG.E.U8 R16, desc[UR60][R8.64+0x19] ;  /* 0x0000193c0810e981 */ /* 0x000e22000c1e1100 */
[----:B------:R-:W-:-:S02]  /*e980*/  @!P5 IADD3 R170, P2, P4, R23, R2, R31 ;  /* 0x0000000217aad210 */ /* 0x000fc40007c5e01f */
[----:B------:R-:W-:Y:S01]  /*e990*/  @P5 LOP3.LUT R232, R232, 0x20000000, RZ, 0xfc, !PT ;  /* 0x20000000e8e85812 */ /* 0x000fe200078efcff */
[----:B------:R-:W2:Y:S01]  /*e9a0*/  LDL.LU R152, [R1+0x194] ;  /* 0x0001940001987983 */ /* 0x000ea20000300800 */
[----:B0-----:R-:W-:-:S03]  /*e9b0*/  @!P6 PRMT R24, R16, 0x8880, RZ ;  /* 0x000088801018e816 */ /* 0x001fc600000000ff */
[----:B------:R-:W2:Y:S02]  /*e9c0*/  LDL.LU R153, [R1+0x198] ;  /* 0x0001980001997983 */ /* 0x000ea40000300800 */
[----:B------:R-:W-:Y:S01]  /*e9d0*/  @!P6 IMAD R4, R24, R18, RZ ;  /* 0x000000121804e224 */ /* 0x000fe200078e02ff */
[----:B------:R-:W-:Y:S01]  /*e9e0*/  @!P5 IADD3.X R171, R19, R3, R233, P2, P4 ;  /* 0x0000000313abd210 */ /* 0x000fe200017e84e9 */
[----:B------:R-:W2:Y:S02]  /*e9f0*/  LDL.LU R155, [R1+0x19c] ;  /* 0x00019c00019b7983 */ /* 0x000ea40000300800 */
[----:B----4-:R-:W-:-:S05]  /*ea00*/  @!P6 IMAD R24, R174, R17, R4 ;  /* 0x00000011ae18e224 */ /* 0x010fca00078e0204 */
[----:B------:R0:W-:Y:S04]  /*ea10*/  @!P6 STG.E.U8 desc[UR60][R6.64+0x19], R24 ;  /* 0x000019180600e986 */ /* 0x0001e8000c10113c */
[----:B------:R-:W0:Y:S01]  /*ea20*/  @!P0 LDG.E.U8 R16, desc[UR60][R10.64+0x18] ;  /* 0x0000183c0a108981 */ /* 0x000e22000c1e1100 */
[C---:B------:R-:W-:Y:S02]  /*ea30*/  ISETP.LT.OR P4, PT, R0.reuse, 0x1a, !P1 ;  /* 0x0000001a0000780c */ /* 0x040fe40004f81670 */
[----:B------:R-:W-:Y:S02]  /*ea40*/  ISETP.LT.OR P2, PT, R0, 0x59, !P3 ;  /* 0x000000590000780c */ /* 0x000fe40005f41670 */
[----:B0-----:R-:W-:-:S05]  /*ea50*/  @!P0 PRMT R24, R16, 0x8880, RZ ;  /* 0x0000888010188816 */ /* 0x001fca00000000ff */
[----:B------:R-:W-:-:S04]  /*ea60*/  @!P0 IMAD R4, R24, R18, RZ ;  /* 0x0000001218048224 */ /* 0x000fc800078e02ff */
[----:B------:R-:W-:-:S05]  /*ea70*/  @!P0 IMAD R24, R175, R17, R4 ;  /* 0x00000011af188224 */ /* 0x000fca00078e0204 */
[----:B------:R0:W-:Y:S04]  /*ea80*/  @!P0 STG.E.U8 desc[UR60][R172.64+0x18], R24 ;  /* 0x00001818ac008986 */ /* 0x0001e8000c10113c */
[----:B------:R-:W4:Y:S01]  /*ea90*/  @!P4 LDG.E.U8 R16, desc[UR60][R10.64+0x19] ;  /* 0x0000193c0a10c981 */ /* 0x000f22000c1e1100 */
[----:B0-----:R-:W-:-:S04]  /*eaa0*/  @!P2 IADD3 R172, P0, P6, R23, R2, R31 ;  /* 0x0000000217aca210 */ /* 0x001fc80007e1e01f */
        /* <DEDUP_REMOVED lines=8> */
[----:B------:R-:W-:-:S04]  /*eb30*/  LOP3.LUT P0, RZ, R154, 0x80, RZ, 0xc0, !PT ;  /* 0x000000809aff7812 */ /* 0x000fc8000780c0ff */
[----:B------:R-:W-:Y:S02]  /*eb40*/  ISETP.LT.OR P6, PT, R0, 0x21, !P0 ;  /* 0x000000210000780c */ /* 0x000fe400047c1670 */
[----:B----4-:R-:W-:-:S05]  /*eb50*/  @!P4 PRMT R24, R16, 0x8880, RZ ;  /* 0x000088801018c816 */ /* 0x010fca00000000ff */
[----:B------:R-:W-:-:S04]  /*eb60*/  @!P4 IMAD R4, R24, R18, RZ ;  /* 0x000000121804c224 */ /* 0x000fc800078e02ff */
[----:B---3--:R-:W-:-:S05]  /*eb70*/  @!P4 IMAD R24, R160, R17, R4 ;  /* 0x00000011a018c224 */ /* 0x008fca00078e0204 */
[----:B------:R0:W-:Y:S04]  /*eb80*/  @!P4 STG.E.U8 desc[UR60][R78.64+0x19], R24 ;  /* 0x000019184e00c986 */ /* 0x0001e8000c10113c */
[----:B------:R-:W0:Y:S01]  /*eb90*/  @!P6 LDG.E.U8 R16, desc[UR60][R236.64+0x20] ;  /* 0x0000203cec10e981 */ /* 0x000e22000c1e1100 */
[----:B------:R-:W-:Y:S02]  /*eba0*/  ISETP.LT.OR P4, PT, R0, 0x51, !P1 ;  /* 0x000000510000780c */ /* 0x000fe40004f81670 */
[----:B0-----:R-:W-:-:S05]  /*ebb0*/  @!P6 PRMT R24, R16, 0x8880, RZ ;  /* 0x000088801018e816 */ /* 0x001fca00000000ff */
[----:B------:R-:W-:-:S04]  /*ebc0*/  @!P6 IMAD R4, R24, R18, RZ ;  /* 0x000000121804e224 */ /* 0x000fc800078e02ff */
[----:B------:R-:W-:-:S05]  /*ebd0*/  @!P6 IMAD R24, R161, R17, R4 ;  /* 0x00000011a118e224 */ /* 0x000fca00078e0204 */
[----:B------:R0:W-:Y:S01]  /*ebe0*/  @!P6 STG.E.U8 desc[UR60][R2.64+0x20], R24 ;  /* 0x000020180200e986 */ /* 0x0001e2000c10113c */
[----:B------:R-:W-:-:S04]  /*ebf0*/  @!P4 IADD3 R160, P2, P6, R23, R2, R30 ;  /* 0x0000000217a0c210 */ /* 0x000fc80007e5e01e */
[----:B------:R-:W-:Y:S02]  /*ec00*/  @!P4 IADD3.X R161, R19, R3, R165, P2, P6 ;  /* 0x0000000313a1c210 */ /* 0x000fe400017ec4a5 */
[----:B------:R-:W-:-:S13]  /*ec10*/  ISETP.LT.OR P6, PT, R0, 0x22, !P0 ;  /* 0x000000220000780c */ /* 0x000fda00047c1670 */
[----:B------:R-:W0:Y:S01]  /*ec20*/  @!P6 LDG.E.U8 R16, desc[UR60][R236.64+0x21] ;  /* 0x0000213cec10e981 */ /* 0x000e22000c1e1100 */
[----:B------:R-:W-:Y:S02]  /*ec30*/  LOP3.LUT P5, RZ, R154, 0x100, RZ, 0xc0, !PT ;  /* 0x000001009aff7812 */ /* 0x000fe400078ac0ff */
[----:B0-----:R-:W-:-:S05]  /*ec40*/  @!P6 PRMT R24, R16, 0x8880, RZ ;  /* 0x000088801018e816 */ /* 0x001fca00000000ff */
[----:B------:R-:W-:-:S04]  /*ec50*/  @!P6 IMAD R4, R24, R18, RZ ;  /* 0x000000121804e224 */ /* 0x000fc800078e02ff */
[----:B--2---:R-:W-:-:S05]  /*ec60*/  @!P6 IMAD R24, R162, R17, R4 ;  /* 0x00000011a218e224 */ /* 0x004fca00078e0204 */
[----:B------:R0:W-:Y:S01]  /*ec70*/  @!P6 STG.E.U8 desc[UR60][R2.64+0x21], R24 ;  /* 0x000021180200e986 */ /* 0x0001e2000c10113c */
[----:B------:R-:W-:-:S13]  /*ec80*/  ISETP.LT.OR P6, PT, R0, 0x21, !P5 ;  /* 0x000000210000780c */ /* 0x000fda0006fc1670 */
[----:B------:R-:W0:Y:S01]  /*ec90*/  @!P6 LDG.E.U8 R16, desc[UR60][R234.64+0x20] ;  /* 0x0000203cea10e981 */ /* 0x000e22000c1e1100 */
[----:B------:R-:W-:-:S04]  /*eca0*/  LOP3.LUT R232, R232, 0xfffffdff, RZ, 0xc0, !PT ;  /* 0xfffffdffe8e87812 */ /* 0x000fc800078ec0ff */
[----:B------:R-:W-:Y:S02]  /*ecb0*/  @P4 LOP3.LUT R232, R232, 0x200, RZ, 0xfc, !PT ;  /* 0x00000200e8e84812 */ /* 0x000fe400078efcff */
[----:B------:R-:W-:Y:S02]  /*ecc0*/  ISETP.LT.OR P4, PT, R0, 0x52, !P1 ;  /* 0x000000520000780c */ /* 0x000fe40004f81670 */
[----:B------:R-:W-:-:S05]  /*ecd0*/  @!P6 IADD3 R78, P2, R2, R23, RZ ;  /* 0x00000017024ee210 */ /* 0x000fca0007f5e0ff */
[----:B------:R-:W-:Y:S01]  /*ece0*/  @!P6 IMAD.X R79, R3, 0x1, R19, P2 ;  /* 0x00000001034fe824 */ /* 0x000fe200010e0613 */
[----:B0-----:R-:W-:-:S05]  /*ecf0*/  @!P6 PRMT R24, R16, 0x8880, RZ ;  /* 0x000088801018e816 */ /* 0x001fca00000000ff */
[----:B------:R-:W-:-:S04]  /*ed00*/  @!P6 IMAD R4, R24, R18, RZ ;  /* 0x000000121804e224 */ /* 0x000fc800078e02ff */
[----:B------:R-:W-:-:S05]  /*ed10*/  @!P6 IMAD R24, R163, R17, R4 ;  /* 0x00000011a318e224 */ /* 0x000fca00078e0204 */
[----:B------:R0:W-:Y:S01]  /*ed20*/  @!P6 STG.E.U8 desc[UR60][R78.64+0x20], R24 ;  /* 0x000020184e00e986 */ /* 0x0001e2000c10113c */
[----:B------:R-:W-:-:S04]  /*ed30*/  @!P4 IADD3 R162, P2, P6, R23, R2, R30 ;  /* 0x0000000217a2c210 */ /* 0x000fc80007e5e01e */
[----:B------:R-:W-:Y:S02]  /*ed40*/  @!P4 IADD3.X R163, R19, R3, R165, P2, P6 ;  /* 0x0000000313a3c210 */ /* 0x000fe400017ec4a5 */
[----:B------:R-:W-:-:S13]  /*ed50*/  ISETP.LT.OR P6, PT, R0, 0x22, !P5 ;  /* 0x000000220000780c */ /* 0x000fda0006fc1670 */
[----:B------:R-:W2:Y:S01]  /*ed60*/  @!P6 LDG.E.U8 R16, desc[UR60][R234.64+0x21] ;  /* 0x0000213cea10e981 */ /* 0x000ea2000c1e1100 */
[----:B0-----:R-:W-:-:S05]  /*ed70*/  @!P6 IADD3 R78, P2, R2, R23, RZ ;  /* 0x00000017024ee210 */ /* 0x001fca0007f5e0ff */
[----:B------:R-:W-:Y:S01]  /*ed80*/  @!P6 IMAD.X R79, R3, 0x1, R19, P2 ;  /* 0x00000001034fe824 */ /* 0x000fe200010e0613 */
[----:B--2---:R-:W-:-:S05]  /*ed90*/  @!P6 PRMT R24, R16, 0x8880, RZ ;  /* 0x000088801018e816 */ /* 0x004fca00000000ff */
[----:B------:R-:W-:-:S04]  /*eda0*/  @!P6 IMAD R4, R24, R18, RZ ;  /* 0x000000121804e224 */ /* 0x000fc800078e02ff */
[----:B------:R-:W-:-:S05]  /*edb0*/  @!P6 IMAD R24, R166, R17, R4 ;  /* 0x00000011a618e224 */ /* 0x000fca00078e0204 */
[----:B------:R0:W-:Y:S01]  /*edc0*/  @!P6 STG.E.U8 desc[UR60][R78.64+0x21], R24 ;  /* 0x000021184e00e986 */ /* 0x0001e2000c10113c */
[----:B------:R-:W-:-:S13]  /*edd0*/  ISETP.LT.OR P6, PT, R0, 0x29, !P0 ;  /* 0x000000290000780c */ /* 0x000fda00047c1670 */
[----:B------:R-:W0:Y:S01]  /*ede0*/  @!P6 LDG.E.U8 R16, desc[UR60][R236.64+0x28] ;  /* 0x0000283cec10e981 */ /* 0x000e22000c1e1100 */
[----:B------:R-:W-:-:S04]  /*edf0*/  LOP3.LUT R232, R232, 0xfffffeff, RZ, 0xc0, !PT ;  /* 0xfffffeffe8e87812 */ /* 0x000fc800078ec0ff */
[----:B------:R-:W-:Y:S02]  /*ee00*/  @P4 LOP3.LUT R232, R232, 0x100, RZ, 0xfc, !PT ;  /* 0x00000100e8e84812 */ /* 0x000fe400078efcff */
        /* <DEDUP_REMOVED lines=11> */
[----:B------:R-:W-:Y:S01]  /*eec0*/  @!P6 IMAD R24, R152, R17, R4 ;  /* 0x000000119818e224 */ /* 0x000fe200078e0204 */
[----:B------:R-:W-:Y:S01]  /*eed0*/  LOP3.LUT R232, R232, 0xffffff7f, RZ, 0xc0, !PT ;  /* 0xffffff7fe8e87812 */ /* 0x000fe200078ec0ff */
[----:B------:R-:W2:Y:S04]  /*eee0*/  LDL.LU R152, [R1+0x160] ;  /* 0x0001600001987983 */ /* 0x000ea80000300800 */
[----:B------:R0:W-:Y:S01]  /*eef0*/  @!P6 STG.E.U8 desc[UR60][R2.64+0x29], R24 ;  /* 0x000029180200e986 */ /* 0x0001e2000c10113c */
[----:B------:R-:W-:-:S13]  /*ef00*/  ISETP.LT.OR P6, PT, R0, 0x29, !P5 ;  /* 0x000000290000780c */ /* 0x000fda0006fc1670 */
[----:B------:R-:W0:Y:S01]  /*ef10*/  @!P6 LDG.E.U8 R16, desc[UR60][R234.64+0x28] ;  /* 0x0000283cea10e981 */ /* 0x000e22000c1e1100 */
[----:B------:R-:W-:-:S05]  /*ef20*/  @!P6 IADD3 R78, P2, R2, R23, RZ ;  /* 0x00000017024ee210 */ /* 0x000fca0007f5e0ff */
[----:B------:R-:W-:Y:S01]  /*ef30*/  @!P6 IMAD.X R79, R3, 0x1, R19, P2 ;  /* 0x00000001034fe824 */ /* 0x000fe200010e0613 */
[----:B------:R-:W-:Y:S02]  /*ef40*/  ISETP.LT.OR P2, PT, R0, 0x5a, !P1 ;  /* 0x0000005a0000780c */ /* 0x000fe40004f41670 */
[----:B------:R-:W-:Y:S02]  /*ef50*/  @P4 LOP3.LUT R232, R232, 0x80, RZ, 0xfc, !PT ;  /* 0x00000080e8e84812 */ /* 0x000fe400078efcff */
[C---:B------:R-:W-:Y:S02]  /*ef60*/  LOP3.LUT P4, RZ, R154.reuse, 0x40, RZ, 0xc0, !PT ;  /* 0x000000409aff7812 */ /* 0x040fe4000788c0ff */
[----:B------:R-:W-:-:S04]  /*ef70*/  LOP3.LUT R154, R154, 0xfffffffd, RZ, 0xc0, !PT ;  /* 0xfffffffd9a9a7812 */ /* 0x000fc800078ec0ff */
[----:B------:R-:W-:Y:S02]  /*ef80*/  @P0 LOP3.LUT R154, R154, 0x2, RZ, 0xfc, !PT ;  /* 0x000000029a9a0812 */ /* 0x000fe400078efcff */
[----:B0-----:R-:W-:-:S05]  /*ef90*/  @!P6 PRMT R24, R16, 0x8880, RZ ;  /* 0x000088801018e816 */ /* 0x001fca00000000ff */
[----:B------:R-:W-:-:S04]  /*efa0*/  @!P6 IMAD R4, R24, R18, RZ ;  /* 0x000000121804e224 */ /* 0x000fc800078e02ff */
[----:B------:R-:W-:Y:S01]  /*efb0*/  @!P6 IMAD R24, R153, R17, R4 ;  /* 0x000000119918e224 */ /* 0x000fe200078e0204 */
[----:B------:R-:W-:Y:S01]  /*efc0*/  LOP3.LUT R154, R154, 0xffffffdf, RZ, 0xc0, !PT ;  /* 0xffffffdf9a9a7812 */ /* 0x000fe200078ec0ff */
[----:B------:R-:W3:Y:S04]  /*efd0*/  LDL.LU R153, [R1+0x164] ;  /* 0x0001640001997983 */ /* 0x000ee80000300800 */
[----:B------:R0:W-:Y:S01]  /*efe0*/  @!P6 STG.E.U8 desc[UR60][R78.64+0x28], R24 ;  /* 0x000028184e00e986 */ /* 0x0001e2000c10113c */
[----:B------:R-:W-:-:S04]  /*eff0*/  @!P2 IADD3 R156, P0, P6, R23, R2, R30 ;  /* 0x00000002179ca210 */ /* 0x000fc80007e1e01e */
[----:B------:R-:W-:Y:S02]  /*f000*/  @!P2 IADD3.X R157, R19, R3, R165, P0, P6 ;  /* 0x00000003139da210 */ /* 0x000fe400007ec4a5 */
[----:B------:R-:W-:-:S13]  /*f010*/  ISETP.LT.OR P6, PT, R0, 0x2a, !P5 ;  /* 0x0000002a0000780c */ /* 0x000fda0006fc1670 */
[----:B------:R-:W4:Y:S01]  /*f020*/  @!P6 LDG.E.U8 R16, desc[UR60][R234.64+0x29] ;  /* 0x0000293cea10e981 */ /* 0x000f22000c1e1100 */
[----:B------:R-:W-:Y:S02]  /*f030*/  @P1 LOP3.LUT R154, R154, 0x20, RZ, 0xfc, !PT ;  /* 0x000000209a9a1812 */ /* 0x000fe400078efcff */
[----:B------:R-:W-:Y:S02]  /*f040*/  ISETP.LT.OR P1, PT, R0, 0x61, !P3 ;  /* 0x000000610000780c */ /* 0x000fe40005f21670 */
[----:B0-----:R-:W-:-:S05]  /*f050*/  @!P6 IADD3 R78, P0, R2, R23, RZ ;  /* 0x00000017024ee210 */ /* 0x001fca0007f1e0ff */
[----:B------:R-:W-:Y:S01]  /*f060*/  @!P6 IMAD.X R79, R3, 0x1, R19, P0 ;  /* 0x00000001034fe824 */ /* 0x000fe200000e0613 */
[----:B----4-:R-:W-:-:S05]  /*f070*/  @!P6 PRMT R24, R16, 0x8880, RZ ;  /* 0x000088801018e816 */ /* 0x010fca00000000ff */
[----:B------:R-:W-:-:S04]  /*f080*/  @!P6 IMAD R4, R24, R18, RZ ;  /* 0x000000121804e224 */ /* 0x000fc800078e02ff */
[----:B------:R-:W-:Y:S01]  /*f090*/  @!P6 IMAD R24, R155, R17, R4 ;  /* 0x000000119b18e224 */ /* 0x000fe200078e0204 */
[----:B------:R-:W-:Y:S01]  /*f0a0*/  LOP3.LUT R232, R232, 0xffffffbf, RZ, 0xc0, !PT ;  /* 0xffffffbfe8e87812 */ /* 0x000fe200078ec0ff */
        /* <DEDUP_REMOVED lines=9> */
[----:B------:R-:W-:Y:S01]  /*f140*/  @P2 LOP3.LUT R232, R232, 0x40, RZ, 0xfc, !PT ;  /* 0x00000040e8e82812 */ /* 0x000fe200078efcff */
[----:B------:R-:W2:Y:S04]  /*f150*/  LDL.LU R152, [R1+0x16c] ;  /* 0x00016c0001987983 */ /* 0x000ea80000300800 */
[----:B------:R0:W-:Y:S01]  /*f160*/  @!P6 STG.E.U8 desc[UR60][R20.64+0x20], R24 ;  /* 0x000020181400e986 */ /* 0x0001e2000c10113c */
[----:B------:R-:W-:-:S13]  /*f170*/  ISETP.LT.OR P6, PT, R0, 0x22, !P4 ;  /* 0x000000220000780c */ /* 0x000fda00067c1670 */
[----:B------:R-:W0:Y:S01]  /*f180*/  @!P6 LDG.E.U8 R16, desc[UR60][R14.64+0x21] ;  /* 0x0000213c0e10e981 */ /* 0x000e22000c1e1100 */
[----:B------:R-:W-:Y:S02]  /*f190*/  ISETP.LT.OR P2, PT, R0, 0x21, !P3 ;  /* 0x000000210000780c */ /* 0x000fe40005f41670 */
[----:B0-----:R-:W-:-:S05]  /*f1a0*/  @!P6 PRMT R24, R16, 0x8880, RZ ;  /* 0x000088801018e816 */ /* 0x001fca00000000ff */
[----:B------:R-:W-:-:S04]  /*f1b0*/  @!P6 IMAD R4, R24, R18, RZ ;  /* 0x000000121804e224 */ /* 0x000fc800078e02ff */
[----:B---3--:R-:W-:Y:S01]  /*f1c0*/  @!P6 IMAD R24, R153, R17, R4 ;  /* 0x000000119918e224 */ /* 0x008fe200078e0204 */
[----:B------:R-:W-:Y:S01]  /*f1d0*/  LOP3.LUT R5, R5, 0xffffffef, RZ, 0xc0, !PT ;  /* 0xffffffef05057812 */ /* 0x000fe200078ec0ff */
[----:B------:R-:W3:Y:S04]  /*f1e0*/  LDL.LU R153, [R1+0x170] ;  /* 0x0001700001997983 */ /* 0x000ee80000300800 */
[----:B------:R0:W-:Y:S04]  /*f1f0*/  @!P6 STG.E.U8 desc[UR60][R20.64+0x21], R24 ;  /* 0x000021181400e986 */ /* 0x0001e8000c10113c */
[----:B------:R-:W0:Y:S02]  /*f200*/  @!P2 LDG.E.U8 R16, desc[UR60][R12.64+0x20] ;  /* 0x0000203c0c10a981 */ /* 0x000e24000c1e1100 */
[----:B0-----:R-:W-:-:S05]  /*f210*/  @!P2 PRMT R24, R16, 0x8880, RZ ;  /* 0x000088801018a816 */ /* 0x001fca00000000ff */
[----:B------:R-:W-:-:S04]  /*f220*/  @!P2 IMAD R4, R24, R18, RZ ;  /* 0x000000121804a224 */ /* 0x000fc800078e02ff */
[----:B----4-:R-:W-:Y:S01]  /*f230*/  @!P2 IMAD R24, R155, R17, R4 ;  /* 0x000000119b18a224 */ /* 0x010fe200078e0204 */
[----:B------:R-:W-:Y:S01]  /*f240*/  @P1 LOP3.LUT R5, R5, 0x10, RZ, 0xfc, !PT ;  /* 0x0000001005051812 */ /* 0x000fe200078efcff */
[----:B------:R-:W4:Y:S04]  /*f250*/  LDL.LU R155, [R1+0x174] ;  /* 0x00017400019b7983 */ /* 0x000f280000300800 */
[----:B------:R0:W-:Y:S01]  /*f260*/  @!P2 STG.E.U8 desc[UR60][R76.64+0x20], R24 ;  /* 0x000020184c00a986 */ /* 0x0001e2000c10113c */
[----:B------:R-:W-:-:S13]  /*f270*/  ISETP.LT.OR P2, PT, R0, 0x22, !P3 ;  /* 0x000000220000780c */ /* 0x000fda0005f41670 */
[----:B------:R-:W0:Y:S01]  /*f280*/  @!P2 LDG.E.U8 R16, desc[UR60][R12.64+0x21] ;  /* 0x0000213c0c10a981 */ /* 0x000e22000c1e1100 */
[----:B------:R-:W-:Y:S02]  /*f290*/  ISETP.LT.OR P1, PT, R0, 0x62, !P3 ;  /* 0x000000620000780c */ /* 0x000fe40005f21670 */
[----:B------:R-:W-:-:S04]  /*f2a0*/  LOP3.LUT R154, R154, 0xfffffffb, RZ, 0xc0, !PT ;  /* 0xfffffffb9a9a7812 */ /* 0x000fc800078ec0ff */
[----:B------:R-:W-:-:S07]  /*f2b0*/  @P5 LOP3.LUT R154, R154, 0x4, RZ, 0xfc, !PT ;  /* 0x000000049a9a5812 */ /* 0x000fce00078efcff */
[----:B------:R-:W-:-:S04]  /*f2c0*/  @!P1 IADD3 R144, P0, P5, R23, R2, R31 ;  /* 0x0000000217909210 */ /* 0x000fc80007d1e01f */
        /* <DEDUP_REMOVED lines=9> */
[----:B------:R-:W-:-:S11]  /*f360*/  LOP3.LUT P1, RZ, R154, 0x20, RZ, 0xc0, !PT ;  /* 0x000000209aff7812 */ /* 0x000fd6000782c0ff */
[----:B------:R-:W-:-:S04]  /*f370*/  @!P5 IADD3 R148, P0, P6, R23, R2, R31 ;  /* 0x000000021794d210 */ /* 0x000fc80007e1e01f */
[----:B------:R-:W-:Y:S02]  /*f380*/  @!P5 IADD3.X R149, R19, R3, R233, P0, P6 ;  /* 0x000000031395d210 */ /* 0x000fe400007ec4e9 */
[----:B0-----:R-:W-:-:S05]  /*f390*/  @!P2 PRMT R24, R16, 0x8880, RZ ;  /* 0x000088801018a816 */ /* 0x001fca00000000ff */
[----:B------:R-:W-:-:S04]  /*f3a0*/  @!P2 IMAD R4, R24, R18, RZ ;  /* 0x000000121804a224 */ /* 0x000fc800078e02ff */
[----:B--2---:R-:W-:Y:S02]  /*f3b0*/  @!P2 IMAD R24, R152, R17, R4 ;  /* 0x000000119818a224 */ /* 0x004fe400078e0204 */
[----:B------:R-:W2:Y:S04]  /*f3c0*/  LDL.LU R152, [R1+0x178] ;  /* 0x0001780001987983 */ /* 0x000ea80000300800 */
[----:B------:R0:W-:Y:S01]  /*f3d0*/  @!P2 STG.E.U8 desc[UR60][R74.64+0x21], R24 ;  /* 0x000021184a00a986 */ /* 0x0001e2000c10113c */
[----:B------:R-:W-:-:S13]  /*f3e0*/  ISETP.LT.OR P2, PT, R0, 0x61, !P1 ;  /* 0x000000610000780c */ /* 0x000fda0004f41670 */
        /* <DEDUP_REMOVED lines=17> */
[----:B------:R0:W-:Y:S04]  /*f500*/  @!P6 STG.E.U8 desc[UR60][R20.64+0x29], R24 ;  /* 0x000029181400e986 */ /* 0x0001e8000c10113c */
[----:B------:R-:W0:Y:S01]  /*f510*/  @!P0 LDG.E.U8 R16, desc[UR60][R12.64+0x28] ;  /* 0x0000283c0c108981 */ /* 0x000e22000c1e1100 */
[----:B------:R-:W-:-:S04]  /*f520*/  @P5 LOP3.LUT R5, R5, 0x1, RZ, 0xfc, !PT ;  /* 0x0000000105055812 */ /* 0x000fc800078efcff */
[----:B------:R-:W-:-:S04]  /*f530*/  LOP3.LUT R5, R5, 0xfffffff7, RZ, 0xc0, !PT ;  /* 0xfffffff705057812 */ /* 0x000fc800078ec0ff */
[----:B------:R-:W-:Y:S02]  /*f540*/  @P2 LOP3.LUT R5, R5, 0x8, RZ, 0xfc, !PT ;  /* 0x0000000805052812 */ /* 0x000fe400078efcff */
[----:B------:R-:W-:Y:S02]  /*f550*/  ISETP.LT.OR P2, PT, R0, 0x62, !P1 ;  /* 0x000000620000780c */ /* 0x000fe40004f41670 */
[----:B------:R-:W-:Y:S02]  /*f560*/  LOP3.LUT R154, R154, 0xfffffffe, RZ, 0xc0, !PT ;  /* 0xfffffffe9a9a7812 */ /* 0x000fe400078ec0ff */
        /* <DEDUP_REMOVED lines=17> */
[----:B------:R-:W-:-:S13]  /*f680*/  ISETP.LT.OR P5, PT, R0, 0x6a, !P1 ;  /* 0x0000006a0000780c */ /* 0x000fda0004fa1670 */
[----:B------:R-:W-:-:S04]  /*f690*/  @!P5 IADD3 R140, P4, P6, R23, R2, R30 ;  /* 0x00000002178cd210 */ /* 0x000fc80007e9e01e */
[----:B------:R-:W-:Y:S02]  /*f6a0*/  @!P5 IADD3.X R141, R19, R3, R165, P4, P6 ;  /* 0x00000003138dd210 */ /* 0x000fe400027ec4a5 */
[----:B------:R-:W-:Y:S02]  /*f6b0*/  ISETP.LT.OR P4, PT, R0, 0x71, !P3 ;  /* 0x000000710000780c */ /* 0x000fe40005f81670 */
[----:B------:R-:W-:Y:S02]  /*f6c0*/  LOP3.LUT P2, RZ, R154, 0x10, RZ, 0xc0, !PT ;  /* 0x000000109aff7812 */ /* 0x000fe4000784c0ff */
        /* <DEDUP_REMOVED lines=16> */
[----:B0-----:R-:W-:-:S05]  /*f7d0*/  @!P6 PRMT R24, R16, 0x8880, RZ ;  /* 0x000088801018e816 */ /* 0x001fca00000000ff */
[----:B------:R-:W-:-:S04]  /*f7e0*/  @!P6 IMAD R4, R24, R18, RZ ;  /* 0x000000121804e224 */ /* 0x000fc800078e02ff */
[----:B--2---:R-:W-:-:S05]  /*f7f0*/  @!P6 IMAD R24, R152, R17, R4 ;  /* 0x000000119818e224 */ /* 0x004fca00078e0204 */
[----:B------:R0:W-:Y:S04]  /*f800*/  @!P6 STG.E.U8 desc[UR60][R6.64+0x21], R24 ;  /* 0x000021180600e986 */ /* 0x0001e8000c10113c */
[----:B------:R-:W0:Y:S01]  /*f810*/  @!P0 LDG.E.U8 R16, desc[UR60][R10.64+0x20] ;  /* 0x0000203c0a108981 */ /* 0x000e22000c1e1100 */
[----:B------:R-:W-:-:S04]  /*f820*/  LOP3.LUT R154, R154, 0xfffffff7, RZ, 0xc0, !PT ;  /* 0xfffffff79a9a7812 */ /* 0x000fc800078ec0ff */
[----:B------:R-:W-:-:S05]  /*f830*/  @P2 LOP3.LUT R154, R154, 0x8, RZ, 0xfc, !PT ;  /* 0x000000089a9a2812 */ /* 0x000fca00078efcff */
[----:B------:R-:W-:Y:S04]  /*f840*/  STL [R1+0x264], R154 ;  /* 0x0002649a01007387 */ /* 0x000fe80000100800 */
[----:B------:R-:W2:Y:S01]  /*f850*/  LDL.LU R155, [R1+0x14c] ;  /* 0x00014c00019b7983 */ /* 0x000ea20000300800 */
[----:B------:R-:W-:Y:S02]  /*f860*/  ISETP.LT.OR P2, PT, R0, 0x72, !P3 ;  /* 0x000000720000780c */ /* 0x000fe40005f41670 */
[----:B------:R-:W-:Y:S01]  /*f870*/  LOP3.LUT R232, R232, 0xffffefff, RZ, 0xc0, !PT ;  /* 0xffffefffe8e87812 */ /* 0x000fe200078ec0ff */
[----:B------:R-:W4:Y:S01]  /*f880*/  LDL.LU R152, [R1+0x150] ;  /* 0x0001500001987983 */ /* 0x000f220000300800 */
[----:B0-----:R-:W-:-:S05]  /*f890*/  @!P0 PRMT R24, R16, 0x8880, RZ ;  /* 0x0000888010188816 */ /* 0x001fca00000000ff */
[----:B------:R-:W-:-:S04]  /*f8a0*/  @!P0 IMAD R4, R24, R18, RZ ;  /* 0x0000001218048224 */ /* 0x000fc800078e02ff */
[----:B---3--:R-:W-:Y:S01]  /*f8b0*/  @!P0 IMAD R24, R153, R17, R4 ;  /* 0x0000001199188224 */ /* 0x008fe200078e0204 */
[----:B------:R-:W-:Y:S01]  /*f8c0*/  LOP3.LUT R5, R5, 0xfffffeff, RZ, 0xc0, !PT ;  /* 0xfffffeff05057812 */ /* 0x000fe200078ec0ff */
[----:B------:R-:W3:Y:S04]  /*f8d0*/  LDL.LU R153, [R1+0x154] ;  /* 0x0001540001997983 */ /* 0x000ee80000300800 */
[----:B------:R0:W-:Y:S01]  /*f8e0*/  @!P0 STG.E.U8 desc[UR60][R68.64+0x20], R24 ;  /* 0x0000201844008986 */ /* 0x0001e2000c10113c */
[----:B------:R-:W-:-:S13]  /*f8f0*/  ISETP.LT.OR P0, PT, R0, 0x22, !P1 ;  /* 0x000000220000780c */ /* 0x000fda0004f01670 */
[----:B------:R-:W0:Y:S01]  /*f900*/  @!P0 LDG.E.U8 R16, desc[UR60][R10.64+0x21] ;  /* 0x0000213c0a108981 */ /* 0x000e22000c1e1100 */
[----:B------:R-:W-:Y:S02]  /*f910*/  @P5 LOP3.LUT R232, R232, 0x1000, RZ, 0xfc, !PT ;  /* 0x00001000e8e85812 */ /* 0x000fe400078efcff */
[----:B------:R-:W-:Y:S02]  /*f920*/  @P4 LOP3.LUT R5, R5, 0x100, RZ, 0xfc, !PT ;  /* 0x0000010005054812 */ /* 0x000fe400078efcff */
        /* <DEDUP_REMOVED lines=22> */
[----:B------:R-:W0:Y:S02]  /*fa90*/  @!P6 LDG.E.U8 R16, desc[UR60][R8.64+0x28] ;  /* 0x0000283c0810e981 */ /* 0x000e24000c1e1100 */
[----:B0-----:R-:W-:-:S05]  /*faa0*/  @!P6 PRMT R24, R16, 0x8880, RZ ;  /* 0x000088801018e816 */ /* 0x001fca00000000ff */
[----:B------:R-:W-:-:S04]  /*fab0*/  @!P6 IMAD R4, R24, R18, RZ ;  /* 0x000000121804e224 */ /* 0x000fc800078e02ff */
[----:B----4-:R-:W-:Y:S01]  /*fac0*/  @!P6 IMAD R24, R152, R17, R4 ;  /* 0x000000119818e224 */ /* 0x010fe200078e0204 */
[C---:B------:R-:W-:Y:S01]  /*fad0*/  ISETP.LT.OR P0, PT, R0.reuse, 0x29, !P1 ;  /* 0x000000290000780c */ /* 0x040fe20004f01670 */
[----:B------:R-:W4:Y:S04]  /*fae0*/  LDL.LU R152, [R1+0x15c] ;  /* 0x00015c0001987983 */ /* 0x000f280000300800 */
[----:B------:R0:W-:Y:S01]  /*faf0*/  @!P6 STG.E.U8 desc[UR60][R6.64+0x28], R24 ;  /* 0x000028180600e986 */ /* 0x0001e2000c10113c */
[----:B------:R-:W-:-:S13]  /*fb00*/  ISETP.LT.OR P6, PT, R0, 0x2a, !P2 ;  /* 0x0000002a0000780c */ /* 0x000fda00057c1670 */
[----:B------:R-:W0:Y:S01]  /*fb10*/  @!P6 LDG.E.U8 R16, desc[UR60][R8.64+0x29] ;  /* 0x0000293c0810e981 */ /* 0x000e22000c1e1100 */
[----:B------:R-:W-:Y:S02]  /*fb20*/  LOP3.LUT R232, R232, 0xffffbfff, RZ, 0xc0, !PT ;  /* 0xffffbfffe8e87812 */ /* 0x000fe400078ec0ff */
[----:B0-----:R-:W-:-:S05]  /*fb30*/  @!P6 PRMT R24, R16, 0x8880, RZ ;  /* 0x000088801018e816 */ /* 0x001fca00000000ff */
[----:B------:R-:W-:-:S04]  /*fb40*/  @!P6 IMAD R4, R24, R18, RZ ;  /* 0x000000121804e224 */ /* 0x000fc800078e02ff */
[----:B---3--:R-:W-:Y:S01]  /*fb50*/  @!P6 IMAD R24, R153, R17, R4 ;  /* 0x000000119918e224 */ /* 0x008fe200078e0204 */
[----:B------:R-:W-:Y:S01]  /*fb60*/  @P5 LOP3.LUT R232, R232, 0x4000, RZ, 0xfc, !PT ;  /* 0x00004000e8e85812 */ /* 0x000fe200078efcff */
[----:B------:R-:W3:Y:S04]  /*fb70*/  LDL.LU R153, [R1+0x120] ;  /* 0x0001200001997983 */ /* 0x000ee80000300800 */
[----:B------:R0:W-:Y:S04]  /*fb80*/  @!P6 STG.E.U8 desc[UR60][R6.64+0x29], R24 ;  /* 0x000029180600e986 */ /* 0x0001e8000c10113c */
[----:B------:R-:W0:Y:S01]  /*fb90*/  @!P0 LDG.E.U8 R16, desc[UR60][R10.64+0x28] ;  /* 0x0000283c0a108981 */ /* 0x000e22000c1e1100 */
[----:B------:R-:W-:-:S02]  /*fba0*/  ISETP.LT.OR P5, PT, R0, 0x72, !P1 ;  /* 0x000000720000780c */ /* 0x000fc40004fa1670 */
[----:B------:R-:W-:Y:S02]  /*fbb0*/  LOP3.LUT R5, R5, 0xffffff7f, RZ, 0xc0, !PT ;  /* 0xffffff7f05057812 */ /* 0x000fe400078ec0ff */
[----:B------:R-:W-:Y:S02]  /*fbc0*/  LOP3.LUT R22, R22, 0xbfffffff, RZ, 0xc0, !PT ;  /* 0xbfffffff16167812 */ /* 0x000fe400078ec0ff */
[----:B------:R-:W-:Y:S02]  /*fbd0*/  @P4 LOP3.LUT R5, R5, 0x80, RZ, 0xfc, !PT ;  /* 0x0000008005054812 */ /* 0x000fe400078efcff */
[----:B------:R-:W-:-:S05]  /*fbe0*/  @P2 LOP3.LUT R22, R22, 0x40000000, RZ, 0xfc, !PT ;  /* 0x4000000016162812 */ /* 0x000fca00078efcff */
[----:B------:R-:W-:-:S04]  /*fbf0*/  @!P5 IADD3 R120, P2, P4, R23, R2, R30 ;  /* 0x000000021778d210 */ /* 0x000fc80007c5e01e */
[----:B------:R-:W-:Y:S02]  /*fc00*/  @!P5 IADD3.X R121, R19, R3, R165, P2, P4 ;  /* 0x000000031379d210 */ /* 0x000fe400017e84a5 */
[C---:B------:R-:W-:Y:S02]  /*fc10*/  ISETP.LT.OR P4, PT, R0.reuse, 0x2a, !P1 ;  /* 0x0000002a0000780c */ /* 0x040fe40004f81670 */
[----:B------:R-:W-:Y:S02]  /*fc20*/  ISETP.LT.OR P2, PT, R0, 0x79, !P1 ;  /* 0x000000790000780c */ /* 0x000fe40004f41670 */
[----:B0-----:R-:W-:-:S05]  /*fc30*/  @!P0 PRMT R24, R16, 0x8880, RZ ;  /* 0x0000888010188816 */ /* 0x001fca00000000ff */
[----:B------:R-:W-:-:S04]  /*fc40*/  @!P0 IMAD R4, R24, R18, RZ ;  /* 0x0000001218048224 */ /* 0x000fc800078e02ff */
[----:B--2---:R-:W-:Y:S01]  /*fc50*/  @!P0 IMAD R24, R155, R17, R4 ;  /* 0x000000119b188224 */ /* 0x004fe200078e0204 */
[----:B------:R-:W-:Y:S01]  /*fc60*/  LOP3.LUT R232, R232, 0xfffff7ff, RZ, 0xc0, !PT ;  /* 0xfffff7ffe8e87812 */ /* 0x000fe200078ec0ff */
[----:B------:R-:W2:Y:S04]  /*fc70*/  LDL.LU R155, [R1+0x124] ;  /* 0x00012400019b7983 */ /* 0x000ea80000300800 */
[----:B------:R0:W-:Y:S04]  /*fc80*/  @!P0 STG.E.U8 desc[UR60][R64.64+0x28], R24 ;  /* 0x0000281840008986 */ /* 0x0001e8000c10113c */
[----:B------:R-:W0:Y:S01]  /*fc90*/  @!P4 LDG.E.U8 R16, desc[UR60][R10.64+0x29] ;  /* 0x0000293c0a10c981 */ /* 0x000e22000c1e1100 */
[----:B------:R-:W-:-:S02]  /*fca0*/  @!P2 IADD3 R122, P0, P6, R23, R2, R30 ;  /* 0x00000002177aa210 */ /* 0x000fc40007e1e01e */
        /* <DEDUP_REMOVED lines=11> */
[----:B0-----:R-:W-:-:S05]  /*fd60*/  @!P4 PRMT R24, R16, 0x8880, RZ ;  /* 0x000088801018c816 */ /* 0x001fca00000000ff */
[----:B------:R-:W-:-:S04]  /*fd70*/  @!P4 IMAD R4, R24, R18, RZ ;  /* 0x000000121804c224 */ /* 0x000fc800078e02ff */
[----:B----4-:R-:W-:Y:S01]  /*fd80*/  @!P4 IMAD R24, R152, R17, R4 ;  /* 0x000000119818c224 */ /* 0x010fe200078e0204 */
[----:B------:R-:W-:Y:S01]  /*fd90*/  LOP3.LUT P5, RZ, R154, 0x4, RZ, 0xc0, !PT ;  /* 0x000000049aff7812 */ /* 0x000fe200078ac0ff */
[----:B------:R-:W4:Y:S04]  /*fda0*/  LDL.LU R152, [R1+0x128] ;  /* 0x0001280001987983 */ /* 0x000f280000300800 */
[----:B------:R0:W-:Y:S04]  /*fdb0*/  @!P4 STG.E.U8 desc[UR60][R62.64+0x29], R24 ;  /* 0x000029183e00c986 */ /* 0x0001e8000c10113c */
[----:B------:R-:W0:Y:S01]  /*fdc0*/  @!P6 LDG.E.U8 R16, desc[UR60][R236.64+0x30] ;  /* 0x0000303cec10e981 */ /* 0x000e22000c1e1100 */
[----:B------:R-:W-:-:S02]  /*fdd0*/  ISETP.LT.OR P4, PT, R0, 0x81, !P3 ;  /* 0x000000810000780c */ /* 0x000fc40005f81670 */
[----:B0-----:R-:W-:-:S05]  /*fde0*/  @!P6 PRMT R24, R16, 0x8880, RZ ;  /* 0x000088801018e816 */ /* 0x001fca00000000ff */
[----:B------:R-:W-:-:S04]  /*fdf0*/  @!P6 IMAD R4, R24, R18, RZ ;  /* 0x000000121804e224 */ /* 0x000fc800078e02ff */
[----:B---3--:R-:W-:Y:S01]  /*fe00*/  @!P6 IMAD R24, R153, R17, R4 ;  /* 0x000000119918e224 */ /* 0x008fe200078e0204 */
[----:B------:R-:W-:Y:S01]  /*fe10*/  LOP3.LUT R5, R5, 0xffffbfff, RZ, 0xc0, !PT ;  /* 0xffffbfff05057812 */ /* 0x000fe200078ec0ff */
        /* <DEDUP_REMOVED lines=19> */
[----:B----4-:R-:W-:Y:S01]  /*ff50*/  @!P6 IMAD R24, R152, R17, R4 ;  /* 0x000000119818e224 */ /* 0x010fe200078e0204 */
[----:B------:R-:W-:Y:S01]  /*ff60*/  LOP3.LUT R5, R5, 0xffffdfff, RZ, 0xc0, !PT ;  /* 0xffffdfff05057812 */ /* 0x000fe200078ec0ff */
[----:B------:R-:W4:Y:S04]  /*ff70*/  LDL.LU R152, [R1+0x134] ;  /* 0x0001340001987983 */ /* 0x000f280000300800 */
[----:B------:R0:W-:Y:S01]  /*ff80*/  @!P6 STG.E.U8 desc[UR60][R62.64+0x30], R24 ;  /* 0x000030183e00e986 */ /* 0x0001e2000c10113c */
[----:B------:R-:W-:-:S04]  /*ff90*/  @!P4 IADD3 R112, P2, P6, R23, R2, R31 ;  /* 0x000000021770c210 */ /* 0x000fc80007e5e01f */
[----:B------:R-:W-:Y:S02]  /*ffa0*/  @!P4 IADD3.X R113, R19, R3, R233, P2, P6 ;  /* 0x000000031371c210 */ /* 0x000fe400017ec4e9 */
[----:B------:R-:W-:-:S13]  /*ffb0*/  ISETP.LT.OR P6, PT, R0, 0x32, !P5 ;  /* 0x000000320000780c */ /* 0x000fda0006fc1670 */
[----:B------:R-:W3:Y:S01]  /*ffc0*/  @!P6 LDG.E.U8 R16, desc[UR60][R234.64+0x31] ;  /* 0x0000313cea10e981 */ /* 0x000ee2000c1e1100 */
[----:B0-----:R-:W-:-:S05]  /*ffd0*/  @!P6 IADD3 R62, P2, R2, R23, RZ ;  /* 0x00000017023ee210 */ /* 0x001fca0007f5e0ff */
[----:B------:R-:W-:Y:S01]  /*ffe0*/  @!P6 IMAD.X R63, R3, 0x1, R19, P2 ;  /* 0x00000001033fe824 */ /* 0x000fe200010e0613 */
[----:B---3--:R-:W-:-:S05]  /*fff0*/  @!P6 PRMT R24, R16, 0x8880, RZ ;  /* 0x000088801018e816 */ /* 0x008fca00000000ff */
[----:B------:R-:W-:-:S04]  /*10000*/  @!P6 IMAD R4, R24, R18, RZ ;  /* 0x000000121804e224 */ /* 0x000fc800078e02ff */
[----:B------:R-:W-:Y:S01]  /*10010*/  @!P6 IMAD R24, R153, R17, R4 ;  /* 0x000000119918e224 */ /* 0x000fe200078e0204 */
[----:B------:R-:W-:Y:S01]  /*10020*/  @P4 LOP3.LUT R5, R5, 0x2000, RZ, 0xfc, !PT ;  /* 0x0000200005054812 */ /* 0x000fe200078efcff */
[----:B------:R-:W3:Y:S04]  /*10030*/  LDL.LU R153, [R1+0x138] ;  /* 0x0001380001997983 */ /* 0x000ee80000300800 */
[----:B------:R0:W-:Y:S01]  /*10040*/  @!P6 STG.E.U8 desc[UR60][R62.64+0x31], R24 ;  /* 0x000031183e00e986 */ /* 0x0001e2000c10113c */
[----:B------:R-:W-:-:S13]  /*10050*/  ISETP.LT.OR P6, PT, R0, 0x39, !P0 ;  /* 0x000000390000780c */ /* 0x000fda00047c1670 */
[----:B------:R-:W0:Y:S01]  /*10060*/  @!P6 LDG.E.U8 R16, desc[UR60][R236.64+0x38] ;  /* 0x0000383cec10e981 */ /* 0x000e22000c1e1100 */
[----:B------:R-:W-:Y:S02]  /*10070*/  ISETP.LT.OR P4, PT, R0, 0x89, !P3 ;  /* 0x000000890000780c */ /* 0x000fe40005f81670 */
[----:B0-----:R-:W-:-:S05]  /*10080*/  @!P6 PRMT R24, R16, 0x8880, RZ ;  /* 0x000088801018e816 */ /* 0x001fca00000000ff */
[----:B------:R-:W-:-:S04]  /*10090*/  @!P6 IMAD R4, R24, R18, RZ ;  /* 0x000000121804e224 */ /* 0x000fc800078e02ff */
[----:B--2---:R-:W-:-:S05]  /*100a0*/  @!P6 IMAD R24, R155, R17, R4 ;  /* 0x000000119b18e224 */ /* 0x004fca00078e0204 */
        /* <DEDUP_REMOVED lines=16> */
[----:B------:R-:W-:-:S04]  /*101b0*/  LOP3.LUT R5, R5, 0xffffefff, RZ, 0xc0, !PT ;  /* 0xffffefff05057812 */ /* 0x000fc800078ec0ff */
[----:B------:R-:W-:Y:S02]  /*101c0*/  @P4 LOP3.LUT R5, R5, 0x1000, RZ, 0xfc, !PT ;  /* 0x0000100005054812 */ /* 0x000fe400078efcff */
[----:B------:R-:W-:Y:S02]  /*101d0*/  LOP3.LUT P4, RZ, R154, 0x1, RZ, 0xc0, !PT ;  /* 0x000000019aff7812 */ /* 0x000fe4000788c0ff */
[----:B------:R-:W2:Y:S01]  /*101e0*/  LDL.LU R154, [R1+0x13c] ;  /* 0x00013c00019a7983 */ /* 0x000ea20000300800 */
[----:B0-----:R-:W-:-:S03]  /*101f0*/  @!P6 PRMT R24, R16, 0x8880, RZ ;  /* 0x000088801018e816 */ /* 0x001fc600000000ff */
[----:B------:R-:W4:Y:S02]  /*10200*/  LDL.LU R152, [R1+0x100] ;  /* 0x0001000001987983 */ /* 0x000f240000300800 */
        /* <DEDUP_REMOVED lines=8> */
[----:B------:R-:W2:Y:S01]  /*10290*/  @!P6 LDG.E.U8 R16, desc[UR60][R234.64+0x39] ;  /* 0x0000393cea10e981 */ /* 0x000ea2000c1e1100 */
[----:B------:R-:W-:Y:S02]  /*102a0*/  @P2 LOP3.LUT R5, R5, 0x400, RZ, 0xfc, !PT ;  /* 0x0000040005052812 */ /* 0x000fe400078efcff */
[----:B------:R-:W-:Y:S02]  /*102b0*/  ISETP.LT.OR P2, PT, R0, 0x81, !P1 ;  /* 0x000000810000780c */ /* 0x000fe40004f41670 */
[----:B0-----:R-:W-:-:S05]  /*102c0*/  @!P6 IADD3 R62, P0, R2, R23, RZ ;  /* 0x00000017023ee210 */ /* 0x001fca0007f1e0ff */
[----:B------:R-:W-:Y:S01]  /*102d0*/  @!P6 IMAD.X R63, R3, 0x1, R19, P0 ;  /* 0x00000001033fe824 */ /* 0x000fe200000e0613 */
[----:B--2---:R-:W-:-:S05]  /*102e0*/  @!P6 PRMT R24, R16, 0x8880, RZ ;  /* 0x000088801018e816 */ /* 0x004fca00000000ff */
[----:B------:R-:W-:-:S04]  /*102f0*/  @!P6 IMAD R4, R24, R18, RZ ;  /* 0x000000121804e224 */ /* 0x000fc800078e02ff */
[----:B------:R-:W-:Y:S01]  /*10300*/  @!P6 IMAD R24, R154, R17, R4 ;  /* 0x000000119a18e224 */ /* 0x000fe200078e0204 */
[----:B------:R-:W-:Y:S01]  /*10310*/  LOP3.LUT R5, R5, 0xfffff7ff, RZ, 0xc0, !PT ;  /* 0xfffff7ff05057812 */ /* 0x000fe200078ec0ff */
        /* <DEDUP_REMOVED lines=21> */
[----:B------:R-:W0:Y:S01]  /*10470*/  @!P2 LDG.E.U8 R16, desc[UR60][R12.64+0x30] ;  /* 0x0000303c0c10a981 */ /* 0x000e22000c1e1100 */
[----:B------:R-:W-:-:S02]  /*10480*/  @P5 LOP3.LUT R22, R22, 0x10000000, RZ, 0xfc, !PT ;  /* 0x1000000016165812 */ /* 0x000fc400078efcff */
[----:B0-----:R-:W-:-:S05]  /*10490*/  @!P2 PRMT R24, R16, 0x8880, RZ ;  /* 0x000088801018a816 */ /* 0x001fca00000000ff */
[----:B------:R-:W-:-:S04]  /*104a0*/  @!P2 IMAD R4, R24, R18, RZ ;  /* 0x000000121804a224 */ /* 0x000fc800078e02ff */
[----:B--2---:R-:W-:Y:S01]  /*104b0*/  @!P2 IMAD R24, R154, R17, R4 ;  /* 0x000000119a18a224 */ /* 0x004fe200078e0204 */
[----:B------:R-:W-:Y:S01]  /*104c0*/  LOP3.LUT R22, R22, 0x7fffffff, RZ, 0xc0, !PT ;  /* 0x7fffffff16167812 */ /* 0x000fe200078ec0ff */
[----:B------:R-:W2:Y:S04]  /*104d0*/  LDL.LU R154, [R1+0x114] ;  /* 0x00011400019a7983 */ /* 0x000ea80000300800 */
[----:B------:R0:W-:Y:S01]  /*104e0*/  @!P2 STG.E.U8 desc[UR60][R60.64+0x30], R24 ;  /* 0x000030183c00a986 */ /* 0x0001e2000c10113c */
[----:B------:R-:W-:-:S13]  /*104f0*/  ISETP.LT.OR P2, PT, R0, 0x32, !P3 ;  /* 0x000000320000780c */ /* 0x000fda0005f41670 */
[----:B------:R-:W0:Y:S01]  /*10500*/  @!P2 LDG.E.U8 R16, desc[UR60][R12.64+0x31] ;  /* 0x0000313c0c10a981 */ /* 0x000e22000c1e1100 */
[----:B------:R-:W-:Y:S02]  /*10510*/  @P4 LOP3.LUT R22, R22, 0x80000000, RZ, 0xfc, !PT ;  /* 0x8000000016164812 */ /* 0x000fe400078efcff */
[----:B------:R-:W-:-:S13]  /*10520*/  ISETP.LT.OR P4, PT, R0, 0x82, !P1 ;  /* 0x000000820000780c */ /* 0x000fda0004f81670 */
[----:B------:R-:W-:-:S04]  /*10530*/  @!P4 IADD3 R104, P0, P5, R23, R2, R30 ;  /* 0x000000021768c210 */ /* 0x000fc80007d1e01e */
[----:B------:R-:W-:Y:S02]  /*10540*/  @!P4 IADD3.X R105, R19, R3, R165, P0, P5 ;  /* 0x000000031369c210 */ /* 0x000fe400007ea4a5 */
[----:B------:R-:W-:Y:S02]  /*10550*/  ISETP.LT.OR P5, PT, R0, 0x89, !P1 ;  /* 0x000000890000780c */ /* 0x000fe40004fa1670 */
[----:B------:R-:W-:-:S11]  /*10560*/  LOP3.LUT R232, R232, 0xffdfffff, RZ, 0xc0, !PT ;  /* 0xffdfffffe8e87812 */ /* 0x000fd600078ec0ff */
[----:B------:R-:W-:Y:S02]  /*10570*/  @!P5 IADD3 R106, P0, P6, R23, R2, R30 ;  /* 0x00000002176ad210 */ /* 0x000fe40007e1e01e */
[----:B------:R-:W-:Y:S02]  /*10580*/  @P5 LOP3.LUT R232, R232, 0x200000, RZ, 0xfc, !PT ;  /* 0x00200000e8e85812 */ /* 0x000fe400078efcff */
[----:B------:R-:W-:Y:S02]  /*10590*/  @!P5 IADD3.X R107, R19, R3, R165, P0, P6 ;  /* 0x00000003136bd210 */ /* 0x000fe400007ec4a5 */
[----:B------:R-:W-:Y:S02]  /*105a0*/  ISETP.LT.OR P5, PT, R0, 0x8a, !P1 ;  /* 0x0000008a0000780c */ /* 0x000fe40004fa1670 */
[----:B------:R-:W-:-:S04]  /*105b0*/  LOP3.LUT R5, R5, 0xfffffdff, RZ, 0xc0, !PT ;  /* 0xfffffdff05057812 */ /* 0x000fc800078ec0ff */
[----:B------:R-:W-:-:S07]  /*105c0*/  @P4 LOP3.LUT R5, R5, 0x200, RZ, 0xfc, !PT ;  /* 0x0000020005054812 */ /* 0x000fce00078efcff */
[----:B------:R-:W-:Y:S02]  /*105d0*/  @!P5 IADD3 R108, P0, P6, R23, R2, R30 ;  /* 0x00000002176cd210 */ /* 0x000fe40007e1e01e */
[----:B------:R-:W-:Y:S02]  /*105e0*/  LOP3.LUT P4, RZ, R22, 0x80000000, RZ, 0xc0, !PT ;  /* 0x8000000016ff7812 */ /* 0x000fe4000788c0ff */
[----:B------:R-:W-:Y:S02]  /*105f0*/  @!P5 IADD3.X R109, R19, R3, R165, P0, P6 ;  /* 0x00000003136dd210 */ /* 0x000fe400007ec4a5 */
[----:B0-----:R-:W-:-:S05]  /*10600*/  @!P2 PRMT R24, R16, 0x8880, RZ ;  /* 0x000088801018a816 */ /* 0x001fca00000000ff */
[----:B------:R-:W-:-:S04]  /*10610*/  @!P2 IMAD R4, R24, R18, RZ ;  /* 0x000000121804a224 */ /* 0x000fc800078e02ff */
[----:B----4-:R-:W-:Y:S02]  /*10620*/  @!P2 IMAD R24, R152, R17, R4 ;  /* 0x000000119818a224 */ /* 0x010fe400078e0204 */
[----:B------:R-:W4:Y:S04]  /*10630*/  LDL.LU R152, [R1+0x118] ;  /* 0x0001180001987983 */ /* 0x000f280000300800 */
        /* <DEDUP_REMOVED lines=17> */
[----:B------:R-:W-:Y:S01]  /*10750*/  LOP3.LUT R5, R5, 0xfffbffff, RZ, 0xc0, !PT ;  /* 0xfffbffff05057812 */ /* 0x000fe200078ec0ff */
[----:B------:R-:W2:Y:S04]  /*10760*/  LDL.LU R154, [R1+0xe0] ;  /* 0x0000e000019a7983 */ /* 0x000ea80000300800 */
[----:B------:R0:W-:Y:S04]  /*10770*/  @!P6 STG.E.U8 desc[UR60][R20.64+0x39], R24 ;  /* 0x000039181400e986 */ /* 0x0001e8000c10113c */
[----:B------:R-:W0:Y:S01]  /*10780*/  @!P0 LDG.E.U8 R16, desc[UR60][R12.64+0x38] ;  /* 0x0000383c0c108981 */ /* 0x000e22000c1e1100 */
[----:B------:R-:W-:-:S02]  /*10790*/  @P2 LOP3.LUT R5, R5, 0x40000, RZ, 0xfc, !PT ;  /* 0x0004000005052812 */ /* 0x000fc400078efcff */
[----:B------:R-:W-:Y:S02]  /*107a0*/  ISETP.LT.OR P2, PT, R0, 0x92, !P3 ;  /* 0x000000920000780c */ /* 0x000fe40005f41670 */
        /* <DEDUP_REMOVED lines=8> */
[----:B------:R-:W-:Y:S02]  /*10830*/  LOP3.LUT R22, R22, 0xfbffffff, RZ, 0xc0, !PT ;  /* 0xfbffffff16167812 */ /* 0x000fe400078ec0ff */
        /* <DEDUP_REMOVED lines=9> */
[----:B------:R-:W-:Y:S02]  /*108d0*/  LOP3.LUT P2, RZ, R22, 0x40000000, RZ, 0xc0, !PT ;  /* 0x4000000016ff7812 */ /* 0x000fe4000784c0ff */
[----:B------:R-:W-:Y:S02]  /*108e0*/  @P5 LOP3.LUT R5, R5, 0x8000, RZ, 0xfc, !PT ;  /* 0x0000800005055812 */ /* 0x000fe400078efcff */
[----:B------:R-:W-:Y:S02]  /*108f0*/  @!P5 IADD3.X R99, R19, R3, R233, P4, P6 ;  /* 0x000000031363d210 */ /* 0x000fe400027ec4e9 */
[----:B------:R-:W-:Y:S02]  /*10900*/  ISETP.LT.OR P5, PT, R0, 0x9a, !P3 ;  /* 0x0000009a0000780c */ /* 0x000fe40005fa1670 */
[----:B------:R-:W-:-:S04]  /*10910*/  LOP3.LUT R22, R22, 0xdfffffff, RZ, 0xc0, !PT ;  /* 0xdfffffff16167812 */ /* 0x000fc800078ec0ff */
[----:B------:R-:W-:Y:S02]  /*10920*/  @P3 LOP3.LUT R22, R22, 0x20000000, RZ, 0xfc, !PT ;  /* 0x2000000016163812 */ /* 0x000fe400078efcff */
[----:B------:R-:W-:-:S05]  /*10930*/  ISETP.LT.OR P3, PT, R0, 0x91, !P1 ;  /* 0x000000910000780c */ /* 0x000fca0004f61670 */
[----:B------:R-:W-:-:S04]  /*10940*/  @!P5 IADD3 R100, P4, P6, R23, R2, R31 ;  /* 0x000000021764d210 */ /* 0x000fc80007e9e01f */
[----:B------:R-:W-:Y:S02]  /*10950*/  @!P5 IADD3.X R101, R19, R3, R233, P4, P6 ;  /* 0x000000031365d210 */ /* 0x000fe400027ec4e9 */
        /* <DEDUP_REMOVED lines=12> */
[C---:B------:R-:W-:Y:S01]  /*10a20*/  ISETP.LT.OR P0, PT, R0.reuse, 0x31, !P1 ;  /* 0x000000310000780c */ /* 0x040fe20004f01670 */
[----:B------:R-:W2:Y:S04]  /*10a30*/  LDL.LU R154, [R1+0xec] ;  /* 0x0000ec00019a7983 */ /* 0x000ea80000300800 */
        /* <DEDUP_REMOVED lines=10> */
[----:B------:R-:W-:-:S02]  /*10ae0*/  @P3 LOP3.LUT R5, R5, 0x20000, RZ, 0xfc, !PT ;  /* 0x0002000005053812 */ /* 0x000fc400078efcff */
[----:B------:R-:W-:Y:S02]  /*10af0*/  ISETP.LT.OR P3, PT, R0, 0x92, !P1 ;  /* 0x000000920000780c */ /* 0x000fe40004f61670 */
[----:B------:R-:W-:-:S04]  /*10b00*/  LOP3.LUT R232, R232, 0xffefffff, RZ, 0xc0, !PT ;  /* 0xffefffffe8e87812 */ /* 0x000fc800078ec0ff */
[----:B------:R-:W-:Y:S02]  /*10b10*/  @P5 LOP3.LUT R232, R232, 0x100000, RZ, 0xfc, !PT ;  /* 0x00100000e8e85812 */ /* 0x000fe400078efcff */
[----:B0-----:R-:W-:-:S05]  /*10b20*/  @!P0 PRMT R24, R16, 0x8880, RZ ;  /* 0x0000888010188816 */ /* 0x001fca00000000ff */
[----:B------:R-:W-:-:S04]  /*10b30*/  @!P0 IMAD R4, R24, R18, RZ ;  /* 0x0000001218048224 */ /* 0x000fc800078e02ff */
[----:B---3--:R-:W-:Y:S01]  /*10b40*/  @!P0 IMAD R24, R153, R17, R4 ;  /* 0x0000001199188224 */ /* 0x008fe200078e0204 */
[----:B------:R-:W-:Y:S01]  /*10b50*/  @!P3 IADD3 R88, P4, P5, R23, R2, R30 ;  /* 0x000000021758b210 */ /* 0x000fe20007d9e01e */
[----:B------:R-:W3:Y:S04]  /*10b60*/  LDL.LU R153, [R1+0xf4] ;  /* 0x0000f40001997983 */ /* 0x000ee80000300800 */
[----:B------:R0:W-:Y:S01]  /*10b70*/  @!P0 STG.E.U8 desc[UR60][R52.64+0x30], R24 ;  /* 0x0000301834008986 */ /* 0x0001e2000c10113c */
[----:B------:R-:W-:-:S13]  /*10b80*/  ISETP.LT.OR P0, PT, R0, 0x32, !P1 ;  /* 0x000000320000780c */ /* 0x000fda0004f01670 */
[----:B------:R-:W0:Y:S01]  /*10b90*/  @!P0 LDG.E.U8 R16, desc[UR60][R10.64+0x31] ;  /* 0x0000313c0a108981 */ /* 0x000e22000c1e1100 */
        /* <DEDUP_REMOVED lines=12> */
[----:B------:R-:W-:Y:S02]  /*10c60*/  ISETP.LT.OR P4, PT, R0, 0xa1, !P3 ;  /* 0x000000a10000780c */ /* 0x000fe40005f81670 */
        /* <DEDUP_REMOVED lines=105> */
[----:B--2---:R-:W-:Y:S01]  /*11300*/  @!P6 IMAD R24, R154, R17, R4 ;  /* 0x000000119a18e224 */ /* 0x004fe200078e0204 */
        /* <DEDUP_REMOVED lines=15> */
[----:B------:R-:W-:-:S05]  /*11400*/  @!P6 IADD3 R46, P2, R2, R23, RZ ;  /* 0x00000017022ee210 */ /* 0x000fca0007f5e0ff */
[----:B------:R-:W-:Y:S01]  /*11410*/  @!P6 IMAD.X R47, R3, 0x1, R19, P2 ;  /* 0x00000001032fe824 */ /* 0x000fe200010e0613 */
[----:B------:R-:W-:Y:S02]  /*11420*/  ISETP.LT.OR P2, PT, R0, 0xaa, !P1 ;  /* 0x000000aa0000780c */ /* 0x000fe40004f41670 */
[C---:B------:R-:W-:Y:S02]  /*11430*/  LOP3.LUT P4, RZ, R22.reuse, 0x4000000, RZ, 0xc0, !PT ;  /* 0x0400000016ff7812 */ /* 0x040fe4000788c0ff */
[----:B------:R-:W-:-:S04]  /*11440*/  LOP3.LUT R22, R22, 0xffdfffff, RZ, 0xc0, !PT ;  /* 0xffdfffff16167812 */ /* 0x000fc800078ec0ff */
[----:B------:R-:W-:Y:S02]  /*11450*/  @P0 LOP3.LUT R22, R22, 0x200000, RZ, 0xfc, !PT ;  /* 0x0020000016160812 */ /* 0x000fe400078efcff */
        /* <DEDUP_REMOVED lines=281> */
[----:B------:R-:W-:Y:S01]  /*125f0*/  LOP3.LUT R22, R22, 0xfffffff7, RZ, 0xc0, !PT ;  /* 0xfffffff716167812 */ /* 0x000fe200078ec0ff */
[----:B------:R-:W2:Y:S04]  /*12600*/  LDL.LU R152, [R1+0x7c] ;  /* 0x00007c0001987983 */ /* 0x000ea80000300800 */
[----:B------:R0:W-:Y:S01]  /*12610*/  @!P6 STG.E.U8 desc[UR60][R2.64+0x59], R24 ;  /* 0x000059180200e986 */ /* 0x0001e2000c10113c */
[----:B------:R-:W-:Y:S02]  /*12620*/  ISETP.LT.OR P6, PT, R0, 0x59, !P5 ;  /* 0x000000590000780c */ /* 0x000fe40006fc1670 */
[----:B------:R-:W-:Y:S01]  /*12630*/  @P4 LOP3.LUT R22, R22, 0x8, RZ, 0xfc, !PT ;  /* 0x0000000816164812 */ /* 0x000fe200078efcff */
[----:B------:R-:W4:Y:S10]  /*12640*/  LDL.LU R154, [R1+0x40] ;  /* 0x00004000019a7983 */ /* 0x000f340000300800 */
        /* <DEDUP_REMOVED lines=17> */
[----:B------:R-:W-:-:S04]  /*12760*/  @P3 LOP3.LUT R22, R22, 0x100, RZ, 0xfc, !PT ;  /* 0x0000010016163812 */ /* 0x000fc800078efcff */
[----:B------:R-:W-:Y:S02]  /*12770*/  LOP3.LUT R22, R22, 0xfffffffd, RZ, 0xc0, !PT ;  /* 0xfffffffd16167812 */ /* 0x000fe400078ec0ff */
[----:B------:R-:W-:Y:S02]  /*12780*/  ISETP.LT.OR P3, PT, R0, 0xd1, !P1 ;  /* 0x000000d10000780c */ /* 0x000fe40004f61670 */
[----:B------:R-:W-:Y:S02]  /*12790*/  @P2 LOP3.LUT R22, R22, 0x2, RZ, 0xfc, !PT ;  /* 0x0000000216162812 */ /* 0x000fe400078efcff */
[----:B------:R-:W-:Y:S02]  /*127a0*/  LOP3.LUT P2, RZ, R232, 0x40000000, RZ, 0xc0, !PT ;  /* 0x40000000e8ff7812 */ /* 0x000fe4000784c0ff */
[----:B0-----:R-:W-:Y:S02]  /*127b0*/  @!P6 IADD3 R26, P0, R2, R23, RZ ;  /* 0x00000017021ae210 */ /* 0x001fe40007f1e0ff */
[----:B------:R-:W-:-:S03]  /*127c0*/  LOP3.LUT R22, R22, 0xfffbffff, RZ, 0xc0, !PT ;  /* 0xfffbffff16167812 */ /* 0x000fc600078ec0ff */
[----:B------:R-:W-:-:S06]  /*127d0*/  @!P6 IMAD.X R27, R3, 0x1, R19, P0 ;  /* 0x00000001031be824 */ /* 0x000fcc00000e0613 */
[----:B------:R-:W-:Y:S02]  /*127e0*/  @P2 LOP3.LUT R22, R22, 0x40000, RZ, 0xfc, !PT ;  /* 0x0004000016162812 */ /* 0x000fe400078efcff */
        /* <DEDUP_REMOVED lines=16> */
[----:B------:R-:W-:-:S04]  /*128f0*/  @P5 LOP3.LUT R22, R22, 0x80000, RZ, 0xfc, !PT ;  /* 0x0008000016165812 */ /* 0x000fc800078efcff */
[----:B------:R-:W-:-:S04]  /*12900*/  LOP3.LUT R22, R22, 0xfffffffb, RZ, 0xc0, !PT ;  /* 0xfffffffb16167812 */ /* 0x000fc800078ec0ff */
[----:B------:R-:W-:Y:S02]  /*12910*/  @P3 LOP3.LUT R22, R22, 0x4, RZ, 0xfc, !PT ;  /* 0x0000000416163812 */ /* 0x000fe400078efcff */
[----:B------:R-:W-:Y:S02]  /*12920*/  ISETP.LT.OR P3, PT, R0, 0xd2, !P1 ;  /* 0x000000d20000780c */ /* 0x000fe40004f61670 */
[----:B0-----:R-:W-:-:S05]  /*12930*/  @!P6 PRMT R24, R16, 0x8880, RZ ;  /* 0x000088801018e816 */ /* 0x001fca00000000ff */
[----:B------:R-:W-:-:S06]  /*12940*/  @!P6 IMAD R4, R24, R18, RZ ;  /* 0x000000121804e224 */ /* 0x000fcc00078e02ff */
[----:B------:R-:W-:-:S04]  /*12950*/  @!P3 IADD3 R24, P2, P5, R23, R2, R30 ;  /* 0x000000021718b210 */ /* 0x000fc80007d5e01e */
[----:B------:R-:W-:Y:S02]  /*12960*/  @!P3 IADD3.X R25, R19, R3, R165, P2, P5 ;  /* 0x000000031319b210 */ /* 0x000fe400017ea4a5 */
[----:B------:R-:W-:Y:S01]  /*12970*/  LOP3.LUT P2, RZ, R22, 0x40000, RZ, 0xc0, !PT ;  /* 0x0004000016ff7812 */ /* 0x000fe2000784c0ff */
[----:B---3--:R-:W-:Y:S01]  /*12980*/  @!P6 IMAD R26, R153, R17, R4 ;  /* 0x00000011991ae224 */ /* 0x008fe200078e0204 */
[----:B------:R-:W-:Y:S01]  /*12990*/  LOP3.LUT P0, RZ, R232, 0x20000000, RZ, 0xc0, !PT ;  /* 0x20000000e8ff7812 */ /* 0x000fe2000780c0ff */
[----:B------:R-:W3:Y:S04]  /*129a0*/  LDL.LU R153, [R1+0x4c] ;  /* 0x00004c0001997983 */ /* 0x000ee80000300800 */
[----:B------:R0:W-:Y:S01]  /*129b0*/  @!P6 STG.E.U8 desc[UR60][R20.64+0x51], R26 ;  /* 0x0000511a1400e986 */ /* 0x0001e2000c10113c */
[----:B------:R-:W-:-:S03]  /*129c0*/  LOP3.LUT P5, RZ, R22, 0x80000, RZ, 0xc0, !PT ;  /* 0x0008000016ff7812 */ /* 0x000fc600078ac0ff */
[----:B------:R-:W4:Y:S04]  /*129d0*/  LDL.LU R154, [R1+0x50] ;  /* 0x00005000019a7983 */ /* 0x000f280000300800 */
[----:B------:R-:W0:Y:S01]  /*129e0*/  @!P2 LDG.E.U8 R16, desc[UR60][R12.64+0x50] ;  /* 0x0000503c0c10a981 */ /* 0x000e22000c1e1100 */
[----:B------:R-:W-:-:S03]  /*129f0*/  LOP3.LUT R22, R22, 0xfffff7ff, RZ, 0xc0, !PT ;  /* 0xfffff7ff16167812 */ /* 0x000fc600078ec0ff */
[----:B------:R-:W4:Y:S01]  /*12a00*/  LDL.LU R155, [R1+0x54] ;  /* 0x00005400019b7983 */ /* 0x000f220000300800 */
[----:B------:R-:W-:Y:S02]  /*12a10*/  @P3 LOP3.LUT R22, R22, 0x800, RZ, 0xfc, !PT ;  /* 0x0000080016163812 */ /* 0x000fe400078efcff */
[----:B------:R-:W-:Y:S02]  /*12a20*/  ISETP.LT.OR P3, PT, R0, 0xd9, !P1 ;  /* 0x000000d90000780c */ /* 0x000fe40004f61670 */
[----:B0-----:R-:W-:-:S05]  /*12a30*/  @!P2 PRMT R26, R16, 0x8880, RZ ;  /* 0x00008880101aa816 */ /* 0x001fca00000000ff */
[----:B------:R-:W-:-:S04]  /*12a40*/  @!P2 IMAD R4, R26, R18, RZ ;  /* 0x000000121a04a224 */ /* 0x000fc800078e02ff */
[----:B--2---:R-:W-:Y:S01]  /*12a50*/  @!P2 IMAD R26, R152, R17, R4 ;  /* 0x00000011981aa224 */ /* 0x004fe200078e0204 */
[----:B------:R-:W-:Y:S01]  /*12a60*/  LOP3.LUT R22, R22, 0xfffffdff, RZ, 0xc0, !PT ;  /* 0xfffffdff16167812 */ /* 0x000fe200078ec0ff */
[----:B------:R-:W2:Y:S04]  /*12a70*/  LDL.LU R152, [R1+0x58] ;  /* 0x0000580001987983 */ /* 0x000ea80000300800 */
[----:B------:R0:W-:Y:S04]  /*12a80*/  @!P2 STG.E.U8 desc[UR60][R28.64+0x50], R26 ;  /* 0x0000501a1c00a986 */ /* 0x0001e8000c10113c */
[----:B------:R-:W3:Y:S01]  /*12a90*/  @!P0 LDG.E.U8 R16, desc[UR60][R12.64+0x51] ;  /* 0x0000513c0c108981 */ /* 0x000ee2000c1e1100 */
[----:B0-----:R-:W-:-:S04]  /*12aa0*/  @!P3 IADD3 R26, P2, P6, R23, R2, R30 ;  /* 0x00000002171ab210 */ /* 0x001fc80007e5e01e */
[----:B------:R-:W-:Y:S02]  /*12ab0*/  @!P3 IADD3.X R27, R19, R3, R165, P2, P6 ;  /* 0x00000003131bb210 */ /* 0x000fe400017ec4a5 */
[----:B------:R-:W-:Y:S02]  /*12ac0*/  ISETP.LT.OR P2, PT, R0, 0xda, !P1 ;  /* 0x000000da0000780c */ /* 0x000fe40004f41670 */
[----:B------:R-:W-:-:S11]  /*12ad0*/  LOP3.LUT R22, R22, 0xffffffdf, RZ, 0xc0, !PT ;  /* 0xffffffdf16167812 */ /* 0x000fd600078ec0ff */
[----:B------:R-:W-:-:S04]  /*12ae0*/  @P2 LOP3.LUT R22, R22, 0x20, RZ, 0xfc, !PT ;  /* 0x0000002016162812 */ /* 0x000fc800078efcff */
[----:B------:R-:W-:-:S04]  /*12af0*/  @P1 LOP3.LUT R22, R22, 0x200, RZ, 0xfc, !PT ;  /* 0x0000020016161812 */ /* 0x000fc800078efcff */
[----:B------:R-:W-:Y:S02]  /*12b00*/  LOP3.LUT P1, RZ, R22, 0x20, RZ, 0xc0, !PT ;  /* 0x0000002016ff7812 */ /* 0x000fe4000782c0ff */
[----:B---3--:R-:W-:-:S05]  /*12b10*/  @!P0 PRMT R28, R16, 0x8880, RZ ;  /* 0x00008880101c8816 */ /* 0x008fca00000000ff */
[----:B------:R-:W-:-:S06]  /*12b20*/  @!P0 IMAD R4, R28, R18, RZ ;  /* 0x000000121c048224 */ /* 0x000fcc00078e02ff */
[----:B------:R-:W-:-:S04]  /*12b30*/  @!P1 IADD3 R28, P2, P6, R23, R2, R30 ;  /* 0x00000002171c9210 */ /* 0x000fc80007e5e01e */
[----:B------:R-:W-:Y:S02]  /*12b40*/  @!P1 IADD3.X R29, R19, R3, R165, P2, P6 ;  /* 0x00000003131d9210 */ /* 0x000fe400017ec4a5 */
[----:B------:R-:W-:Y:S01]  /*12b50*/  ISETP.LT.OR P6, PT, R0, 0x59, !P4 ;  /* 0x000000590000780c */ /* 0x000fe200067c1670 */
[----:B------:R-:W-:Y:S01]  /*12b60*/  @!P0 IMAD R30, R153, R17, R4 ;  /* 0x00000011991e8224 */ /* 0x000fe200078e0204 */
[----:B------:R-:W-:Y:S01]  /*12b70*/  LOP3.LUT R232, R232, 0xbfffffff, RZ, 0xc0, !PT ;  /* 0xbfffffffe8e87812 */ /* 0x000fe200078ec0ff */
[----:B------:R-:W3:Y:S04]  /*12b80*/  LDL.LU R165, [R1+0x5c] ;  /* 0x00005c0001a57983 */ /* 0x000ee80000300800 */
[----:B------:R0:W-:Y:S06]  /*12b90*/  @!P0 STG.E.U8 desc[UR60][R170.64+0x51], R30 ;  /* 0x0000511eaa008986 */ /* 0x0001ec000c10113c */
[----:B------:R-:W4:Y:S01]  /*12ba0*/  @!P6 LDG.E.U8 R16, desc[UR60][R14.64+0x58] ;  /* 0x0000583c0e10e981 */ /* 0x000f22000c1e1100 */
[----:B------:R-:W-:-:S02]  /*12bb0*/  LOP3.LUT P2, RZ, R22, 0x20000, RZ, 0xc0, !PT ;  /* 0x0002000016ff7812 */ /* 0x000fc4000784c0ff */
[----:B------:R-:W-:Y:S01]  /*12bc0*/  @P3 LOP3.LUT R232, R232, 0x40000000, RZ, 0xfc, !PT ;  /* 0x40000000e8e83812 */ /* 0x000fe200078efcff */
[----:B0-----:R-:W3:Y:S01]  /*12bd0*/  LDL.LU.64 R170, [R1+0x500] ;  /* 0x0005000001aa7983 */ /* 0x001ee20000300a00 */
[----:B----4-:R-:W-:-:S03]  /*12be0*/  @!P6 PRMT R30, R16, 0x8880, RZ ;  /* 0x00008880101ee816 */ /* 0x010fc600000000ff */
[----:B------:R-:W4:Y:S02]  /*12bf0*/  LDL.LU R153, [R1+0x20] ;  /* 0x0000200001997983 */ /* 0x000f240000300800 */
[----:B------:R-:W-:-:S04]  /*12c00*/  @!P6 IMAD R4, R30, R18, RZ ;  /* 0x000000121e04e224 */ /* 0x000fc800078e02ff */
[----:B------:R-:W-:Y:S01]  /*12c10*/  @!P6 IMAD R30, R154, R17, R4 ;  /* 0x000000119a1ee224 */ /* 0x000fe200078e0204 */
[----:B------:R-:W-:Y:S01]  /*12c20*/  LOP3.LUT R22, R22, 0xfffffbff, RZ, 0xc0, !PT ;  /* 0xfffffbff16167812 */ /* 0x000fe200078ec0ff */
[----:B------:R-:W4:Y:S04]  /*12c30*/  LDL.LU R154, [R1+0x24] ;  /* 0x00002400019a7983 */ /* 0x000f280000300800 */
[----:B------:R0:W-:Y:S01]  /*12c40*/  @!P6 STG.E.U8 desc[UR60][R20.64+0x58], R30 ;  /* 0x0000581e1400e986 */ /* 0x0001e2000c10113c */
[----:B------:R-:W-:-:S13]  /*12c50*/  ISETP.LT.OR P6, PT, R0, 0x5a, !P4 ;  /* 0x0000005a0000780c */ /* 0x000fda00067c1670 */
[----:B------:R-:W0:Y:S01]  /*12c60*/  @!P6 LDG.E.U8 R16, desc[UR60][R14.64+0x59] ;  /* 0x0000593c0e10e981 */ /* 0x000e22000c1e1100 */
[----:B------:R-:W-:Y:S02]  /*12c70*/  @P1 LOP3.LUT R22, R22, 0x400, RZ, 0xfc, !PT ;  /* 0x0000040016161812 */ /* 0x000fe400078efcff */
[----:B------:R-:W-:Y:S02]  /*12c80*/  LOP3.LUT P1, RZ, R232, 0x10000000, RZ, 0xc0, !PT ;  /* 0x10000000e8ff7812 */ /* 0x000fe4000782c0ff */
[----:B0-----:R-:W-:-:S05]  /*12c90*/  @!P6 PRMT R30, R16, 0x8880, RZ ;  /* 0x00008880101ee816 */ /* 0x001fca00000000ff */
[----:B------:R-:W-:-:S04]  /*12ca0*/  @!P6 IMAD R4, R30, R18, RZ ;  /* 0x000000121e04e224 */ /* 0x000fc800078e02ff */
[----:B------:R-:W-:-:S05]  /*12cb0*/  @!P6 IMAD R30, R155, R17, R4 ;  /* 0x000000119b1ee224 */ /* 0x000fca00078e0204 */
[----:B------:R0:W-:Y:S04]  /*12cc0*/  @!P6 STG.E.U8 desc[UR60][R20.64+0x59], R30 ;  /* 0x0000591e1400e986 */ /* 0x0001e8000c10113c */
[----:B------:R-:W0:Y:S01]  /*12cd0*/  @!P1 LDG.E.U8 R16, desc[UR60][R12.64+0x58] ;  /* 0x0000583c0c109981 */ /* 0x000e22000c1e1100 */
[----:B------:R-:W-:Y:S02]  /*12ce0*/  LOP3.LUT P3, RZ, R232, 0x8000000, RZ, 0xc0, !PT ;  /* 0x08000000e8ff7812 */ /* 0x000fe4000786c0ff */
[----:B0-----:R-:W-:-:S05]  /*12cf0*/  @!P1 PRMT R30, R16, 0x8880, RZ ;  /* 0x00008880101e9816 */ /* 0x001fca00000000ff */
[----:B------:R-:W-:-:S04]  /*12d00*/  @!P1 IMAD R4, R30, R18, RZ ;  /* 0x000000121e049224 */ /* 0x000fc800078e02ff */
[----:B--2---:R-:W-:-:S05]  /*12d10*/  @!P1 IMAD R30, R152, R17, R4 ;  /* 0x00000011981e9224 */ /* 0x004fca00078e0204 */
[----:B------:R0:W-:Y:S04]  /*12d20*/  @!P1 STG.E.U8 desc[UR60][R172.64+0x58], R30 ;  /* 0x0000581eac009986 */ /* 0x0001e8000c10113c */
[----:B------:R-:W2:Y:S01]  /*12d30*/  @!P3 LDG.E.U8 R16, desc[UR60][R12.64+0x59] ;  /* 0x0000593c0c10b981 */ /* 0x000ea2000c1e1100 */
[----:B------:R-:W-:Y:S02]  /*12d40*/  ISETP.LT.OR P6, PT, R0, 0x51, !P2 ;  /* 0x000000510000780c */ /* 0x000fe400057c1670 */
[----:B------:R-:W-:Y:S01]  /*12d50*/  LOP3.LUT P0, RZ, R232, 0x200, RZ, 0xc0, !PT ;  /* 0x00000200e8ff7812 */ /* 0x000fe2000780c0ff */
[----:B0-----:R-:W4:Y:S04]  /*12d60*/  LDL.LU.64 R172, [R1+0x4f8] ;  /* 0x0004f80001ac7983 */ /* 0x001f280000300a00 */
[----:B------:R-:W4:Y:S01]  /*12d70*/  LDL.LU R152, [R1+0x28] ;  /* 0x0000280001987983 */ /* 0x000f220000300800 */
[----:B--2---:R-:W-:-:S05]  /*12d80*/  @!P3 PRMT R30, R16, 0x8880, RZ ;  /* 0x00008880101eb816 */ /* 0x004fca00000000ff */
[----:B------:R-:W-:-:S04]  /*12d90*/  @!P3 IMAD R4, R30, R18, RZ ;  /* 0x000000121e04b224 */ /* 0x000fc800078e02ff */
[----:B---3--:R-:W-:-:S05]  /*12da0*/  @!P3 IMAD R30, R165, R17, R4 ;  /* 0x00000011a51eb224 */ /* 0x008fca00078e0204 */
[----:B------:R0:W-:Y:S04]  /*12db0*/  @!P3 STG.E.U8 desc[UR60][R174.64+0x59], R30 ;  /* 0x0000591eae00b986 */ /* 0x0001e8000c10113c */
[----:B------:R-:W2:Y:S04]  /*12dc0*/  @!P6 LDG.E.U8 R16, desc[UR60][R8.64+0x50] ;  /* 0x0000503c0810e981 */ /* 0x000ea8000c1e1100 */
[----:B0-----:R-:W3:Y:S04]  /*12dd0*/  LDL.LU.64 R174, [R1+0x4f0] ;  /* 0x0004f00001ae7983 */ /* 0x001ee80000300a00 */
[----:B------:R-:W3:Y:S01]  /*12de0*/  LDL.LU R165, [R1+0x2c] ;  /* 0x00002c0001a57983 */ /* 0x000ee20000300800 */
[----:B--2---:R-:W-:-:S05]  /*12df0*/  @!P6 PRMT R30, R16, 0x8880, RZ ;  /* 0x00008880101ee816 */ /* 0x004fca00000000ff */
[----:B------:R-:W-:-:S04]  /*12e00*/  @!P6 IMAD R4, R30, R18, RZ ;  /* 0x000000121e04e224 */ /* 0x000fc800078e02ff */
[----:B----4-:R-:W-:Y:S02]  /*12e10*/  @!P6 IMAD R30, R153, R17, R4 ;  /* 0x00000011991ee224 */ /* 0x010fe400078e0204 */
[----:B------:R-:W2:Y:S04]  /*12e20*/  LDL.LU R153, [R1+0x30] ;  /* 0x0000300001997983 */ /* 0x000ea80000300800 */
[----:B------:R0:W-:Y:S01]  /*12e30*/  @!P6 STG.E.U8 desc[UR60][R6.64+0x50], R30 ;  /* 0x0000501e0600e986 */ /* 0x0001e2000c10113c */
[----:B------:R-:W-:-:S13]  /*12e40*/  ISETP.LT.OR P6, PT, R0, 0x52, !P2 ;  /* 0x000000520000780c */ /* 0x000fda00057c1670 */
[----:B------:R-:W0:Y:S02]  /*12e50*/  @!P6 LDG.E.U8 R16, desc[UR60][R8.64+0x51] ;  /* 0x0000513c0810e981 */ /* 0x000e24000c1e1100 */
[----:B0-----:R-:W-:-:S05]  /*12e60*/  @!P6 PRMT R30, R16, 0x8880, RZ ;  /* 0x00008880101ee816 */ /* 0x001fca00000000ff */
[----:B------:R-:W-:-:S04]  /*12e70*/  @!P6 IMAD R4, R30, R18, RZ ;  /* 0x000000121e04e224 */ /* 0x000fc800078e02ff */
[----:B------:R-:W-:-:S05]  /*12e80*/  @!P6 IMAD R30, R154, R17, R4 ;  /* 0x000000119a1ee224 */ /* 0x000fca00078e0204 */
[----:B------:R0:W-:Y:S04]  /*12e90*/  @!P6 STG.E.U8 desc[UR60][R6.64+0x51], R30 ;  /* 0x0000511e0600e986 */ /* 0x0001e8000c10113c */
[----:B------:R-:W4:Y:S01]  /*12ea0*/  @!P0 LDG.E.U8 R16, desc[UR60][R10.64+0x50] ;  /* 0x0000503c0a108981 */ /* 0x000f22000c1e1100 */
[----:B------:R-:W-:-:S03]  /*12eb0*/  LOP3.LUT P6, RZ, R232, 0x100, RZ, 0xc0, !PT ;  /* 0x00000100e8ff7812 */ /* 0x000fc600078cc0ff */
[----:B0-----:R-:W2:Y:S01]  /*12ec0*/  LDL.LU R30, [R1+0x34] ;  /* 0x00003400011e7983 */ /* 0x001ea20000300800 */
[----:B------:R-:W-:-:S03]  /*12ed0*/  LOP3.LUT P1, RZ, R232, 0x80, RZ, 0xc0, !PT ;  /* 0x00000080e8ff7812 */ /* 0x000fc6000782c0ff */
[----:B------:R-:W2:Y:S01]  /*12ee0*/  LDL.LU R155, [R1+0x38] ;  /* 0x00003800019b7983 */ /* 0x000ea20000300800 */
[----:B----4-:R-:W-:-:S05]  /*12ef0*/  @!P0 PRMT R154, R16, 0x8880, RZ ;  /* 0x00008880109a8816 */ /* 0x010fca00000000ff */
[----:B------:R-:W-:-:S04]  /*12f00*/  @!P0 IMAD R4, R154, R18, RZ ;  /* 0x000000129a048224 */ /* 0x000fc800078e02ff */
[----:B------:R-:W-:-:S05]  /*12f10*/  @!P0 IMAD R152, R152, R17, R4 ;  /* 0x0000001198988224 */ /* 0x000fca00078e0204 */
[----:B------:R0:W-:Y:S04]  /*12f20*/  @!P0 STG.E.U8 desc[UR60][R160.64+0x50], R152 ;  /* 0x00005098a0008986 */ /* 0x0001e8000c10113c */
[----:B------:R-:W4:Y:S01]  /*12f30*/  @!P6 LDG.E.U8 R16, desc[UR60][R10.64+0x51] ;  /* 0x0000513c0a10e981 */ /* 0x000f22000c1e1100 */
[----:B------:R-:W-:-:S03]  /*12f40*/  LOP3.LUT P3, RZ, R232, 0x40, RZ, 0xc0, !PT ;  /* 0x00000040e8ff7812 */ /* 0x000fc6000786c0ff */
[----:B0-----:R-:W2:Y:S04]  /*12f50*/  LDL.LU.64 R160, [R1+0x4e8] ;  /* 0x0004e80001a07983 */ /* 0x001ea80000300a00 */
[----:B------:R-:W2:Y:S01]  /*12f60*/  LDL.LU R154, [R1+0x3c] ;  /* 0x00003c00019a7983 */ /* 0x000ea20000300800 */
[----:B----4-:R-:W-:-:S05]  /*12f70*/  @!P6 PRMT R152, R16, 0x8880, RZ ;  /* 0x000088801098e816 */ /* 0x010fca00000000ff */
[----:B------:R-:W-:-:S04]  /*12f80*/  @!P6 IMAD R4, R152, R18, RZ ;  /* 0x000000129804e224 */ /* 0x000fc800078e02ff */
[----:B---3--:R-:W-:-:S05]  /*12f90*/  @!P6 IMAD R152, R165, R17, R4 ;  /* 0x00000011a598e224 */ /* 0x008fca00078e0204 */
[----:B------:R0:W-:Y:S01]  /*12fa0*/  @!P6 STG.E.U8 desc[UR60][R162.64+0x51], R152 ;  /* 0x00005198a200e986 */ /* 0x0001e2000c10113c */
[----:B------:R-:W-:Y:S02]  /*12fb0*/  ISETP.LT.OR P6, PT, R0, 0x59, !P2 ;  /* 0x000000590000780c */ /* 0x000fe400057c1670 */
[----:B------:R-:W-:Y:S01]  /*12fc0*/  LOP3.LUT P0, RZ, R22, 0x10000, RZ, 0xc0, !PT ;  /* 0x0001000016ff7812 */ /* 0x000fe2000780c0ff */
[----:B0-----:R-:W3:Y:S10]  /*12fd0*/  LDL.LU.64 R162, [R1+0x4e0] ;  /* 0x0004e00001a27983 */ /* 0x001ef40000300a00 */
[----:B------:R-:W4:Y:S02]  /*12fe0*/  @!P6 LDG.E.U8 R16, desc[UR60][R8.64+0x58] ;  /* 0x0000583c0810e981 */ /* 0x000f24000c1e1100 */
[----:B----4-:R-:W-:-:S05]  /*12ff0*/  @!P6 PRMT R152, R16, 0x8880, RZ ;  /* 0x000088801098e816 */ /* 0x010fca00000000ff */
[----:B------:R-:W-:Y:S02]  /*13000*/  @!P6 IMAD.MOV.U32 R165, RZ, RZ, R152 ;  /* 0x000000ffffa5e224 */ /* 0x000fe400078e0098 */
[----:B------:R-:W4:Y:S02]  /*13010*/  LDL.LU R152, [R1] ;  /* 0x0000000001987983 */ /* 0x000f240000300800 */
[----:B------:R-:W-:Y:S02]  /*13020*/  @!P6 IMAD R4, R165, R18, RZ ;  /* 0x00000012a504e224 */ /* 0x000fe400078e02ff */
[----:B------:R-:W3:Y:S02]  /*13030*/  LDL.LU R165, [R1+0x4d8] ;  /* 0x0004d80001a57983 */ /* 0x000ee40000300800 */
[----:B--2---:R-:W-:-:S05]  /*13040*/  @!P6 IMAD R153, R153, R17, R4 ;  /* 0x000000119999e224 */ /* 0x004fca00078e0204 */
[----:B------:R0:W-:Y:S01]  /*13050*/  @!P6 STG.E.U8 desc[UR60][R6.64+0x58], R153 ;  /* 0x000058990600e986 */ /* 0x0001e2000c10113c */
[----:B------:R-:W-:-:S13]  /*13060*/  ISETP.LT.OR P6, PT, R0, 0x5a, !P2 ;  /* 0x0000005a0000780c */ /* 0x000fda00057c1670 */
[----:B------:R-:W0:Y:S02]  /*13070*/  @!P6 LDG.E.U8 R16, desc[UR60][R8.64+0x59] ;  /* 0x0000593c0810e981 */ /* 0x000e24000c1e1100 */
[----:B0-----:R-:W-:-:S05]  /*13080*/  @!P6 PRMT R153, R16, 0x8880, RZ ;  /* 0x000088801099e816 */ /* 0x001fca00000000ff */
[----:B------:R-:W-:Y:S02]  /*13090*/  @!P6 IMAD R4, R153, R18, RZ ;  /* 0x000000129904e224 */ /* 0x000fe400078e02ff */
[----:B------:R-:W2:Y:S02]  /*130a0*/  LDL.LU R153, [R1+0x4] ;  /* 0x0000040001997983 */ /* 0x000ea40000300800 */
[----:B------:R-:W-:-:S05]  /*130b0*/  @!P6 IMAD R30, R30, R17, R4 ;  /* 0x000000111e1ee224 */ /* 0x000fca00078e0204 */
[----:B------:R0:W-:Y:S04]  /*130c0*/  @!P6 STG.E.U8 desc[UR60][R6.64+0x59], R30 ;  /* 0x0000591e0600e986 */ /* 0x0001e8000c10113c */
[----:B------:R-:W0:Y:S02]  /*130d0*/  @!P1 LDG.E.U8 R16, desc[UR60][R10.64+0x58] ;  /* 0x0000583c0a109981 */ /* 0x000e24000c1e1100 */
[----:B0-----:R-:W-:-:S05]  /*130e0*/  @!P1 PRMT R30, R16, 0x8880, RZ ;  /* 0x00008880101e9816 */ /* 0x001fca00000000ff */
[----:B------:R-:W-:-:S04]  /*130f0*/  @!P1 IMAD R4, R30, R18, RZ ;  /* 0x000000121e049224 */ /* 0x000fc800078e02ff */
[----:B------:R-:W-:-:S05]  /*13100*/  @!P1 IMAD R30, R155, R17, R4 ;  /* 0x000000119b1e9224 */ /* 0x000fca00078e0204 */
[----:B------:R0:W-:Y:S04]  /*13110*/  @!P1 STG.E.U8 desc[UR60][R166.64+0x58], R30 ;  /* 0x0000581ea6009986 */ /* 0x0001e8000c10113c */
[----:B------:R-:W4:Y:S01]  /*13120*/  @!P3 LDG.E.U8 R16, desc[UR60][R10.64+0x59] ;  /* 0x0000593c0a10b981 */ /* 0x000f22000c1e1100 */
[----:B------:R-:W-:-:S03]  /*13130*/  ISETP.LT.OR P6, PT, R0, 0x61, !P0 ;  /* 0x000000610000780c */ /* 0x000fc600047c1670 */
[----:B0-----:R-:W3:Y:S04]  /*13140*/  LDL.LU.64 R166, [R1+0x4d0] ;  /* 0x0004d00001a67983 */ /* 0x001ee80000300a00 */
[----:B------:R-:W3:Y:S01]  /*13150*/  LDL.LU R155, [R1+0x8] ;  /* 0x00000800019b7983 */ /* 0x000ee20000300800 */
[----:B----4-:R-:W-:-:S05]  /*13160*/  @!P3 PRMT R30, R16, 0x8880, RZ ;  /* 0x00008880101eb816 */ /* 0x010fca00000000ff */
[----:B------:R-:W-:-:S04]  /*13170*/  @!P3 IMAD R4, R30, R18, RZ ;  /* 0x000000121e04b224 */ /* 0x000fc800078e02ff */
[----:B------:R-:W-:-:S05]  /*13180*/  @!P3 IMAD R30, R154, R17, R4 ;  /* 0x000000119a1eb224 */ /* 0x000fca00078e0204 */
[----:B------:R0:W-:Y:S04]  /*13190*/  @!P3 STG.E.U8 desc[UR60][R156.64+0x59], R30 ;  /* 0x0000591e9c00b986 */ /* 0x0001e8000c10113c */
[----:B------:R-:W4:Y:S04]  /*131a0*/  @!P6 LDG.E.U8 R16, desc[UR60][R236.64+0x60] ;  /* 0x0000603cec10e981 */ /* 0x000f28000c1e1100 */
[----:B0-----:R-:W3:Y:S04]  /*131b0*/  LDL.LU R156, [R1+0xc] ;  /* 0x00000c00019c7983 */ /* 0x001ee80000300800 */
[----:B------:R-:W3:Y:S04]  /*131c0*/  LDL.LU R157, [R1+0x10] ;  /* 0x00001000019d7983 */ /* 0x000ee80000300800 */
[----:B------:R-:W3:Y:S01]  /*131d0*/  LDL.LU R154, [R1+0x14] ;  /* 0x00001400019a7983 */ /* 0x000ee20000300800 */
[----:B----4-:R-:W-:-:S05]  /*131e0*/  @!P6 PRMT R30, R16, 0x8880, RZ ;  /* 0x00008880101ee816 */ /* 0x010fca00000000ff */
[----:B------:R-:W-:-:S04]  /*131f0*/  @!P6 IMAD R4, R30, R18, RZ ;  /* 0x000000121e04e224 */ /* 0x000fc800078e02ff */
[----:B------:R-:W-:-:S05]  /*13200*/  @!P6 IMAD R30, R152, R17, R4 ;  /* 0x00000011981ee224 */ /* 0x000fca00078e0204 */
[----:B------:R0:W-:Y:S01]  /*13210*/  @!P6 STG.E.U8 desc[UR60][R2.64+0x60], R30 ;  /* 0x0000601e0200e986 */ /* 0x0001e2000c10113c */
[----:B------:R-:W-:-:S13]  /*13220*/  ISETP.LT.OR P6, PT, R0, 0x62, !P0 ;  /* 0x000000620000780c */ /* 0x000fda00047c1670 */
[----:B------:R-:W0:Y:S02]  /*13230*/  @!P6 LDG.E.U8 R16, desc[UR60][R236.64+0x61] ;  /* 0x0000613cec10e981 */ /* 0x000e24000c1e1100 */
[----:B0-----:R-:W-:-:S05]  /*13240*/  @!P6 PRMT R30, R16, 0x8880, RZ ;  /* 0x00008880101ee816 */ /* 0x001fca00000000ff */
[----:B------:R-:W-:-:S04]  /*13250*/  @!P6 IMAD R4, R30, R18, RZ ;  /* 0x000000121e04e224 */ /* 0x000fc800078e02ff */
[----:B--2---:R-:W-:-:S05]  /*13260*/  @!P6 IMAD R30, R153, R17, R4 ;  /* 0x00000011991ee224 */ /* 0x004fca00078e0204 */
[----:B------:R0:W-:Y:S01]  /*13270*/  @!P6 STG.E.U8 desc[UR60][R2.64+0x61], R30 ;  /* 0x0000611e0200e986 */ /* 0x0001e2000c10113c */
[----:B------:R-:W-:-:S13]  /*13280*/  ISETP.LT.OR P6, PT, R0, 0x61, !P5 ;  /* 0x000000610000780c */ /* 0x000fda0006fc1670 */
[----:B------:R-:W0:Y:S01]  /*13290*/  @!P6 LDG.E.U8 R16, desc[UR60][R234.64+0x60] ;  /* 0x0000603cea10e981 */ /* 0x000e22000c1e1100 */
[----:B------:R-:W-:-:S05]  /*132a0*/  @!P6 IADD3 R152, P1, R2, R23, RZ ;  /* 0x000000170298e210 */ /* 0x000fca0007f3e0ff */
[----:B------:R-:W-:Y:S01]  /*132b0*/  @!P6 IMAD.X R153, R3, 0x1, R19, P1 ;  /* 0x000000010399e824 */ /* 0x000fe200008e0613 */
[----:B0-----:R-:W-:-:S05]  /*132c0*/  @!P6 PRMT R30, R16, 0x8880, RZ ;  /* 0x00008880101ee816 */ /* 0x001fca00000000ff */
[----:B------:R-:W-:-:S04]  /*132d0*/  @!P6 IMAD R4, R30, R18, RZ ;  /* 0x000000121e04e224 */ /* 0x000fc800078e02ff */
[----:B---3--:R-:W-:Y:S02]  /*132e0*/  @!P6 IMAD R30, R155, R17, R4 ;  /* 0x000000119b1ee224 */ /* 0x008fe400078e0204 */
[----:B------:R-:W2:Y:S04]  /*132f0*/  LDL.LU R155, [R1+0x18] ;  /* 0x00001800019b7983 */ /* 0x000ea80000300800 */
[----:B------:R0:W-:Y:S01]  /*13300*/  @!P6 STG.E.U8 desc[UR60][R152.64+0x60], R30 ;  /* 0x0000601e9800e986 */ /* 0x0001e2000c10113c */
[----:B------:R-:W-:-:S13]  /*13310*/  ISETP.LT.OR P6, PT, R0, 0x62, !P5 ;  /* 0x000000620000780c */ /* 0x000fda0006fc1670 */
[----:B------:R-:W3:Y:S01]  /*13320*/  @!P6 LDG.E.U8 R16, desc[UR60][R234.64+0x61] ;  /* 0x0000613cea10e981 */ /* 0x000ee2000c1e1100 */
[----:B0-----:R-:W-:-:S05]  /*13330*/  @!P6 IADD3 R152, P1, R2, R23, RZ ;  /* 0x000000170298e210 */ /* 0x001fca0007f3e0ff */
[----:B------:R-:W-:Y:S01]  /*13340*/  @!P6 IMAD.X R153, R3, 0x1, R19, P1 ;  /* 0x000000010399e824 */ /* 0x000fe200008e0613 */
[----:B---3--:R-:W-:-:S05]  /*13350*/  @!P6 PRMT R30, R16, 0x8880, RZ ;  /* 0x00008880101ee816 */ /* 0x008fca00000000ff */
[----:B------:R-:W-:-:S04]  /*13360*/  @!P6 IMAD R4, R30, R18, RZ ;  /* 0x000000121e04e224 */ /* 0x000fc800078e02ff */
[----:B------:R-:W-:-:S05]  /*13370*/  @!P6 IMAD R30, R156, R17, R4 ;  /* 0x000000119c1ee224 */ /* 0x000fca00078e0204 */
[----:B------:R0:W-:Y:S01]  /*13380*/  @!P6 STG.E.U8 desc[UR60][R152.64+0x61], R30 ;  /* 0x0000611e9800e986 */ /* 0x0001e2000c10113c */
[----:B------:R-:W-:-:S03]  /*13390*/  ISETP.LT.OR P6, PT, R0, 0x69, !P0 ;  /* 0x000000690000780c */ /* 0x000fc600047c1670 */
[----:B0-----:R-:W3:Y:S10]  /*133a0*/  LDL.LU.64 R152, [R1+0x4c8] ;  /* 0x0004c80001987983 */ /* 0x001ef40000300a00 */
[----:B------:R-:W4:Y:S02]  /*133b0*/  @!P6 LDG.E.U8 R16, desc[UR60][R236.64+0x68] ;  /* 0x0000683cec10e981 */ /* 0x000f24000c1e1100 */
[----:B----4-:R-:W-:-:S05]  /*133c0*/  @!P6 PRMT R30, R16, 0x8880, RZ ;  /* 0x00008880101ee816 */ /* 0x010fca00000000ff */
[----:B------:R-:W-:Y:S02]  /*133d0*/  @!P6 IMAD R4, R30, R18, RZ ;  /* 0x000000121e04e224 */ /* 0x000fe400078e02ff */
[----:B------:R-:W4:Y:S02]  /*133e0*/  LDL.LU R30, [R1+0x1c] ;  /* 0x00001c00011e7983 */ /* 0x000f240000300800 */
[----:B------:R-:W-:-:S05]  /*133f0*/  @!P6 IMAD R156, R157, R17, R4 ;  /* 0x000000119d9ce224 */ /* 0x000fca00078e0204 */
[----:B------:R0:W-:Y:S01]  /*13400*/  @!P6 STG.E.U8 desc[UR60][R2.64+0x68], R156 ;  /* 0x0000689c0200e986 */ /* 0x0001e2000c10113c */
[----:B------:R-:W-:-:S13]  /*13410*/  ISETP.LT.OR P6, PT, R0, 0x6a, !P0 ;  /* 0x0000006a0000780c */ /* 0x000fda00047c1670 */
[----:B------:R-:W0:Y:S02]  /*13420*/  @!P6 LDG.E.U8 R16, desc[UR60][R236.64+0x69] ;  /* 0x0000693cec10e981 */ /* 0x000e24000c1e1100 */
[----:B0-----:R-:W-:-:S05]  /*13430*/  @!P6 PRMT R156, R16, 0x8880, RZ ;  /* 0x00008880109ce816 */ /* 0x001fca00000000ff */
[----:B------:R-:W-:-:S04]  /*13440*/  @!P6 IMAD R4, R156, R18, RZ ;  /* 0x000000129c04e224 */ /* 0x000fc800078e02ff */
[----:B------:R-:W-:-:S05]  /*13450*/  @!P6 IMAD R154, R154, R17, R4 ;  /* 0x000000119a9ae224 */ /* 0x000fca00078e0204 */
[----:B------:R0:W-:Y:S01]  /*13460*/  @!P6 STG.E.U8 desc[UR60][R2.64+0x69], R154 ;  /* 0x0000699a0200e986 */ /* 0x0001e2000c10113c */
[----:B------:R-:W-:-:S13]  /*13470*/  ISETP.LT.OR P6, PT, R0, 0x69, !P5 ;  /* 0x000000690000780c */ /* 0x000fda0006fc1670 */
[----:B------:R-:W0:Y:S01]  /*13480*/  @!P6 LDG.E.U8 R16, desc[UR60][R234.64+0x68] ;  /* 0x0000683cea10e981 */ /* 0x000e22000c1e1100 */
[----:B------:R-:W-:-:S05]  /*13490*/  @!P6 IADD3 R156, P1, R2, R23, RZ ;  /* 0x00000017029ce210 */ /* 0x000fca0007f3e0ff */
[----:B------:R-:W-:Y:S01]  /*134a0*/  @!P6 IMAD.X R157, R3, 0x1, R19, P1 ;  /* 0x00000001039de824 */ /* 0x000fe200008e0613 */
[----:B0-----:R-:W-:-:S05]  /*134b0*/  @!P6 PRMT R154, R16, 0x8880, RZ ;  /* 0x00008880109ae816 */ /* 0x001fca00000000ff */
[----:B------:R-:W-:Y:S01]  /*134c0*/  @!P6 IMAD R4, R154, R18, RZ ;  /* 0x000000129a04e224 */ /* 0x000fe200078e02ff */
[----:B------:R-:W-:Y:S01]  /*134d0*/  LOP3.LUT R22, R22, 0xffff7fff, RZ, 0xc0, !PT ;  /* 0xffff7fff16167812 */ /* 0x000fe200078ec0ff */
[----:B------:R-:W3:Y:S02]  /*134e0*/  LDL.LU R154, [R1+0x4c4] ;  /* 0x0004c400019a7983 */ /* 0x000ee40000300800 */
[----:B--2---:R-:W-:-:S05]  /*134f0*/  @!P6 IMAD R155, R155, R17, R4 ;  /* 0x000000119b9be224 */ /* 0x004fca00078e0204 */
[----:B------:R0:W-:Y:S01]  /*13500*/  @!P6 STG.E.U8 desc[UR60][R156.64+0x68], R155 ;  /* 0x0000689b9c00e986 */ /* 0x0001e2000c10113c */
[----:B------:R-:W-:-:S13]  /*13510*/  ISETP.LT.OR P6, PT, R0, 0x6a, !P5 ;  /* 0x0000006a0000780c */ /* 0x000fda0006fc1670 */
[----:B------:R-:W2:Y:S01]  /*13520*/  @!P6 LDG.E.U8 R16, desc[UR60][R234.64+0x69] ;  /* 0x0000693cea10e981 */ /* 0x000ea2000c1e1100 */
[----:B0-----:R-:W-:-:S05]  /*13530*/  @!P6 IADD3 R156, P1, R2, R23, RZ ;  /* 0x00000017029ce210 */ /* 0x001fca0007f3e0ff */
[----:B------:R-:W-:Y:S01]  /*13540*/  @!P6 IMAD.X R157, R3, 0x1, R19, P1 ;  /* 0x00000001039de824 */ /* 0x000fe200008e0613 */
[----:B--2---:R-:W-:-:S05]  /*13550*/  @!P6 PRMT R155, R16, 0x8880, RZ ;  /* 0x00008880109be816 */ /* 0x004fca00000000ff */
[----:B------:R-:W-:Y:S01]  /*13560*/  @!P6 IMAD R4, R155, R18, RZ ;  /* 0x000000129b04e224 */ /* 0x000fe200078e02ff */
[----:B------:R-:W-:Y:S01]  /*13570*/  @P0 LOP3.LUT R22, R22, 0x8000, RZ, 0xfc, !PT ;  /* 0x0000800016160812 */ /* 0x000fe200078efcff */
[----:B------:R-:W2:Y:S02]  /*13580*/  LDL.LU R155, [R1+0x4c0] ;  /* 0x0004c000019b7983 */ /* 0x000ea40000300800 */
[----:B----4-:R-:W-:-:S05]  /*13590*/  @!P6 IMAD R30, R30, R17, R4 ;  /* 0x000000111e1ee224 */ /* 0x010fca00078e0204 */
[----:B------:R0:W-:Y:S01]  /*135a0*/  @!P6 STG.E.U8 desc[UR60][R156.64+0x69], R30 ;  /* 0x0000691e9c00e986 */ /* 0x0001e2000c10113c */
[----:B------:R-:W-:Y:S02]  /*135b0*/  ISETP.LT.OR P6, PT, R0, 0x61, !P4 ;  /* 0x000000610000780c */ /* 0x000fe400067c1670 */
[C---:B------:R-:W-:Y:S02]  /*135c0*/  LOP3.LUT P0, RZ, R5.reuse, 0x4, RZ, 0xc0, !PT ;  /* 0x0000000405ff7812 */ /* 0x040fe4000780c0ff */
[C---:B------:R-:W-:Y:S02]  /*135d0*/  LOP3.LUT P1, RZ, R5.reuse, 0x2, RZ, 0xc0, !PT ;  /* 0x0000000205ff7812 */ /* 0x040fe4000782c0ff */
[----:B------:R-:W-:Y:S01]  /*135e0*/  LOP3.LUT P3, RZ, R5, 0x1, RZ, 0xc0, !PT ;  /* 0x0000000105ff7812 */ /* 0x000fe2000786c0ff */
[----:B0-----:R-:W4:Y:S06]  /*135f0*/  LDL.LU.64 R156, [R1+0x4b8] ;  /* 0x0004b800019c7983 */ /* 0x001f2c0000300a00 */
[----:B------:R-:W3:Y:S02]  /*13600*/  @!P6 LDG.E.U8 R16, desc[UR60][R14.64+0x60] ;  /* 0x0000603c0e10e981 */ /* 0x000ee4000c1e1100 */
[----:B---3--:R-:W-:-:S05]  /*13610*/  @!P6 PRMT R30, R16, 0x8880, RZ ;  /* 0x00008880101ee816 */ /* 0x008fca00000000ff */
[----:B------:R-:W-:Y:S02]  /*13620*/  @!P6 IMAD R4, R30, R18, RZ ;  /* 0x000000121e04e224 */ /* 0x000fe400078e02ff */
[----:B------:R-:W3:Y:S02]  /*13630*/  LDL.LU R30, [R1+0x4b0] ;  /* 0x0004b000011e7983 */ /* 0x000ee40000300800 */
[----:B------:R-:W-:-:S05]  /*13640*/  @!P6 IMAD R224, R224, R17, R4 ;  /* 0x00000011e0e0e224 */ /* 0x000fca00078e0204 */
[----:B------:R0:W-:Y:S01]  /*13650*/  @!P6 STG.E.U8 desc[UR60][R20.64+0x60], R224 ;  /* 0x000060e01400e986 */ /* 0x0001e2000c10113c */
[----:B------:R-:W-:-:S13]  /*13660*/  ISETP.LT.OR P6, PT, R0, 0x62, !P4 ;  /* 0x000000620000780c */ /* 0x000fda00067c1670 */
[----:B------:R-:W0:Y:S02]  /*13670*/  @!P6 LDG.E.U8 R16, desc[UR60][R14.64+0x61] ;  /* 0x0000613c0e10e981 */ /* 0x000e24000c1e1100 */
[----:B0-----:R-:W-:-:S05]  /*13680*/  @!P6 PRMT R224, R16, 0x8880, RZ ;  /* 0x0000888010e0e816 */ /* 0x001fca00000000ff */
[----:B------:R-:W-:-:S04]  /*13690*/  @!P6 IMAD R4, R224, R18, RZ ;  /* 0x00000012e004e224 */ /* 0x000fc800078e02ff */
[----:B------:R-:W-:-:S05]  /*136a0*/  @!P6 IMAD R225, R225, R17, R4 ;  /* 0x00000011e1e1e224 */ /* 0x000fca00078e0204 */
[----:B------:R-:W-:Y:S01]  /*136b0*/  @!P6 STG.E.U8 desc[UR60][R20.64+0x61], R225 ;  /* 0x000061e11400e986 */ /* 0x000fe2000c10113c */
[----:B------:R-:W-:-:S13]  /*136c0*/  LOP3.LUT P6, RZ, R5, 0x10, RZ, 0xc0, !PT ;  /* 0x0000001005ff7812 */ /* 0x000fda00078cc0ff */
[----:B------:R-:W2:Y:S02]  /*136d0*/  @!P6 LDG.E.U8 R16, desc[UR60][R12.64+0x60] ;  /* 0x0000603c0c10e981 */ /* 0x000ea4000c1e1100 */
[----:B--2---:R-:W-:-:S05]  /*136e0*/  @!P6 PRMT R224, R16, 0x8880, RZ ;  /* 0x0000888010e0e816 */ /* 0x004fca00000000ff */
[----:B------:R-:W-:-:S04]  /*136f0*/  @!P6 IMAD R4, R224, R18, RZ ;  /* 0x00000012e004e224 */ /* 0x000fc800078e02ff */
[----:B------:R-:W-:-:S05]  /*13700*/  @!P6 IMAD R226, R226, R17, R4 ;  /* 0x00000011e2e2e224 */ /* 0x000fca00078e0204 */
[----:B------:R0:W-:Y:S04]  /*13710*/  @!P6 STG.E.U8 desc[UR60][R158.64+0x60], R226 ;  /* 0x000060e29e00e986 */ /* 0x0001e8000c10113c */
[----:B------:R-:W2:Y:S01]  /*13720*/  @!P0 LDG.E.U8 R16, desc[UR60][R12.64+0x61] ;  /* 0x0000613c0c108981 */ /* 0x000ea2000c1e1100 */
[----:B------:R-:W-:-:S03]  /*13730*/  ISETP.LT.OR P6, PT, R0, 0x69, !P4 ;  /* 0x000000690000780c */ /* 0x000fc600067c1670 */
[----:B0-----:R-:W3:Y:S01]  /*13740*/  LDL.LU.64 R158, [R1+0x4a8] ;  /* 0x0004a800019e7983 */ /* 0x001ee20000300a00 */
[----:B--2---:R-:W-:-:S05]  /*13750*/  @!P0 PRMT R224, R16, 0x8880, RZ ;  /* 0x0000888010e08816 */ /* 0x004fca00000000ff */
[----:B------:R-:W-:-:S04]  /*13760*/  @!P0 IMAD R4, R224, R18, RZ ;  /* 0x00000012e0048224 */ /* 0x000fc800078e02ff */
[----:B------:R-:W-:-:S05]  /*13770*/  @!P0 IMAD R227, R227, R17, R4 ;  /* 0x00000011e3e38224 */ /* 0x000fca00078e0204 */
[----:B------:R0:W-:Y:S04]  /*13780*/  @!P0 STG.E.U8 desc[UR60][R144.64+0x61], R227 ;  /* 0x000061e390008986 */ /* 0x0001e8000c10113c */
[----:B------:R-:W2:Y:S04]  /*13790*/  @!P6 LDG.E.U8 R16, desc[UR60][R14.64+0x68] ;  /* 0x0000683c0e10e981 */ /* 0x000ea8000c1e1100 */
[----:B0-----:R-:W3:Y:S01]  /*137a0*/  LDL.LU.64 R144, [R1+0x4a0] ;  /* 0x0004a00001907983 */ /* 0x001ee20000300a00 */
[----:B--2---:R-:W-:-:S05]  /*137b0*/  @!P6 PRMT R224, R16, 0x8880, RZ ;  /* 0x0000888010e0e816 */ /* 0x004fca00000000ff */
[----:B------:R-:W-:-:S04]  /*137c0*/  @!P6 IMAD R4, R224, R18, RZ ;  /* 0x00000012e004e224 */ /* 0x000fc800078e02ff */
[----:B------:R-:W-:-:S05]  /*137d0*/  @!P6 IMAD R228, R228, R17, R4 ;  /* 0x00000011e4e4e224 */ /* 0x000fca00078e0204 */
[----:B------:R-:W-:Y:S01]  /*137e0*/  @!P6 STG.E.U8 desc[UR60][R20.64+0x68], R228 ;  /* 0x000068e41400e986 */ /* 0x000fe2000c10113c */
[----:B------:R-:W-:-:S13]  /*137f0*/  ISETP.LT.OR P6, PT, R0, 0x6a, !P4 ;  /* 0x0000006a0000780c */ /* 0x000fda00067c1670 */
[----:B------:R-:W2:Y:S02]  /*13800*/  @!P6 LDG.E.U8 R16, desc[UR60][R14.64+0x69] ;  /* 0x0000693c0e10e981 */ /* 0x000ea4000c1e1100 */
[----:B--2---:R-:W-:-:S05]  /*13810*/  @!P6 PRMT R224, R16, 0x8880, RZ ;  /* 0x0000888010e0e816 */ /* 0x004fca00000000ff */
[----:B------:R-:W-:-:S04]  /*13820*/  @!P6 IMAD R4, R224, R18, RZ ;  /* 0x00000012e004e224 */ /* 0x000fc800078e02ff */
[----:B------:R-:W-:-:S05]  /*13830*/  @!P6 IMAD R229, R229, R17, R4 ;  /* 0x00000011e5e5e224 */ /* 0x000fca00078e0204 */
[----:B------:R-:W-:Y:S04]  /*13840*/  @!P6 STG.E.U8 desc[UR60][R20.64+0x69], R229 ;  /* 0x000069e51400e986 */ /* 0x000fe8000c10113c */
[----:B------:R-:W2:Y:S02]  /*13850*/  @!P1 LDG.E.U8 R16, desc[UR60][R12.64+0x68] ;  /* 0x0000683c0c109981 */ /* 0x000ea4000c1e1100 */
[----:B--2---:R-:W-:-:S05]  /*13860*/  @!P1 PRMT R224, R16, 0x8880, RZ ;  /* 0x0000888010e09816 */ /* 0x004fca00000000ff */
[----:B------:R-:W-:-:S04]  /*13870*/  @!P1 IMAD R4, R224, R18, RZ ;  /* 0x00000012e0049224 */ /* 0x000fc800078e02ff */
[----:B------:R-:W-:-:S05]  /*13880*/  @!P1 IMAD R230, R230, R17, R4 ;  /* 0x00000011e6e69224 */ /* 0x000fca00078e0204 */
[----:B------:R0:W-:Y:S04]  /*13890*/  @!P1 STG.E.U8 desc[UR60][R146.64+0x68], R230 ;  /* 0x000068e692009986 */ /* 0x0001e8000c10113c */
[----:B------:R-:W2:Y:S01]  /*138a0*/  @!P3 LDG.E.U8 R16, desc[UR60][R12.64+0x69] ;  /* 0x0000693c0c10b981 */ /* 0x000ea2000c1e1100 */
[----:B------:R-:W-:Y:S02]  /*138b0*/  ISETP.LT.OR P6, PT, R0, 0x61, !P2 ;  /* 0x000000610000780c */ /* 0x000fe400057c1670 */
[----:B------:R-:W-:Y:S01]  /*138c0*/  LOP3.LUT P0, RZ, R5, 0x8, RZ, 0xc0, !PT ;  /* 0x0000000805ff7812 */ /* 0x000fe2000780c0ff */
[----:B0-----:R-:W3:Y:S01]  /*138d0*/  LDL.LU.64 R146, [R1+0x498] ;  /* 0x0004980001927983 */ /* 0x001ee20000300a00 */
[----:B--2---:R-:W-:-:S05]  /*138e0*/  @!P3 PRMT R224, R16, 0x8880, RZ ;  /* 0x0000888010e0b816 */ /* 0x004fca00000000ff */
[----:B------:R-:W-:-:S04]  /*138f0*/  @!P3 IMAD R4, R224, R18, RZ ;  /* 0x00000012e004b224 */ /* 0x000fc800078e02ff */
[----:B------:R-:W-:-:S05]  /*13900*/  @!P3 IMAD R231, R231, R17, R4 ;  /* 0x00000011e7e7b224 */ /* 0x000fca00078e0204 */
[----:B------:R0:W-:Y:S04]  /*13910*/  @!P3 STG.E.U8 desc[UR60][R148.64+0x69], R231 ;  /* 0x000069e79400b986 */ /* 0x0001e8000c10113c */
[----:B------:R-:W2:Y:S01]  /*13920*/  @!P6 LDG.E.U8 R16, desc[UR60][R8.64+0x60] ;  /* 0x0000603c0810e981 */ /* 0x000ea2000c1e1100 */
[----:B------:R-:W-:-:S03]  /*13930*/  LOP3.LUT P1, RZ, R232, 0x2000, RZ, 0xc0, !PT ;  /* 0x00002000e8ff7812 */ /* 0x000fc6000782c0ff */
[----:B0-----:R-:W3:Y:S01]  /*13940*/  LDL.LU.64 R148, [R1+0x490] ;  /* 0x0004900001947983 */ /* 0x001ee20000300a00 */
[----:B--2---:R-:W-:-:S05]  /*13950*/  @!P6 PRMT R224, R16, 0x8880, RZ ;  /* 0x0000888010e0e816 */ /* 0x004fca00000000ff */
[----:B------:R-:W-:-:S04]  /*13960*/  @!P6 IMAD R4, R224, R18, RZ ;  /* 0x00000012e004e224 */ /* 0x000fc800078e02ff */
[----:B------:R-:W-:-:S05]  /*13970*/  @!P6 IMAD R216, R216, R17, R4 ;  /* 0x00000011d8d8e224 */ /* 0x000fca00078e0204 */
[----:B------:R0:W-:Y:S01]  /*13980*/  @!P6 STG.E.U8 desc[UR60][R6.64+0x60], R216 ;  /* 0x000060d80600e986 */ /* 0x0001e2000c10113c */
[----:B------:R-:W-:-:S13]  /*13990*/  ISETP.LT.OR P6, PT, R0, 0x62, !P2 ;  /* 0x000000620000780c */ /* 0x000fda00057c1670 */
[----:B------:R-:W0:Y:S02]  /*139a0*/  @!P6 LDG.E.U8 R16, desc[UR60][R8.64+0x61] ;  /* 0x0000613c0810e981 */ /* 0x000e24000c1e1100 */
[----:B0-----:R-:W-:-:S05]  /*139b0*/  @!P6 PRMT R216, R16, 0x8880, RZ ;  /* 0x0000888010d8e816 */ /* 0x001fca00000000ff */
[----:B------:R-:W-:-:S04]  /*139c0*/  @!P6 IMAD R4, R216, R18, RZ ;  /* 0x00000012d804e224 */ /* 0x000fc800078e02ff */
[----:B------:R-:W-:-:S05]  /*139d0*/  @!P6 IMAD R217, R217, R17, R4 ;  /* 0x00000011d9d9e224 */ /* 0x000fca00078e0204 */
[----:B------:R-:W-:Y:S04]  /*139e0*/  @!P6 STG.E.U8 desc[UR60][R6.64+0x61], R217 ;  /* 0x000061d90600e986 */ /* 0x000fe8000c10113c */
[----:B------:R-:W2:Y:S01]  /*139f0*/  @!P0 LDG.E.U8 R16, desc[UR60][R10.64+0x60] ;  /* 0x0000603c0a108981 */ /* 0x000ea2000c1e1100 */
[----:B------:R-:W-:Y:S02]  /*13a00*/  LOP3.LUT P6, RZ, R232, 0x80000000, RZ, 0xc0, !PT ;  /* 0x80000000e8ff7812 */ /* 0x000fe400078cc0ff */
        /* <DEDUP_REMOVED lines=11> */
[----:B------:R-:W-:Y:S02]  /*13ac0*/  ISETP.LT.OR P6, PT, R0, 0x69, !P2 ;  /* 0x000000690000780c */ /* 0x000fe400057c1670 */
[----:B------:R-:W-:Y:S01]  /*13ad0*/  LOP3.LUT P0, RZ, R22, 0x8000, RZ, 0xc0, !PT ;  /* 0x0000800016ff7812 */ /* 0x000fe2000780c0ff */
[----:B0-----:R-:W2:Y:S10]  /*13ae0*/  LDL.LU.64 R136, [R1+0x480] ;  /* 0x0004800001887983 */ /* 0x001eb40000300a00 */
[----:B------:R-:W4:Y:S02]  /*13af0*/  @!P6 LDG.E.U8 R16, desc[UR60][R8.64+0x68] ;  /* 0x0000683c0810e981 */ /* 0x000f24000c1e1100 */
[----:B----4-:R-:W-:-:S05]  /*13b00*/  @!P6 PRMT R216, R16, 0x8880, RZ ;  /* 0x0000888010d8e816 */ /* 0x010fca00000000ff */
[----:B------:R-:W-:-:S04]  /*13b10*/  @!P6 IMAD R4, R216, R18, RZ ;  /* 0x00000012d804e224 */ /* 0x000fc800078e02ff */
[----:B------:R-:W-:-:S05]  /*13b20*/  @!P6 IMAD R220, R220, R17, R4 ;  /* 0x00000011dcdce224 */ /* 0x000fca00078e0204 */
[----:B------:R-:W-:Y:S01]  /*13b30*/  @!P6 STG.E.U8 desc[UR60][R6.64+0x68], R220 ;  /* 0x000068dc0600e986 */ /* 0x000fe2000c10113c */
[----:B------:R-:W-:-:S13]  /*13b40*/  ISETP.LT.OR P6, PT, R0, 0x6a, !P2 ;  /* 0x0000006a0000780c */ /* 0x000fda00057c1670 */
[----:B------:R-:W4:Y:S02]  /*13b50*/  @!P6 LDG.E.U8 R16, desc[UR60][R8.64+0x69] ;  /* 0x0000693c0810e981 */ /* 0x000f24000c1e1100 */
[----:B----4-:R-:W-:-:S05]  /*13b60*/  @!P6 PRMT R216, R16, 0x8880, RZ ;  /* 0x0000888010d8e816 */ /* 0x010fca00000000ff */
[----:B------:R-:W-:-:S04]  /*13b70*/  @!P6 IMAD R4, R216, R18, RZ ;  /* 0x00000012d804e224 */ /* 0x000fc800078e02ff */
[----:B------:R-:W-:-:S05]  /*13b80*/  @!P6 IMAD R221, R221, R17, R4 ;  /* 0x00000011dddde224 */ /* 0x000fca00078e0204 */
[----:B------:R-:W-:Y:S04]  /*13b90*/  @!P6 STG.E.U8 desc[UR60][R6.64+0x69], R221 ;  /* 0x000069dd0600e986 */ /* 0x000fe8000c10113c */
[----:B------:R-:W4:Y:S02]  /*13ba0*/  @!P1 LDG.E.U8 R16, desc[UR60][R10.64+0x68] ;  /* 0x0000683c0a109981 */ /* 0x000f24000c1e1100 */
[----:B----4-:R-:W-:-:S05]  /*13bb0*/  @!P1 PRMT R216, R16, 0x8880, RZ ;  /* 0x0000888010d89816 */ /* 0x010fca00000000ff */
[----:B------:R-:W-:-:S04]  /*13bc0*/  @!P1 IMAD R4, R216, R18, RZ ;  /* 0x00000012d8049224 */ /* 0x000fc800078e02ff */
[----:B------:R-:W-:-:S05]  /*13bd0*/  @!P1 IMAD R222, R222, R17, R4 ;  /* 0x00000011dede9224 */ /* 0x000fca00078e0204 */
[----:B------:R0:W-:Y:S04]  /*13be0*/  @!P1 STG.E.U8 desc[UR60][R138.64+0x68], R222 ;  /* 0x000068de8a009986 */ /* 0x0001e8000c10113c */
[----:B------:R-:W4:Y:S01]  /*13bf0*/  @!P3 LDG.E.U8 R16, desc[UR60][R10.64+0x69] ;  /* 0x0000693c0a10b981 */ /* 0x000f22000c1e1100 */
[----:B------:R-:W-:Y:S02]  /*13c00*/  ISETP.LT.OR P6, PT, R0, 0x71, !P0 ;  /* 0x000000710000780c */ /* 0x000fe400047c1670 */
[----:B------:R-:W-:Y:S01]  /*13c10*/  LOP3.LUT R22, R22, 0xffffbfff, RZ, 0xc0, !PT ;  /* 0xffffbfff16167812 */ /* 0x000fe200078ec0ff */
[----:B0-----:R-:W2:Y:S01]  /*13c20*/  LDL.LU.64 R138, [R1+0x478] ;  /* 0x00047800018a7983 */ /* 0x001ea20000300a00 */
[----:B----4-:R-:W-:-:S05]  /*13c30*/  @!P3 PRMT R216, R16, 0x8880, RZ ;  /* 0x0000888010d8b816 */ /* 0x010fca00000000ff */
[----:B------:R-:W-:-:S04]  /*13c40*/  @!P3 IMAD R4, R216, R18, RZ ;  /* 0x00000012d804b224 */ /* 0x000fc800078e02ff */
[----:B------:R-:W-:-:S05]  /*13c50*/  @!P3 IMAD R223, R223, R17, R4 ;  /* 0x00000011dfdfb224 */ /* 0x000fca00078e0204 */
[----:B------:R0:W-:Y:S04]  /*13c60*/  @!P3 STG.E.U8 desc[UR60][R140.64+0x69], R223 ;  /* 0x000069df8c00b986 */ /* 0x0001e8000c10113c */
[----:B------:R-:W4:Y:S01]  /*13c70*/  @!P6 LDG.E.U8 R16, desc[UR60][R236.64+0x70] ;  /* 0x0000703cec10e981 */ /* 0x000f22000c1e1100 */
[----:B------:R-:W-:-:S03]  /*13c80*/  @P0 LOP3.LUT R22, R22, 0x4000, RZ, 0xfc, !PT ;  /* 0x0000400016160812 */ /* 0x000fc600078efcff */
[----:B0-----:R-:W2:Y:S01]  /*13c90*/  LDL.LU.64 R140, [R1+0x470] ;  /* 0x00047000018c7983 */ /* 0x001ea20000300a00 */
        /* <DEDUP_REMOVED lines=11> */
[----:B------:R-:W4:Y:S01]  /*13d50*/  @!P6 LDG.E.U8 R16, desc[UR60][R234.64+0x70] ;  /* 0x0000703cea10e981 */ /* 0x000f22000c1e1100 */
[----:B------:R-:W-:-:S05]  /*13d60*/  @!P6 IADD3 R208, P1, R2, R23, RZ ;  /* 0x0000001702d0e210 */ /* 0x000fca0007f3e0ff */
[----:B0-----:R-:W-:Y:S01]  /*13d70*/  @!P6 IMAD.X R209, R3, 0x1, R19, P1 ;  /* 0x0000000103d1e824 */ /* 0x001fe200008e0613 */
[----:B----4-:R-:W-:-:S05]  /*13d80*/  @!P6 PRMT R216, R16, 0x8880, RZ ;  /* 0x0000888010d8e816 */ /* 0x010fca00000000ff */
[----:B------:R-:W-:-:S04]  /*13d90*/  @!P6 IMAD R4, R216, R18, RZ ;  /* 0x00000012d804e224 */ /* 0x000fc800078e02ff */
[----:B------:R-:W-:-:S05]  /*13da0*/  @!P6 IMAD R210, R210, R17, R4 ;  /* 0x00000011d2d2e224 */ /* 0x000fca00078e0204 */
[----:B------:R0:W-:Y:S01]  /*13db0*/  @!P6 STG.E.U8 desc[UR60][R208.64+0x70], R210 ;  /* 0x000070d2d000e986 */ /* 0x0001e2000c10113c */
[----:B------:R-:W-:-:S13]  /*13dc0*/  ISETP.LT.OR P6, PT, R0, 0x72, !P5 ;  /* 0x000000720000780c */ /* 0x000fda0006fc1670 */
[----:B------:R-:W4:Y:S01]  /*13dd0*/  @!P6 LDG.E.U8 R16, desc[UR60][R234.64+0x71] ;  /* 0x0000713cea10e981 */ /* 0x000f22000c1e1100 */
[----:B0-----:R-:W-:-:S05]  /*13de0*/  @!P6 IADD3 R208, P1, R2, R23, RZ ;  /* 0x0000001702d0e210 */ /* 0x001fca0007f3e0ff */
[----:B------:R-:W-:Y:S01]  /*13df0*/  @!P6 IMAD.X R209, R3, 0x1, R19, P1 ;  /* 0x0000000103d1e824 */ /* 0x000fe200008e0613 */
        /* <DEDUP_REMOVED lines=15> */
[----:B------:R-:W-:Y:S01]  /*13ef0*/  @!P6 STG.E.U8 desc[UR60][R2.64+0x79], R213 ;  /* 0x000079d50200e986 */ /* 0x000fe2000c10113c */
[----:B------:R-:W-:-:S13]  /*13f00*/  ISETP.LT.OR P6, PT, R0, 0x79, !P5 ;  /* 0x000000790000780c */ /* 0x000fda0006fc1670 */
[----:B------:R-:W4:Y:S01]  /*13f10*/  @!P6 LDG.E.U8 R16, desc[UR60][R234.64+0x78] ;  /* 0x0000783cea10e981 */ /* 0x000f22000c1e1100 */
[----:B------:R-:W-:-:S05]  /*13f20*/  @!P6 IADD3 R208, P1, R2, R23, RZ ;  /* 0x0000001702d0e210 */ /* 0x000fca0007f3e0ff */
[----:B------:R-:W-:Y:S01]  /*13f30*/  @!P6 IMAD.X R209, R3, 0x1, R19, P1 ;  /* 0x0000000103d1e824 */ /* 0x000fe200008e0613 */
        /* <DEDUP_REMOVED lines=25> */
[----:B------:R-:W4:Y:S01]  /*140d0*/  @!P6 LDG.E.U8 R16, desc[UR60][R12.64+0x70] ;  /* 0x0000703c0c10e981 */ /* 0x000f22000c1e1100 */
[----:B------:R-:W-:Y:S02]  /*140e0*/  LOP3.LUT P0, RZ, R5, 0x40, RZ, 0xc0, !PT ;  /* 0x0000004005ff7812 */ /* 0x000fe4000780c0ff */
[----:B----4-:R-:W-:-:S05]  /*140f0*/  @!P6 PRMT R200, R16, 0x8880, RZ ;  /* 0x0000888010c8e816 */ /* 0x010fca00000000ff */
[----:B------:R-:W-:-:S04]  /*14100*/  @!P6 IMAD R4, R200, R18, RZ ;  /* 0x00000012c804e224 */ /* 0x000fc800078e02ff */
[----:B------:R-:W-:-:S05]  /*14110*/  @!P6 IMAD R202, R202, R17, R4 ;  /* 0x00000011cacae224 */ /* 0x000fca00078e0204 */
[----:B------:R0:W-:Y:S04]  /*14120*/  @!P6 STG.E.U8 desc[UR60][R142.64+0x70], R202 ;  /* 0x000070ca8e00e986 */ /* 0x0001e8000c10113c */
[----:B------:R-:W4:Y:S01]  /*14130*/  @!P0 LDG.E.U8 R16, desc[UR60][R12.64+0x71] ;  /* 0x0000713c0c108981 */ /* 0x000f22000c1e1100 */
[----:B------:R-:W-:Y:S02]  /*14140*/  ISETP.LT.OR P6, PT, R0, 0x79, !P4 ;  /* 0x000000790000780c */ /* 0x000fe400067c1670 */
[----:B------:R-:W-:Y:S02]  /*14150*/  LOP3.LUT P1, RZ, R5, 0x20, RZ, 0xc0, !PT ;  /* 0x0000002005ff7812 */ /* 0x000fe4000782c0ff */
[----:B------:R-:W-:Y:S01]  /*14160*/  LOP3.LUT P3, RZ, R232, 0x4000, RZ, 0xc0, !PT ;  /* 0x00004000e8ff7812 */ /* 0x000fe2000786c0ff */
[----:B0-----:R-:W2:Y:S01]  /*14170*/  LDL.LU.64 R142, [R1+0x468] ;  /* 0x00046800018e7983 */ /* 0x001ea20000300a00 */
[----:B----4-:R-:W-:-:S05]  /*14180*/  @!P0 PRMT R200, R16, 0x8880, RZ ;  /* 0x0000888010c88816 */ /* 0x010fca00000000ff */
[----:B------:R-:W-:-:S04]  /*14190*/  @!P0 IMAD R4, R200, R18, RZ ;  /* 0x00000012c8048224 */ /* 0x000fc800078e02ff */
[----:B------:R-:W-:-:S05]  /*141a0*/  @!P0 IMAD R203, R203, R17, R4 ;  /* 0x00000011cbcb8224 */ /* 0x000fca00078e0204 */
[----:B------:R0:W-:Y:S04]  /*141b0*/  @!P0 STG.E.U8 desc[UR60][R128.64+0x71], R203 ;  /* 0x000071cb80008986 */ /* 0x0001e8000c10113c */
[----:B------:R-:W4:Y:S04]  /*141c0*/  @!P6 LDG.E.U8 R16, desc[UR60][R14.64+0x78] ;  /* 0x0000783c0e10e981 */ /* 0x000f28000c1e1100 */
[----:B0-----:R-:W2:Y:S01]  /*141d0*/  LDL.LU.64 R128, [R1+0x460] ;  /* 0x0004600001807983 */ /* 0x001ea20000300a00 */
        /* <DEDUP_REMOVED lines=17> */
[----:B------:R-:W-:Y:S01]  /*142f0*/  LOP3.LUT P0, RZ, R5, 0x80, RZ, 0xc0, !PT ;  /* 0x0000008005ff7812 */ /* 0x000fe2000780c0ff */
[----:B0-----:R-:W2:Y:S01]  /*14300*/  LDL.LU.64 R130, [R1+0x458] ;  /* 0x0004580001827983 */ /* 0x001ea20000300a00 */
[----:B----4-:R-:W-:-:S05]  /*14310*/  @!P3 PRMT R200, R16, 0x8880, RZ ;  /* 0x0000888010c8b816 */ /* 0x010fca00000000ff */
[----:B------:R-:W-:-:S04]  /*14320*/  @!P3 IMAD R4, R200, R18, RZ ;  /* 0x00000012c804b224 */ /* 0x000fc800078e02ff */
[----:B------:R-:W-:-:S05]  /*14330*/  @!P3 IMAD R207, R207, R17, R4 ;  /* 0x00000011cfcfb224 */ /* 0x000fca00078e0204 */
[----:B------:R0:W-:Y:S04]  /*14340*/  @!P3 STG.E.U8 desc[UR60][R132.64+0x79], R207 ;  /* 0x000079cf8400b986 */ /* 0x0001e8000c10113c */
[----:B------:R-:W4:Y:S01]  /*14350*/  @!P6 LDG.E.U8 R16, desc[UR60][R8.64+0x70] ;  /* 0x0000703c0810e981 */ /* 0x000f22000c1e1100 */
[----:B------:R-:W-:-:S03]  /*14360*/  LOP3.LUT P1, RZ, R232, 0x400, RZ, 0xc0, !PT ;  /* 0x00000400e8ff7812 */ /* 0x000fc6000782c0ff */
        /* <DEDUP_REMOVED lines=11> */
[----:B------:R-:W4:Y:S01]  /*14420*/  @!P0 LDG.E.U8 R16, desc[UR60][R10.64+0x70] ;  /* 0x0000703c0a108981 */ /* 0x000f22000c1e1100 */
[----:B------:R-:W-:Y:S02]  /*14430*/  LOP3.LUT P6, RZ, R232, 0x800, RZ, 0xc0, !PT ;  /* 0x00000800e8ff7812 */ /* 0x000fe400078cc0ff */
        /* <DEDUP_REMOVED lines=11> */
[----:B------:R-:W-:Y:S02]  /*144f0*/  ISETP.LT.OR P6, PT, R0, 0x79, !P2 ;  /* 0x000000790000780c */ /* 0x000fe400057c1670 */
[----:B------:R-:W-:Y:S01]  /*14500*/  LOP3.LUT P0, RZ, R22, 0x4000, RZ, 0xc0, !PT ;  /* 0x0000400016ff7812 */ /* 0x000fe2000780c0ff */
[----:B0-----:R-:W4:Y:S10]  /*14510*/  LDL.LU.64 R120, [R1+0x440] ;  /* 0x0004400001787983 */ /* 0x001f340000300a00 */
[----:B------:R-:W3:Y:S02]  /*14520*/  @!P6 LDG.E.U8 R16, desc[UR60][R8.64+0x78] ;  /* 0x0000783c0810e981 */ /* 0x000ee4000c1e1100 */
[----:B---3--:R-:W-:-:S05]  /*14530*/  @!P6 PRMT R192, R16, 0x8880, RZ ;  /* 0x0000888010c0e816 */ /* 0x008fca00000000ff */
[----:B------:R-:W-:-:S04]  /*14540*/  @!P6 IMAD R4, R192, R18, RZ ;  /* 0x00000012c004e224 */ /* 0x000fc800078e02ff */
[----:B------:R-:W-:-:S05]  /*14550*/  @!P6 IMAD R196, R196, R17, R4 ;  /* 0x00000011c4c4e224 */ /* 0x000fca00078e0204 */
[----:B------:R-:W-:Y:S01]  /*14560*/  @!P6 STG.E.U8 desc[UR60][R6.64+0x78], R196 ;  /* 0x000078c40600e986 */ /* 0x000fe2000c10113c */
[----:B------:R-:W-:-:S13]  /*14570*/  ISETP.LT.OR P6, PT, R0, 0x7a, !P2 ;  /* 0x0000007a0000780c */ /* 0x000fda00057c1670 */
[----:B------:R-:W3:Y:S02]  /*14580*/  @!P6 LDG.E.U8 R16, desc[UR60][R8.64+0x79] ;  /* 0x0000793c0810e981 */ /* 0x000ee4000c1e1100 */
[----:B---3--:R-:W-:-:S05]  /*14590*/  @!P6 PRMT R192, R16, 0x8880, RZ ;  /* 0x0000888010c0e816 */ /* 0x008fca00000000ff */
[----:B------:R-:W-:-:S04]  /*145a0*/  @!P6 IMAD R4, R192, R18, RZ ;  /* 0x00000012c004e224 */ /* 0x000fc800078e02ff */
[----:B------:R-:W-:-:S05]  /*145b0*/  @!P6 IMAD R197, R197, R17, R4 ;  /* 0x00000011c5c5e224 */ /* 0x000fca00078e0204 */
[----:B------:R-:W-:Y:S04]  /*145c0*/  @!P6 STG.E.U8 desc[UR60][R6.64+0x79], R197 ;  /* 0x000079c50600e986 */ /* 0x000fe8000c10113c */
[----:B------:R-:W3:Y:S02]  /*145d0*/  @!P1 LDG.E.U8 R16, desc[UR60][R10.64+0x78] ;  /* 0x0000783c0a109981 */ /* 0x000ee4000c1e1100 */
[----:B---3--:R-:W-:-:S05]  /*145e0*/  @!P1 PRMT R192, R16, 0x8880, RZ ;  /* 0x0000888010c09816 */ /* 0x008fca00000000ff */
[----:B------:R-:W-:-:S04]  /*145f0*/  @!P1 IMAD R4, R192, R18, RZ ;  /* 0x00000012c0049224 */ /* 0x000fc800078e02ff */
[----:B------:R-:W-:-:S05]  /*14600*/  @!P1 IMAD R198, R198, R17, R4 ;  /* 0x00000011c6c69224 */ /* 0x000fca00078e0204 */
[----:B------:R0:W-:Y:S04]  /*14610*/  @!P1 STG.E.U8 desc[UR60][R122.64+0x78], R198 ;  /* 0x000078c67a009986 */ /* 0x0001e8000c10113c */
[----:B------:R-:W3:Y:S01]  /*14620*/  @!P3 LDG.E.U8 R16, desc[UR60][R10.64+0x79] ;  /* 0x0000793c0a10b981 */ /* 0x000ee2000c1e1100 */
[----:B------:R-:W-:Y:S02]  /*14630*/  ISETP.LT.OR P6, PT, R0, 0x81, !P0 ;  /* 0x000000810000780c */ /* 0x000fe400047c1670 */
[----:B------:R-:W-:Y:S01]  /*14640*/  LOP3.LUT R22, R22, 0xffffdfff, RZ, 0xc0, !PT ;  /* 0xffffdfff16167812 */ /* 0x000fe200078ec0ff */
[----:B0-----:R-:W4:Y:S01]  /*14650*/  LDL.LU.64 R122, [R1+0x438] ;  /* 0x00043800017a7983 */ /* 0x001f220000300a00 */
[----:B---3--:R-:W-:-:S05]  /*14660*/  @!P3 PRMT R192, R16, 0x8880, RZ ;  /* 0x0000888010c0b816 */ /* 0x008fca00000000ff */
[----:B------:R-:W-:-:S04]  /*14670*/  @!P3 IMAD R4, R192, R18, RZ ;  /* 0x00000012c004b224 */ /* 0x000fc800078e02ff */
[----:B------:R-:W-:-:S05]  /*14680*/  @!P3 IMAD R199, R199, R17, R4 ;  /* 0x00000011c7c7b224 */ /* 0x000fca00078e0204 */
[----:B------:R0:W-:Y:S04]  /*14690*/  @!P3 STG.E.U8 desc[UR60][R124.64+0x79], R199 ;  /* 0x000079c77c00b986 */ /* 0x0001e8000c10113c */
[----:B------:R-:W3:Y:S01]  /*146a0*/  @!P6 LDG.E.U8 R16, desc[UR60][R236.64+0x80] ;  /* 0x0000803cec10e981 */ /* 0x000ee2000c1e1100 */
[----:B------:R-:W-:-:S03]  /*146b0*/  @P0 LOP3.LUT R22, R22, 0x2000, RZ, 0xfc, !PT ;  /* 0x0000200016160812 */ /* 0x000fc600078efcff */
[----:B0-----:R-:W4:Y:S01]  /*146c0*/  LDL.LU.64 R124, [R1+0x430] ;  /* 0x00043000017c7983 */ /* 0x001f220000300a00 */
[----:B---3--:R-:W-:-:S05]  /*146d0*/  @!P6 PRMT R192, R16, 0x8880, RZ ;  /* 0x0000888010c0e816 */ /* 0x008fca00000000ff */
        /* <DEDUP_REMOVED lines=10> */
[----:B------:R-:W3:Y:S01]  /*14780*/  @!P6 LDG.E.U8 R16, desc[UR60][R234.64+0x80] ;  /* 0x0000803cea10e981 */ /* 0x000ee2000c1e1100 */
[----:B------:R-:W-:-:S05]  /*14790*/  @!P6 IADD3 R184, P1, R2, R23, RZ ;  /* 0x0000001702b8e210 */ /* 0x000fca0007f3e0ff */
[----:B0-----:R-:W-:Y:S01]  /*147a0*/  @!P6 IMAD.X R185, R3, 0x1, R19, P1 ;  /* 0x0000000103b9e824 */ /* 0x001fe200008e0613 */
[----:B---3--:R-:W-:-:S05]  /*147b0*/  @!P6 PRMT R192, R16, 0x8880, RZ ;  /* 0x0000888010c0e816 */ /* 0x008fca00000000ff */
[----:B------:R-:W-:-:S04]  /*147c0*/  @!P6 IMAD R4, R192, R18, RZ ;  /* 0x00000012c004e224 */ /* 0x000fc800078e02ff */
[----:B------:R-:W-:-:S05]  /*147d0*/  @!P6 IMAD R186, R186, R17, R4 ;  /* 0x00000011babae224 */ /* 0x000fca00078e0204 */
        /* <DEDUP_REMOVED lines=20> */
[----:B------:R-:W-:Y:S01]  /*14920*/  @!P6 STG.E.U8 desc[UR60][R2.64+0x89], R189 ;  /* 0x000089bd0200e986 */ /* 0x000fe2000c10113c */
[----:B------:R-:W-:-:S13]  /*14930*/  ISETP.LT.OR P6, PT, R0, 0x89, !P5 ;  /* 0x000000890000780c */ /* 0x000fda0006fc1670 */
[----:B------:R-:W3:Y:S01]  /*14940*/  @!P6 LDG.E.U8 R16, desc[UR60][R234.64+0x88] ;  /* 0x0000883cea10e981 */ /* 0x000ee2000c1e1100 */
[----:B------:R-:W-:-:S05]  /*14950*/  @!P6 IADD3 R184, P1, R2, R23, RZ ;  /* 0x0000001702b8e210 */ /* 0x000fca0007f3e0ff */
[----:B------:R-:W-:Y:S01]  /*14960*/  @!P6 IMAD.X R185, R3, 0x1, R19, P1 ;  /* 0x0000000103b9e824 */ /* 0x000fe200008e0613 */
        /* <DEDUP_REMOVED lines=25> */
[----:B------:R-:W3:Y:S01]  /*14b00*/  @!P6 LDG.E.U8 R16, desc[UR60][R12.64+0x80] ;  /* 0x0000803c0c10e981 */ /* 0x000ee2000c1e1100 */
[----:B------:R-:W-:Y:S02]  /*14b10*/  LOP3.LUT P0, RZ, R5, 0x2000, RZ, 0xc0, !PT ;  /* 0x0000200005ff7812 */ /* 0x000fe4000780c0ff */
[----:B---3--:R-:W-:-:S05]  /*14b20*/  @!P6 PRMT R176, R16, 0x8880, RZ ;  /* 0x0000888010b0e816 */ /* 0x008fca00000000ff */
[----:B------:R-:W-:-:S04]  /*14b30*/  @!P6 IMAD R4, R176, R18, RZ ;  /* 0x00000012b004e224 */ /* 0x000fc800078e02ff */
[----:B------:R-:W-:-:S05]  /*14b40*/  @!P6 IMAD R178, R178, R17, R4 ;  /* 0x00000011b2b2e224 */ /* 0x000fca00078e0204 */
[----:B------:R0:W-:Y:S04]  /*14b50*/  @!P6 STG.E.U8 desc[UR60][R126.64+0x80], R178 ;  /* 0x000080b27e00e986 */ /* 0x0001e8000c10113c */
[----:B------:R-:W3:Y:S01]  /*14b60*/  @!P0 LDG.E.U8 R16, desc[UR60][R12.64+0x81] ;  /* 0x0000813c0c108981 */ /* 0x000ee2000c1e1100 */
[----:B------:R-:W-:Y:S02]  /*14b70*/  ISETP.LT.OR P6, PT, R0, 0x89, !P4 ;  /* 0x000000890000780c */ /* 0x000fe400067c1670 */
[C---:B------:R-:W-:Y:S02]  /*14b80*/  LOP3.LUT P1, RZ, R5.reuse, 0x1000, RZ, 0xc0, !PT ;  /* 0x0000100005ff7812 */ /* 0x040fe4000782c0ff */
[----:B------:R-:W-:Y:S01]  /*14b90*/  LOP3.LUT P3, RZ, R5, 0x400, RZ, 0xc0, !PT ;  /* 0x0000040005ff7812 */ /* 0x000fe2000786c0ff */
[----:B0-----:R-:W4:Y:S01]  /*14ba0*/  LDL.LU.64 R126, [R1+0x428] ;  /* 0x00042800017e7983 */ /* 0x001f220000300a00 */
[----:B---3--:R-:W-:-:S05]  /*14bb0*/  @!P0 PRMT R176, R16, 0x8880, RZ ;  /* 0x0000888010b08816 */ /* 0x008fca00000000ff */
[----:B------:R-:W-:-:S04]  /*14bc0*/  @!P0 IMAD R4, R176, R18, RZ ;  /* 0x00000012b0048224 */ /* 0x000fc800078e02ff */
[----:B------:R-:W-:-:S05]  /*14bd0*/  @!P0 IMAD R179, R179, R17, R4 ;  /* 0x00000011b3b38224 */ /* 0x000fca00078e0204 */
[----:B------:R0:W-:Y:S04]  /*14be0*/  @!P0 STG.E.U8 desc[UR60][R112.64+0x81], R179 ;  /* 0x000081b370008986 */ /* 0x0001e8000c10113c */
[----:B------:R-:W3:Y:S04]  /*14bf0*/  @!P6 LDG.E.U8 R16, desc[UR60][R14.64+0x88] ;  /* 0x0000883c0e10e981 */ /* 0x000ee8000c1e1100 */
[----:B0-----:R-:W4:Y:S01]  /*14c00*/  LDL.LU.64 R112, [R1+0x420] ;  /* 0x0004200001707983 */ /* 0x001f220000300a00 */
        /* <DEDUP_REMOVED lines=17> */
[----:B------:R-:W-:Y:S01]  /*14d20*/  LOP3.LUT P0, RZ, R5, 0x800, RZ, 0xc0, !PT ;  /* 0x0000080005ff7812 */ /* 0x000fe2000780c0ff */
[----:B0-----:R-:W4:Y:S01]  /*14d30*/  LDL.LU.64 R114, [R1+0x418] ;  /* 0x0004180001727983 */ /* 0x001f220000300a00 */
[----:B---3--:R-:W-:-:S05]  /*14d40*/  @!P3 PRMT R176, R16, 0x8880, RZ ;  /* 0x0000888010b0b816 */ /* 0x008fca00000000ff */
[----:B------:R-:W-:-:S04]  /*14d50*/  @!P3 IMAD R4, R176, R18, RZ ;  /* 0x00000012b004b224 */ /* 0x000fc800078e02ff */
[----:B------:R-:W-:-:S05]  /*14d60*/  @!P3 IMAD R183, R183, R17, R4 ;  /* 0x00000011b7b7b224 */ /* 0x000fca00078e0204 */
[----:B------:R0:W-:Y:S04]  /*14d70*/  @!P3 STG.E.U8 desc[UR60][R116.64+0x89], R183 ;  /* 0x000089b77400b986 */ /* 0x0001e8000c10113c */
[----:B------:R-:W3:Y:S01]  /*14d80*/  @!P6 LDG.E.U8 R16, desc[UR60][R8.64+0x80] ;  /* 0x0000803c0810e981 */ /* 0x000ee2000c1e1100 */
[----:B------:R-:W-:-:S03]  /*14d90*/  LOP3.LUT P1, RZ, R232, 0x200000, RZ, 0xc0, !PT ;  /* 0x00200000e8ff7812 */ /* 0x000fc6000782c0ff */
        /* <DEDUP_REMOVED lines=11> */
[----:B------:R-:W3:Y:S01]  /*14e50*/  @!P0 LDG.E.U8 R16, desc[UR60][R10.64+0x80] ;  /* 0x0000803c0a108981 */ /* 0x000ee2000c1e1100 */
[----:B------:R-:W-:Y:S02]  /*14e60*/  LOP3.LUT P6, RZ, R5, 0x200, RZ, 0xc0, !PT ;  /* 0x0000020005ff7812 */ /* 0x000fe400078cc0ff */
        /* <DEDUP_REMOVED lines=11> */
[----:B------:R-:W-:Y:S02]  /*14f20*/  ISETP.LT.OR P6, PT, R0, 0x89, !P2 ;  /* 0x000000890000780c */ /* 0x000fe400057c1670 */
[----:B------:R-:W-:Y:S01]  /*14f30*/  LOP3.LUT P0, RZ, R22, 0x2000, RZ, 0xc0, !PT ;  /* 0x0000200016ff7812 */ /* 0x000fe2000780c0ff */
[----:B0-----:R-:W3:Y:S10]  /*14f40*/  LDL.LU.64 R104, [R1+0x400] ;  /* 0x0004000001687983 */ /* 0x001ef40000300a00 */
[----:B------:R-:W2:Y:S02]  /*14f50*/  @!P6 LDG.E.U8 R16, desc[UR60][R8.64+0x88] ;  /* 0x0000883c0810e981 */ /* 0x000ea4000c1e1100 */
        /* <DEDUP_REMOVED lines=17> */
[----:B------:R-:W-:Y:S01]  /*15070*/  LOP3.LUT R22, R22, 0xffffefff, RZ, 0xc0, !PT ;  /* 0xffffefff16167812 */ /* 0x000fe200078ec0ff */
[----:B0-----:R-:W3:Y:S01]  /*15080*/  LDL.LU.64 R106, [R1+0x3f8] ;  /* 0x0003f800016a7983 */ /* 0x001ee20000300a00 */
[----:B--2---:R-:W-:-:S05]  /*15090*/  @!P3 PRMT R168, R16, 0x8880, RZ ;  /* 0x0000888010a8b816 */ /* 0x004fca00000000ff */
[----:B------:R-:W-:-:S04]  /*150a0*/  @!P3 IMAD R4, R168, R18, RZ ;  /* 0x00000012a804b224 */ /* 0x000fc800078e02ff */
[----:B------:R-:W-:-:S05]  /*150b0*/  @!P3 IMAD R175, R175, R17, R4 ;  /* 0x00000011afafb224 */ /* 0x000fca00078e0204 */
[----:B------:R0:W-:Y:S04]  /*150c0*/  @!P3 STG.E.U8 desc[UR60][R108.64+0x89], R175 ;  /* 0x000089af6c00b986 */ /* 0x0001e8000c10113c */
[----:B------:R-:W2:Y:S01]  /*150d0*/  @!P6 LDG.E.U8 R16, desc[UR60][R236.64+0x90] ;  /* 0x0000903cec10e981 */ /* 0x000ea2000c1e1100 */
[----:B------:R-:W-:-:S03]  /*150e0*/  @P0 LOP3.LUT R22, R22, 0x1000, RZ, 0xfc, !PT ;  /* 0x0000100016160812 */ /* 0x000fc600078efcff */
        /* <DEDUP_REMOVED lines=12> */
[----:B------:R-:W2:Y:S01]  /*151b0*/  @!P6 LDG.E.U8 R16, desc[UR60][R234.64+0x90] ;  /* 0x0000903cea10e981 */ /* 0x000ea2000c1e1100 */
[----:B------:R-:W-:-:S05]  /*151c0*/  @!P6 IADD3 R160, P1, R2, R23, RZ ;  /* 0x0000001702a0e210 */ /* 0x000fca0007f3e0ff */
[----:B0-----:R-:W-:Y:S01]  /*151d0*/  @!P6 IMAD.X R161, R3, 0x1, R19, P1 ;  /* 0x0000000103a1e824 */ /* 0x001fe200008e0613 */
[----:B--2---:R-:W-:-:S05]  /*151e0*/  @!P6 PRMT R168, R16, 0x8880, RZ ;  /* 0x0000888010a8e816 */ /* 0x004fca00000000ff */
[----:B------:R-:W-:-:S04]  /*151f0*/  @!P6 IMAD R4, R168, R18, RZ ;  /* 0x00000012a804e224 */ /* 0x000fc800078e02ff */
[----:B------:R-:W-:-:S05]  /*15200*/  @!P6 IMAD R162, R162, R17, R4 ;  /* 0x00000011a2a2e224 */ /* 0x000fca00078e0204 */
[----:B------:R0:W-:Y:S01]  /*15210*/  @!P6 STG.E.U8 desc[UR60][R160.64+0x90], R162 ;  /* 0x000090a2a000e986 */ /* 0x0001e2000c10113c */
        /* <DEDUP_REMOVED lines=19> */
[----:B------:R-:W-:Y:S01]  /*15350*/  @!P6 STG.E.U8 desc[UR60][R2.64+0x99], R165 ;  /* 0x000099a50200e986 */ /* 0x000fe2000c10113c */
[----:B------:R-:W-:-:S13]  /*15360*/  ISETP.LT.OR P6, PT, R0, 0x99, !P5 ;  /* 0x000000990000780c */ /* 0x000fda0006fc1670 */
[----:B------:R-:W2:Y:S01]  /*15370*/  @!P6 LDG.E.U8 R16, desc[UR60][R234.64+0x98] ;  /* 0x0000983cea10e981 */ /* 0x000ea2000c1e1100 */
[----:B------:R-:W-:-:S05]  /*15380*/  @!P6 IADD3 R160, P1, R2, R23, RZ ;  /* 0x0000001702a0e210 */ /* 0x000fca0007f3e0ff */
[----:B------:R-:W-:Y:S01]  /*15390*/  @!P6 IMAD.X R161, R3, 0x1, R19, P1 ;  /* 0x0000000103a1e824 */ /* 0x000fe200008e0613 */
        /* <DEDUP_REMOVED lines=25> */
[----:B------:R-:W2:Y:S01]  /*15530*/  @!P6 LDG.E.U8 R16, desc[UR60][R12.64+0x90] ;  /* 0x0000903c0c10e981 */ /* 0x000ea2000c1e1100 */
[----:B------:R-:W-:Y:S02]  /*15540*/  LOP3.LUT P0, RZ, R5, 0x10000, RZ, 0xc0, !PT ;  /* 0x0001000005ff7812 */ /* 0x000fe4000780c0ff */
[----:B--2---:R-:W-:-:S05]  /*15550*/  @!P6 PRMT R152, R16, 0x8880, RZ ;  /* 0x000088801098e816 */ /* 0x004fca00000000ff */
[----:B------:R-:W-:-:S04]  /*15560*/  @!P6 IMAD R4, R152, R18, RZ ;  /* 0x000000129804e224 */ /* 0x000fc800078e02ff */
[----:B------:R-:W-:-:S05]  /*15570*/  @!P6 IMAD R154, R154, R17, R4 ;  /* 0x000000119a9ae224 */ /* 0x000fca00078e0204 */
[----:B------:R0:W-:Y:S04]  /*15580*/  @!P6 STG.E.U8 desc[UR60][R110.64+0x90], R154 ;  /* 0x0000909a6e00e986 */ /* 0x0001e8000c10113c */
[----:B------:R-:W2:Y:S01]  /*15590*/  @!P0 LDG.E.U8 R16, desc[UR60][R12.64+0x91] ;  /* 0x0000913c0c108981 */ /* 0x000ea2000c1e1100 */
[----:B------:R-:W-:Y:S02]  /*155a0*/  ISETP.LT.OR P6, PT, R0, 0x99, !P4 ;  /* 0x000000990000780c */ /* 0x000fe400067c1670 */
[----:B------:R-:W-:Y:S02]  /*155b0*/  LOP3.LUT P1, RZ, R5, 0x8000, RZ, 0xc0, !PT ;  /* 0x0000800005ff7812 */ /* 0x000fe4000782c0ff */
[----:B------:R-:W-:Y:S01]  /*155c0*/  LOP3.LUT P3, RZ, R232, 0x100000, RZ, 0xc0, !PT ;  /* 0x00100000e8ff7812 */ /* 0x000fe2000786c0ff */
        /* <DEDUP_REMOVED lines=67> */
[----:B------:R-:W-:-:S04]  /*15a00*/  @!P6 IMAD.MOV.U32 R147, RZ, RZ, R144 ;  /* 0x000000ffff93e224 */ /* 0x000fc800078e0090 */
        /* <DEDUP_REMOVED lines=9> */
[----:B------:R-:W-:-:S03]  /*15aa0*/  ISETP.LT.OR P6, PT, R0, 0xa1, !P0 ;  /* 0x000000a10000780c */ /* 0x000fc600047c1670 */
        /* <DEDUP_REMOVED lines=10> */
[----:B------:R0:W-:Y:S01]  /*15b50*/  @!P6 STG.E.U8 desc[UR60][R2.64+0xa0], R145 ;  /* 0x0000a0910200e986 */ /* 0x0001e2000c10113c */
[----:B------:R-:W-:-:S13]  /*15b60*/  ISETP.LT.OR P6, PT, R0, 0xa2, !P0 ;  /* 0x000000a20000780c */ /* 0x000fda00047c1670 */
[----:B------:R-:W4:Y:S02]  /*15b70*/  @!P6 LDG.E.U8 R16, desc[UR60][R236.64+0xa1] ;  /* 0x0000a13cec10e981 */ /* 0x000f24000c1e1100 */
[----:B----4-:R-:W-:-:S05]  /*15b80*/  @!P6 PRMT R147, R16, 0x8880, RZ ;  /* 0x000088801093e816 */ /* 0x010fca00000000ff */
[----:B------:R-:W-:-:S04]  /*15b90*/  @!P6 IMAD R4, R147, R18, RZ ;  /* 0x000000129304e224 */ /* 0x000fc800078e02ff */
[----:B------:R-:W-:-:S05]  /*15ba0*/  @!P6 IMAD R147, R137, R17, R4 ;  /* 0x000000118993e224 */ /* 0x000fca00078e0204 */
[----:B------:R-:W-:Y:S01]  /*15bb0*/  @!P6 STG.E.U8 desc[UR60][R2.64+0xa1], R147 ;  /* 0x0000a1930200e986 */ /* 0x000fe2000c10113c */
[----:B------:R-:W-:-:S13]  /*15bc0*/  ISETP.LT.OR P6, PT, R0, 0xa1, !P5 ;  /* 0x000000a10000780c */ /* 0x000fda0006fc1670 */
[----:B------:R-:W0:Y:S01]  /*15bd0*/  @!P6 LDG.E.U8 R16, desc[UR60][R234.64+0xa0] ;  /* 0x0000a03cea10e981 */ /* 0x000e22000c1e1100 */
[----:B------:R-:W-:-:S05]  /*15be0*/  @!P6 IADD3 R136, P1, R2, R23, RZ ;  /* 0x000000170288e210 */ /* 0x000fca0007f3e0ff */
[----:B------:R-:W-:Y:S01]  /*15bf0*/  @!P6 IMAD.X R137, R3, 0x1, R19, P1 ;  /* 0x000000010389e824 */ /* 0x000fe200008e0613 */
[----:B0-----:R-:W-:-:S05]  /*15c00*/  @!P6 PRMT R145, R16, 0x8880, RZ ;  /* 0x000088801091e816 */ /* 0x001fca00000000ff */
        /* <DEDUP_REMOVED lines=18> */
[----:B------:R-:W0:Y:S02]  /*15d30*/  @!P6 LDG.E.U8 R16, desc[UR60][R236.64+0xa9] ;  /* 0x0000a93cec10e981 */ /* 0x000e24000c1e1100 */
[----:B0-----:R-:W-:-:S05]  /*15d40*/  @!P6 PRMT R137, R16, 0x8880, RZ ;  /* 0x000088801089e816 */ /* 0x001fca00000000ff */
        /* <DEDUP_REMOVED lines=28> */
[----:B0-----:R-:W-:-:S04]  /*15f10*/  @!P6 IMAD.MOV.U32 R137, RZ, RZ, R128 ;  /* 0x000000ffff89e224 */ /* 0x001fc800078e0080 */
[----:B------:R-:W-:-:S04]  /*15f20*/  @!P6 IMAD R4, R137, R18, RZ ;  /* 0x000000128904e224 */ /* 0x000fc800078e02ff */
[----:B------:R-:W-:-:S05]  /*15f30*/  @!P6 IMAD R129, R129, R17, R4 ;  /* 0x000000118181e224 */ /* 0x000fca00078e0204 */
[----:B------:R-:W-:Y:S01]  /*15f40*/  @!P6 STG.E.U8 desc[UR60][R20.64+0xa1], R129 ;  /* 0x0000a1811400e986 */ /* 0x000fe2000c10113c */
[----:B------:R-:W-:-:S13]  /*15f50*/  LOP3.LUT P6, RZ, R5, 0x800000, RZ, 0xc0, !PT ;  /* 0x0080000005ff7812 */ /* 0x000fda00078cc0ff */
[----:B------:R-:W4:Y:S01]  /*15f60*/  @!P6 LDG.E.U8 R16, desc[UR60][R12.64+0xa0] ;  /* 0x0000a03c0c10e981 */ /* 0x000f22000c1e1100 */
[----:B------:R-:W-:Y:S02]  /*15f70*/  P2R R138, PR, RZ, 0x1 ;  /* 0x00000001ff8a7803 */ /* 0x000fe40000000000 */
[----:B------:R-:W-:Y:S02]  /*15f80*/  LOP3.LUT P0, RZ, R5, 0x400000, RZ, 0xc0, !PT ;  /* 0x0040000005ff7812 */ /* 0x000fe4000780c0ff */
[----:B----4-:R-:W-:-:S05]  /*15f90*/  @!P6 PRMT R137, R16, 0x8880, RZ ;  /* 0x000088801089e816 */ /* 0x010fca00000000ff */
[----:B------:R-:W-:-:S04]  /*15fa0*/  @!P6 IMAD R4, R137, R18, RZ ;  /* 0x000000128904e224 */ /* 0x000fc800078e02ff */
[----:B------:R-:W-:-:S05]  /*15fb0*/  @!P6 IMAD R130, R130, R17, R4 ;  /* 0x000000118282e224 */ /* 0x000fca00078e0204 */
[----:B------:R0:W-:Y:S04]  /*15fc0*/  @!P6 STG.E.U8 desc[UR60][R94.64+0xa0], R130 ;  /* 0x0000a0825e00e986 */ /* 0x0001e8000c10113c */
[----:B------:R-:W4:Y:S01]  /*15fd0*/  @!P0 LDG.E.U8 R16, desc[UR60][R12.64+0xa1] ;  /* 0x0000a13c0c108981 */ /* 0x000f22000c1e1100 */
[----:B------:R-:W-:Y:S02]  /*15fe0*/  ISETP.LT.OR P6, PT, R0, 0xa9, !P4 ;  /* 0x000000a90000780c */ /* 0x000fe400067c1670 */
[C---:B------:R-:W-:Y:S02]  /*15ff0*/  LOP3.LUT P1, RZ, R5.reuse, 0x200000, RZ, 0xc0, !PT ;  /* 0x0020000005ff7812 */ /* 0x040fe4000782c0ff */
        /* <DEDUP_REMOVED lines=59> */
[----:B------:R-:W-:Y:S01]  /*163b0*/  ISETP.NE.AND P0, PT, R138, RZ, PT ;  /* 0x000000ff8a00720c */ /* 0x000fe20003f05270 */
        /* <DEDUP_REMOVED lines=9> */
[----:B------:R-:W-:-:S04]  /*16450*/  @!P6 IMAD.MOV.U32 R123, RZ, RZ, R120 ;  /* 0x000000ffff7be224 */ /* 0x000fc800078e0078 */
        /* <DEDUP_REMOVED lines=9> */
[----:B------:R-:W-:-:S03]  /*164f0*/  ISETP.LT.OR P6, PT, R0, 0xb1, !P0 ;  /* 0x000000b10000780c */ /* 0x000fc600047c1670 */
        /* <DEDUP_REMOVED lines=10> */
[----:B------:R0:W-:Y:S01]  /*165a0*/  @!P6 STG.E.U8 desc[UR60][R2.64+0xb0], R121 ;  /* 0x0000b0790200e986 */ /* 0x0001e2000c10113c */
[----:B------:R-:W-:-:S13]  /*165b0*/  ISETP.LT.OR P6, PT, R0, 0xb2, !P0 ;  /* 0x000000b20000780c */ /* 0x000fda00047c1670 */
[----:B------:R-:W3:Y:S02]  /*165c0*/  @!P6 LDG.E.U8 R16, desc[UR60][R236.64+0xb1] ;  /* 0x0000b13cec10e981 */ /* 0x000ee4000c1e1100 */
[----:B---3--:R-:W-:-:S05]  /*165d0*/  @!P6 PRMT R123, R16, 0x8880, RZ ;  /* 0x00008880107be816 */ /* 0x008fca00000000ff */
        /* <DEDUP_REMOVED lines=56> */
[----:B0-----:R-:W-:-:S04]  /*16960*/  @!P6 IMAD.MOV.U32 R115, RZ, RZ, R104 ;  /* 0x000000ffff73e224 */ /* 0x001fc800078e0068 */
[----:B------:R-:W-:-:S04]  /*16970*/  @!P6 IMAD R4, R115, R18, RZ ;  /* 0x000000127304e224 */ /* 0x000fc800078e02ff */
[----:B------:R-:W-:-:S05]  /*16980*/  @!P6 IMAD R105, R105, R17, R4 ;  /* 0x000000116969e224 */ /* 0x000fca00078e0204 */
[----:B------:R-:W-:Y:S01]  /*16990*/  @!P6 STG.E.U8 desc[UR60][R20.64+0xb1], R105 ;  /* 0x0000b1691400e986 */ /* 0x000fe2000c10113c */
[----:B------:R-:W-:-:S13]  /*169a0*/  LOP3.LUT P6, RZ, R5, 0x10000000, RZ, 0xc0, !PT ;  /* 0x1000000005ff7812 */ /* 0x000fda00078cc0ff */
[----:B------:R-:W2:Y:S01]  /*169b0*/  @!P6 LDG.E.U8 R16, desc[UR60][R12.64+0xb0] ;  /* 0x0000b03c0c10e981 */ /* 0x000ea2000c1e1100 */
[----:B------:R-:W-:Y:S02]  /*169c0*/  P2R R116, PR, RZ, 0x1 ;  /* 0x00000001ff747803 */ /* 0x000fe40000000000 */
[----:B------:R-:W-:Y:S02]  /*169d0*/  LOP3.LUT P0, RZ, R5, 0x4000000, RZ, 0xc0, !PT ;  /* 0x0400000005ff7812 */ /* 0x000fe4000780c0ff */
[----:B--2---:R-:W-:-:S05]  /*169e0*/  @!P6 PRMT R115, R16, 0x8880, RZ ;  /* 0x000088801073e816 */ /* 0x004fca00000000ff */
[----:B------:R-:W-:-:S04]  /*169f0*/  @!P6 IMAD R4, R115, R18, RZ ;  /* 0x000000127304e224 */ /* 0x000fc800078e02ff */
[----:B------:R-:W-:-:S05]  /*16a00*/  @!P6 IMAD R106, R106, R17, R4 ;  /* 0x000000116a6ae224 */ /* 0x000fca00078e0204 */
[----:B------:R0:W-:Y:S04]  /*16a10*/  @!P6 STG.E.U8 desc[UR60][R78.64+0xb0], R106 ;  /* 0x0000b06a4e00e986 */ /* 0x0001e8000c10113c */
[----:B------:R-:W2:Y:S01]  /*16a20*/  @!P0 LDG.E.U8 R16, desc[UR60][R12.64+0xb1] ;  /* 0x0000b13c0c108981 */ /* 0x000ea2000c1e1100 */
[----:B------:R-:W-:Y:S02]  /*16a30*/  ISETP.LT.OR P6, PT, R0, 0xb9, !P4 ;  /* 0x000000b90000780c */ /* 0x000fe400067c1670 */
[C---:B------:R-:W-:Y:S02]  /*16a40*/  LOP3.LUT P1, RZ, R5.reuse, 0x2000000, RZ, 0xc0, !PT ;  /* 0x0200000005ff7812 */ /* 0x040fe4000782c0ff */
        /* <DEDUP_REMOVED lines=15> */
[----:B------:R-:W-:-:S04]  /*16b40*/  @!P6 IMAD.MOV.U32 R107, RZ, RZ, R104 ;  /* 0x000000ffff6be224 */ /* 0x000fc800078e0068 */
        /* <DEDUP_REMOVED lines=43> */
[----:B------:R-:W-:Y:S01]  /*16e00*/  ISETP.NE.AND P0, PT, R116, RZ, PT ;  /* 0x000000ff7400720c */ /* 0x000fe20003f05270 */
        /* <DEDUP_REMOVED lines=90> */
[----:B0-----:R-:W-:-:S04]  /*173b0*/  @!P6 IMAD.MOV.U32 R91, RZ, RZ, R80 ;  /* 0x000000ffff5be224 */ /* 0x001fc800078e0050 */
[----:B------:R-:W-:-:S04]  /*173c0*/  @!P6 IMAD R4, R91, R18, RZ ;  /* 0x000000125b04e224 */ /* 0x000fc800078e02ff */
[----:B------:R-:W-:-:S05]  /*173d0*/  @!P6 IMAD R81, R81, R17, R4 ;  /* 0x000000115151e224 */ /* 0x000fca00078e0204 */
[----:B------:R-:W-:Y:S01]  /*173e0*/  @!P6 STG.E.U8 desc[UR60][R20.64+0xc1], R81 ;  /* 0x0000c1511400e986 */ /* 0x000fe2000c10113c */
[----:B------:R-:W-:-:S13]  /*173f0*/  LOP3.LUT P6, RZ, R22, 0x1, RZ, 0xc0, !PT ;  /* 0x0000000116ff7812 */ /* 0x000fda00078cc0ff */
[----:B------:R-:W3:Y:S01]  /*17400*/  @!P6 LDG.E.U8 R16, desc[UR60][R12.64+0xc0] ;  /* 0x0000c03c0c10e981 */ /* 0x000ee2000c1e1100 */
[----:B------:R-:W-:Y:S02]  /*17410*/  P2R R92, PR, RZ, 0x1 ;  /* 0x00000001ff5c7803 */ /* 0x000fe40000000000 */
[----:B------:R-:W-:Y:S02]  /*17420*/  LOP3.LUT P0, RZ, R5, 0x40000000, RZ, 0xc0, !PT ;  /* 0x4000000005ff7812 */ /* 0x000fe4000780c0ff */
[----:B---3--:R-:W-:-:S05]  /*17430*/  @!P6 PRMT R91, R16, 0x8880, RZ ;  /* 0x00008880105be816 */ /* 0x008fca00000000ff */
[----:B------:R-:W-:-:S04]  /*17440*/  @!P6 IMAD R4, R91, R18, RZ ;  /* 0x000000125b04e224 */ /* 0x000fc800078e02ff */
[----:B------:R-:W-:-:S05]  /*17450*/  @!P6 IMAD R82, R82, R17, R4 ;  /* 0x000000115252e224 */ /* 0x000fca00078e0204 */
[----:B------:R0:W-:Y:S04]  /*17460*/  @!P6 STG.E.U8 desc[UR60][R62.64+0xc0], R82 ;  /* 0x0000c0523e00e986 */ /* 0x0001e8000c10113c */
[----:B------:R-:W3:Y:S01]  /*17470*/  @!P0 LDG.E.U8 R16, desc[UR60][R12.64+0xc1] ;  /* 0x0000c13c0c108981 */ /* 0x000ee2000c1e1100 */
[----:B------:R-:W-:Y:S02]  /*17480*/  ISETP.LT.OR P6, PT, R0, 0xc9, !P4 ;  /* 0x000000c90000780c */ /* 0x000fe400067c1670 */
[----:B------:R-:W-:Y:S02]  /*17490*/  LOP3.LUT P1, RZ, R5, 0x20000000, RZ, 0xc0, !PT ;  /* 0x2000000005ff7812 */ /* 0x000fe4000782c0ff */
        /* <DEDUP_REMOVED lines=58> */
[----:B------:R-:W-:Y:S01]  /*17840*/  ISETP.NE.AND P0, PT, R92, RZ, PT ;  /* 0x000000ff5c00720c */ /* 0x000fe20003f05270 */
        /* <DEDUP_REMOVED lines=47> */
[----:B--2---:R-:W-:Y:S01]  /*17b40*/  @!P6 IMAD.X R73, R3, 0x1, R19, P1 ;  /* 0x000000010349e824 */ /* 0x004fe200008e0613 */
        /* <DEDUP_REMOVED lines=25> */
[----:B------:R-:W2:Y:S01]  /*17ce0*/  @!P6 LDG.E.U8 R16, desc[UR60][R234.64+0xd9] ;  /* 0x0000d93cea10e981 */ /* 0x000ea2000c1e1100 */
[----:B------:R-:W-:-:S05]  /*17cf0*/  @!P6 IADD3 R66, P1, R2, R23, RZ ;  /* 0x000000170242e210 */ /* 0x000fca0007f3e0ff */
[----:B------:R-:W-:Y:S01]  /*17d00*/  @!P6 IMAD.X R67, R3, 0x1, R19, P1 ;  /* 0x000000010343e824 */ /* 0x000fe200008e0613 */
[----:B--2---:R-:W-:-:S05]  /*17d10*/  @!P6 PRMT R69, R16, 0x8880, RZ ;  /* 0x000088801045e816 */ /* 0x004fca00000000ff */
        /* <DEDUP_REMOVED lines=10> */
[----:B------:R-:W2:Y:S01]  /*17dc0*/  @!P6 LDG.E.U8 R16, desc[UR60][R14.64+0xd1] ;  /* 0x0000d13c0e10e981 */ /* 0x000ea2000c1e1100 */
[----:B------:R-:W-:Y:S02]  /*17dd0*/  LOP3.LUT P3, RZ, R22, 0x40, RZ, 0xc0, !PT ;  /* 0x0000004016ff7812 */ /* 0x000fe4000786c0ff */
        /* <DEDUP_REMOVED lines=12> */
[----:B0-----:R-:W4:Y:S01]  /*17ea0*/  LDL.LU.64 R46, [R1+0x2e8] ;  /* 0x0002e800012e7983 */ /* 0x001f220000300a00 */
[----:B--2---:R-:W-:-:S05]  /*17eb0*/  @!P6 PRMT R5, R16, 0x8880, RZ ;  /* 0x000088801005e816 */ /* 0x004fca00000000ff */
[----:B------:R-:W-:-:S04]  /*17ec0*/  @!P6 IMAD R4, R5, R18, RZ ;  /* 0x000000120504e224 */ /* 0x000fc800078e02ff */
[----:B------:R-:W-:-:S05]  /*17ed0*/  @!P6 IMAD R59, R59, R17, R4 ;  /* 0x000000113b3be224 */ /* 0x000fca00078e0204 */
[----:B------:R0:W-:Y:S01]  /*17ee0*/  @!P6 STG.E.U8 desc[UR60][R32.64+0xd1], R59 ;  /* 0x0000d13b2000e986 */ /* 0x0001e2000c10113c */
[----:B------:R-:W-:Y:S02]  /*17ef0*/  ISETP.LT.OR P6, PT, R0, 0xd9, !P4 ;  /* 0x000000d90000780c */ /* 0x000fe400067c1670 */
[----:B------:R-:W-:Y:S01]  /*17f00*/  LOP3.LUT P3, RZ, R22, 0x800, RZ, 0xc0, !PT ;  /* 0x0000080016ff7812 */ /* 0x000fe2000786c0ff */
[----:B0-----:R-:W2:Y:S10]  /*17f10*/  LDL.LU.64 R32, [R1+0x2e0] ;  /* 0x0002e00001207983 */ /* 0x001eb40000300a00 */
        /* <DEDUP_REMOVED lines=11> */
[----:B------:R-:W-:-:S13]  /*17fd0*/  LOP3.LUT P6, RZ, R22, 0x8, RZ, 0xc0, !PT ;  /* 0x0000000816ff7812 */ /* 0x000fda00078cc0ff */
[----:B------:R-:W3:Y:S02]  /*17fe0*/  @!P6 LDG.E.U8 R16, desc[UR60][R12.64+0xd8] ;  /* 0x0000d83c0c10e981 */ /* 0x000ee4000c1e1100 */
[----:B---3--:R-:W-:-:S05]  /*17ff0*/  @!P6 PRMT R57, R16, 0x8880, RZ ;  /* 0x000088801039e816 */ /* 0x008fca00000000ff */
[----:B------:R-:W-:-:S04]  /*18000*/  @!P6 IMAD R4, R57, R18, RZ ;  /* 0x000000123904e224 */ /* 0x000fc800078e02ff */
[----:B------:R-:W-:-:S05]  /*18010*/  @!P6 IMAD R62, R62, R17, R4 ;  /* 0x000000113e3ee224 */ /* 0x000fca00078e0204 */
[----:B------:R0:W-:Y:S04]  /*18020*/  @!P6 STG.E.U8 desc[UR60][R34.64+0xd8], R62 ;  /* 0x0000d83e2200e986 */ /* 0x0001e8000c10113c */
[----:B------:R-:W3:Y:S01]  /*18030*/  @!P1 LDG.E.U8 R16, desc[UR60][R12.64+0xd9] ;  /* 0x0000d93c0c109981 */ /* 0x000ee2000c1e1100 */
[----:B------:R-:W-:-:S03]  /*18040*/  ISETP.LT.OR P6, PT, R0, 0xd1, !P2 ;  /* 0x000000d10000780c */ /* 0x000fc600057c1670 */
[----:B0-----:R-:W2:Y:S01]  /*18050*/  LDL.LU.64 R34, [R1+0x2d8] ;  /* 0x0002d80001227983 */ /* 0x001ea20000300a00 */
[----:B---3--:R-:W-:-:S05]  /*18060*/  @!P1 PRMT R5, R16, 0x8880, RZ ;  /* 0x0000888010059816 */ /* 0x008fca00000000ff */
[----:B------:R-:W-:-:S04]  /*18070*/  @!P1 IMAD R4, R5, R18, RZ ;  /* 0x0000001205049224 */ /* 0x000fc800078e02ff */
[----:B------:R-:W-:-:S05]  /*18080*/  @!P1 IMAD R63, R63, R17, R4 ;  /* 0x000000113f3f9224 */ /* 0x000fca00078e0204 */
[----:B------:R0:W-:Y:S04]  /*18090*/  @!P1 STG.E.U8 desc[UR60][R36.64+0xd9], R63 ;  /* 0x0000d93f24009986 */ /* 0x0001e8000c10113c */
[----:B------:R-:W3:Y:S04]  /*180a0*/  @!P6 LDG.E.U8 R16, desc[UR60][R8.64+0xd0] ;  /* 0x0000d03c0810e981 */ /* 0x000ee8000c1e1100 */
[----:B0-----:R-:W2:Y:S01]  /*180b0*/  LDL.LU.64 R36, [R1+0x2d0] ;  /* 0x0002d00001247983 */ /* 0x001ea20000300a00 */
        /* <DEDUP_REMOVED lines=29> */
[----:B------:R0:W-:Y:S01]  /*18290*/  @!P6 STG.E.U8 desc[UR60][R6.64+0xd8], R5 ;  /* 0x0000d8050600e986 */ /* 0x0001e2000c10113c */
[----:B------:R-:W-:-:S13]  /*182a0*/  ISETP.LT.OR P6, PT, R0, 0xda, !P2 ;  /* 0x000000da0000780c */ /* 0x000fda00057c1670 */
[----:B------:R-:W3:Y:S01]  /*182b0*/  @!P6 LDG.E.U8 R16, desc[UR60][R8.64+0xd9] ;  /* 0x0000d93c0810e981 */ /* 0x000ee2000c1e1100 */
[----:B------:R-:W-:Y:S02]  /*182c0*/  ISETP.LT.OR P3, PT, R0, 0xe1, !P5 ;  /* 0x000000e10000780c */ /* 0x000fe40006f61670 */
[----:B---3--:R-:W-:-:S05]  /*182d0*/  @!P6 PRMT R49, R16, 0x8880, RZ ;  /* 0x000088801031e816 */ /* 0x008fca00000000ff */
[----:B------:R-:W-:-:S04]  /*182e0*/  @!P6 IMAD R4, R49, R18, RZ ;  /* 0x000000123104e224 */ /* 0x000fc800078e02ff */
[----:B------:R-:W-:-:S05]  /*182f0*/  @!P6 IMAD R53, R53, R17, R4 ;  /* 0x000000113535e224 */ /* 0x000fca00078e0204 */
[----:B------:R-:W-:Y:S04]  /*18300*/  @!P6 STG.E.U8 desc[UR60][R6.64+0xd9], R53 ;  /* 0x0000d9350600e986 */ /* 0x000fe8000c10113c */
[----:B------:R-:W0:Y:S01]  /*18310*/  @!P1 LDG.E.U8 R16, desc[UR60][R10.64+0xd8] ;  /* 0x0000d83c0a109981 */ /* 0x000e22000c1e1100 */
[----:B------:R-:W-:-:S05]  /*18320*/  @!P3 IADD3 R48, P6, R2, R23, RZ ;  /* 0x000000170230b210 */ /* 0x000fca0007fde0ff */
[----:B------:R-:W-:Y:S01]  /*18330*/  @!P3 IMAD.X R49, R3, 0x1, R19, P6 ;  /* 0x000000010331b824 */ /* 0x000fe200030e0613 */
[----:B------:R-:W-:Y:S02]  /*18340*/  ISETP.LT.OR P6, PT, R0, 0xe2, !P5 ;  /* 0x000000e20000780c */ /* 0x000fe40006fc1670 */
[----:B0-----:R-:W-:-:S05]  /*18350*/  @!P1 PRMT R5, R16, 0x8880, RZ ;  /* 0x0000888010059816 */ /* 0x001fca00000000ff */
[----:B------:R-:W-:-:S04]  /*18360*/  @!P1 IMAD R4, R5, R18, RZ ;  /* 0x0000001205049224 */ /* 0x000fc800078e02ff */
[----:B------:R-:W-:-:S05]  /*18370*/  @!P1 IMAD R54, R54, R17, R4 ;  /* 0x0000001136369224 */ /* 0x000fca00078e0204 */
[----:B------:R0:W-:Y:S01]  /*18380*/  @!P1 STG.E.U8 desc[UR60][R26.64+0xd8], R54 ;  /* 0x0000d8361a009986 */ /* 0x0001e2000c10113c */
[----:B------:R-:W-:-:S05]  /*18390*/  @!P6 IADD3 R50, P1, R2, R23, RZ ;  /* 0x000000170232e210 */ /* 0x000fca0007f3e0ff */
[----:B------:R-:W-:Y:S01]  /*183a0*/  @!P6 IMAD.X R51, R3, 0x1, R19, P1 ;  /* 0x000000010333e824 */ /* 0x000fe200008e0613 */
[----:B------:R-:W-:Y:S01]  /*183b0*/  LOP3.LUT P1, RZ, R22, 0x400, RZ, 0xc0, !PT ;  /* 0x0000040016ff7812 */ /* 0x000fe2000782c0ff */
[----:B0-----:R-:W3:-:S12]  /*183c0*/  LDL.LU.64 R26, [R1+0x2b8] ;  /* 0x0002b800011a7983 */ /* 0x001ed80000300a00 */
[----:B------:R-:W4:Y:S02]  /*183d0*/  @!P1 LDG.E.U8 R16, desc[UR60][R10.64+0xd9] ;  /* 0x0000d93c0a109981 */ /* 0x000f24000c1e1100 */
[----:B----4-:R-:W-:-:S05]  /*183e0*/  @!P1 PRMT R5, R16, 0x8880, RZ ;  /* 0x0000888010059816 */ /* 0x010fca00000000ff */
[----:B------:R-:W-:-:S04]  /*183f0*/  @!P1 IMAD R4, R5, R18, RZ ;  /* 0x0000001205049224 */ /* 0x000fc800078e02ff */
[----:B------:R-:W-:-:S05]  /*18400*/  @!P1 IMAD R55, R55, R17, R4 ;  /* 0x0000001137379224 */ /* 0x000fca00078e0204 */
[----:B------:R0:W-:Y:S01]  /*18410*/  @!P1 STG.E.U8 desc[UR60][R28.64+0xd9], R55 ;  /* 0x0000d9371c009986 */ /* 0x0001e2000c10113c */
[----:B------:R-:W-:-:S03]  /*18420*/  ISETP.LT.OR P1, PT, R0, 0xe1, !P0 ;  /* 0x000000e10000780c */ /* 0x000fc60004721670 */
[----:B0-----:R-:W4:Y:S10]  /*18430*/  LDL.LU.64 R28, [R1+0x2b0] ;  /* 0x0002b000011c7983 */ /* 0x001f340000300a00 */
[----:B------:R-:W2:Y:S04]  /*18440*/  @!P1 LDG.E.U8 R16, desc[UR60][R236.64+0xe0] ;  /* 0x0000e03cec109981 */ /* 0x000ea8000c1e1100 */
[----:B------:R-:W3:Y:S04]  /*18450*/  LDL R226, [R1+0x26c] ;  /* 0x00026c0001e27983 */ /* 0x000ee80000100800 */
[----:B------:R-:W4:Y:S01]  /*18460*/  LDL R225, [R1+0x268] ;  /* 0x0002680001e17983 */ /* 0x000f220000100800 */
        /* <DEDUP_REMOVED lines=9> */
[----:B------:R2:W-:Y:S04]  /*18500*/  @!P1 STG.E.U8 desc[UR60][R2.64+0xe1], R41 ;  /* 0x0000e12902009986 */ /* 0x0005e8000c10113c */
[----:B------:R-:W3:Y:S02]  /*18510*/  @!P3 LDG.E.U8 R16, desc[UR60][R234.64+0xe0] ;  /* 0x0000e03cea10b981 */ /* 0x000ee4000c1e1100 */
[----:B---3--:R-:W-:-:S05]  /*18520*/  @!P3 PRMT R40, R16, 0x8880, RZ ;  /* 0x000088801028b816 */ /* 0x008fca00000000ff */
[----:B0-----:R-:W-:-:S04]  /*18530*/  @!P3 IMAD.MOV.U32 R5, RZ, RZ, R40 ;  /* 0x000000ffff05b224 */ /* 0x001fc800078e0028 */
[----:B------:R-:W-:-:S04]  /*18540*/  @!P3 IMAD R4, R5, R18, RZ ;  /* 0x000000120504b224 */ /* 0x000fc800078e02ff */
[----:B------:R-:W-:-:S05]  /*18550*/  @!P3 IMAD R5, R42, R17, R4 ;  /* 0x000000112a05b224 */ /* 0x000fca00078e0204 */
[----:B------:R0:W-:Y:S04]  /*18560*/  @!P3 STG.E.U8 desc[UR60][R48.64+0xe0], R5 ;  /* 0x0000e0053000b986 */ /* 0x0001e8000c10113c */
[----:B------:R-:W3:Y:S02]  /*18570*/  @!P6 LDG.E.U8 R16, desc[UR60][R234.64+0xe1] ;  /* 0x0000e13cea10e981 */ /* 0x000ee4000c1e1100 */
[----:B---3--:R-:W-:-:S05]  /*18580*/  @!P6 PRMT R53, R16, 0x8880, RZ ;  /* 0x000088801035e816 */ /* 0x008fca00000000ff */
[----:B------:R-:W-:-:S04]  /*18590*/  @!P6 IMAD R4, R53, R18, RZ ;  /* 0x000000123504e224 */ /* 0x000fc800078e02ff */
[----:B------:R-:W-:-:S05]  /*185a0*/  @!P6 IMAD R43, R43, R17, R4 ;  /* 0x000000112b2be224 */ /* 0x000fca00078e0204 */
[----:B------:R-:W-:Y:S01]  /*185b0*/  @!P6 STG.E.U8 desc[UR60][R50.64+0xe1], R43 ;  /* 0x0000e12b3200e986 */ /* 0x000fe2000c10113c */
[----:B------:R-:W-:-:S13]  /*185c0*/  ISETP.LT.OR P6, PT, R0, 0xe9, !P0 ;  /* 0x000000e90000780c */ /* 0x000fda00047c1670 */
[----:B------:R-:W2:Y:S01]  /*185d0*/  @!P6 LDG.E.U8 R16, desc[UR60][R236.64+0xe8] ;  /* 0x0000e83cec10e981 */ /* 0x000ea2000c1e1100 */
[----:B------:R-:W-:Y:S02]  /*185e0*/  ISETP.LT.OR P0, PT, R0, 0xea, !P0 ;  /* 0x000000ea0000780c */ /* 0x000fe40004701670 */
[----:B--2---:R-:W-:-:S05]  /*185f0*/  @!P6 PRMT R41, R16, 0x8880, RZ ;  /* 0x000088801029e816 */ /* 0x004fca00000000ff */
[----:B------:R-:W-:-:S04]  /*18600*/  @!P6 IMAD R4, R41, R18, RZ ;  /* 0x000000122904e224 */ /* 0x000fc800078e02ff */
[----:B0-----:R-:W-:-:S05]  /*18610*/  @!P6 IMAD R5, R44, R17, R4 ;  /* 0x000000112c05e224 */ /* 0x001fca00078e0204 */
[----:B------:R0:W-:Y:S04]  /*18620*/  @!P6 STG.E.U8 desc[UR60][R2.64+0xe8], R5 ;  /* 0x0000e8050200e986 */ /* 0x0001e8000c10113c */
[----:B------:R-:W2:Y:S01]  /*18630*/  @!P0 LDG.E.U8 R16, desc[UR60][R236.64+0xe9] ;  /* 0x0000e93cec108981 */ /* 0x000ea2000c1e1100 */
[----:B------:R-:W-:Y:S02]  /*18640*/  ISETP.LT.OR P6, PT, R0, 0xe9, !P5 ;  /* 0x000000e90000780c */ /* 0x000fe40006fc1670 */
[----:B--2---:R-:W-:-:S05]  /*18650*/  @!P0 PRMT R41, R16, 0x8880, RZ ;  /* 0x0000888010298816 */ /* 0x004fca00000000ff */
[----:B------:R-:W-:-:S04]  /*18660*/  @!P0 IMAD R4, R41, R18, RZ ;  /* 0x0000001229048224 */ /* 0x000fc800078e02ff */
[----:B------:R-:W-:-:S05]  /*18670*/  @!P0 IMAD R45, R45, R17, R4 ;  /* 0x000000112d2d8224 */ /* 0x000fca00078e0204 */
[----:B------:R-:W-:Y:S04]  /*18680*/  @!P0 STG.E.U8 desc[UR60][R2.64+0xe9], R45 ;  /* 0x0000e92d02008986 */ /* 0x000fe8000c10113c */
[----:B------:R-:W2:Y:S01]  /*18690*/  @!P6 LDG.E.U8 R16, desc[UR60][R234.64+0xe8] ;  /* 0x0000e83cea10e981 */ /* 0x000ea2000c1e1100 */
[----:B------:R-:W-:Y:S02]  /*186a0*/  ISETP.LT.OR P5, PT, R0, 0xea, !P5 ;  /* 0x000000ea0000780c */ /* 0x000fe40006fa1670 */
[----:B--2---:R-:W-:-:S05]  /*186b0*/  @!P6 PRMT R40, R16, 0x8880, RZ ;  /* 0x000088801028e816 */ /* 0x004fca00000000ff */
[----:B0-----:R-:W-:Y:S01]  /*186c0*/  @!P6 IMAD.MOV.U32 R5, RZ, RZ, R40 ;  /* 0x000000ffff05e224 */ /* 0x001fe200078e0028 */
[----:B------:R-:W-:-:S03]  /*186d0*/  @!P6 IADD3 R40, P0, R2, R23, RZ ;  /* 0x000000170228e210 */ /* 0x000fc60007f1e0ff */
[----:B------:R-:W-:Y:S02]  /*186e0*/  @!P6 IMAD R4, R5, R18, RZ ;  /* 0x000000120504e224 */ /* 0x000fe400078e02ff */
[----:B------:R-:W-:Y:S02]  /*186f0*/  @!P6 IMAD.X R41, R3, 0x1, R19, P0 ;  /* 0x000000010329e824 */ /* 0x000fe400000e0613 */
[----:B------:R-:W-:-:S05]  /*18700*/  @!P6 IMAD R5, R46, R17, R4 ;  /* 0x000000112e05e224 */ /* 0x000fca00078e0204 */
[----:B------:R0:W-:Y:S04]  /*18710*/  @!P6 STG.E.U8 desc[UR60][R40.64+0xe8], R5 ;  /* 0x0000e8052800e986 */ /* 0x0001e8000c10113c */
[----:B------:R-:W2:Y:S01]  /*18720*/  @!P5 LDG.E.U8 R16, desc[UR60][R234.64+0xe9] ;  /* 0x0000e93cea10d981 */ /* 0x000ea2000c1e1100 */
[----:B------:R-:W-:Y:S02]  /*18730*/  ISETP.LT.OR P0, PT, R0, 0xe1, !P4 ;  /* 0x000000e10000780c */ /* 0x000fe40006701670 */
[----:B------:R-:W-:Y:S02]  /*18740*/  @!P5 IADD3 R42, P6, R2, R23, RZ ;  /* 0x00000017022ad210 */ /* 0x000fe40007fde0ff */
[----:B--2---:R-:W-:-:S05]  /*18750*/  @!P5 PRMT R43, R16, 0x8880, RZ ;  /* 0x00008880102bd816 */ /* 0x004fca00000000ff */
[----:B------:R-:W-:Y:S02]  /*18760*/  @!P5 IMAD R4, R43, R18, RZ ;  /* 0x000000122b04d224 */ /* 0x000fe400078e02ff */
[----:B------:R-:W-:Y:S02]  /*18770*/  @!P5 IMAD.X R43, R3, 0x1, R19, P6 ;  /* 0x00000001032bd824 */ /* 0x000fe400030e0613 */
[----:B------:R-:W-:-:S05]  /*18780*/  @!P5 IMAD R47, R47, R17, R4 ;  /* 0x000000112f2fd224 */ /* 0x000fca00078e0204 */
[----:B------:R-:W-:Y:S04]  /*18790*/  @!P5 STG.E.U8 desc[UR60][R42.64+0xe9], R47 ;  /* 0x0000e92f2a00d986 */ /* 0x000fe8000c10113c */
[----:B------:R-:W0:Y:S01]  /*187a0*/  @!P0 LDG.E.U8 R16, desc[UR60][R14.64+0xe0] ;  /* 0x0000e03c0e108981 */ /* 0x000e22000c1e1100 */
[----:B------:R-:W-:Y:S02]  /*187b0*/  ISETP.LT.OR P5, PT, R0, 0xe2, !P4 ;  /* 0x000000e20000780c */ /* 0x000fe400067a1670 */
[----:B0-----:R-:W-:-:S05]  /*187c0*/  @!P0 PRMT R5, R16, 0x8880, RZ ;  /* 0x0000888010058816 */ /* 0x001fca00000000ff */
[----:B------:R-:W-:-:S04]  /*187d0*/  @!P0 IMAD R4, R5, R18, RZ ;  /* 0x0000001205048224 */ /* 0x000fc800078e02ff */
[----:B------:R-:W-:-:S05]  /*187e0*/  @!P0 IMAD R5, R32, R17, R4 ;  /* 0x0000001120058224 */ /* 0x000fca00078e0204 */
[----:B------:R0:W-:Y:S04]  /*187f0*/  @!P0 STG.E.U8 desc[UR60][R20.64+0xe0], R5 ;  /* 0x0000e00514008986 */ /* 0x0001e8000c10113c */
[----:B------:R-:W2:Y:S01]  /*18800*/  @!P5 LDG.E.U8 R16, desc[UR60][R14.64+0xe1] ;  /* 0x0000e13c0e10d981 */ /* 0x000ea2000c1e1100 */
[----:B------:R-:W-:-:S04]  /*18810*/  LOP3.LUT P3, RZ, R22, 0x100, RZ, 0xc0, !PT ;  /* 0x0000010016ff7812 */ /* 0x000fc8000786c0ff */
[----:B------:R-:W-:Y:S02]  /*18820*/  ISETP.LT.OR P0, PT, R0, 0xe1, !P3 ;  /* 0x000000e10000780c */ /* 0x000fe40005f01670 */
[----:B--2---:R-:W-:-:S05]  /*18830*/  @!P5 PRMT R41, R16, 0x8880, RZ ;  /* 0x000088801029d816 */ /* 0x004fca00000000ff */
[----:B------:R-:W-:-:S04]  /*18840*/  @!P5 IMAD R4, R41, R18, RZ ;  /* 0x000000122904d224 */ /* 0x000fc800078e02ff */
[----:B------:R-:W-:-:S05]  /*18850*/  @!P5 IMAD R41, R33, R17, R4 ;  /* 0x000000112129d224 */ /* 0x000fca00078e0204 */
[----:B------:R2:W-:Y:S04]  /*18860*/  @!P5 STG.E.U8 desc[UR60][R20.64+0xe1], R41 ;  /* 0x0000e1291400d986 */ /* 0x0005e8000c10113c */
[----:B------:R-:W3:Y:S01]  /*18870*/  @!P0 LDG.E.U8 R16, desc[UR60][R12.64+0xe0] ;  /* 0x0000e03c0c108981 */ /* 0x000ee2000c1e1100 */
[----:B------:R-:W-:Y:S02]  /*18880*/  @!P0 IADD3 R32, P5, P6, R23, R2, R31 ;  /* 0x0000000217208210 */ /* 0x000fe40007ebe01f */
[----:B---3--:R-:W-:-:S05]  /*18890*/  @!P0 PRMT R33, R16, 0x8880, RZ ;  /* 0x0000888010218816 */ /* 0x008fca00000000ff */
[----:B0-----:R-:W-:Y:S01]  /*188a0*/  @!P0 IMAD.MOV.U32 R5, RZ, RZ, R33 ;  /* 0x000000ffff058224 */ /* 0x001fe200078e0021 */
[----:B------:R-:W-:Y:S02]  /*188b0*/  @!P0 IADD3.X R33, R19, R3, R233, P5, P6 ;  /* 0x0000000313218210 */ /* 0x000fe40002fec4e9 */
[----:B------:R-:W-:Y:S01]  /*188c0*/  ISETP.LT.OR P5, PT, R0, 0xe2, !P3 ;  /* 0x000000e20000780c */ /* 0x000fe20005fa1670 */
[----:B------:R-:W-:-:S04]  /*188d0*/  @!P0 IMAD R4, R5, R18, RZ ;  /* 0x0000001205048224 */ /* 0x000fc800078e02ff */
[----:B------:R-:W-:-:S05]  /*188e0*/  @!P0 IMAD R5, R34, R17, R4 ;  /* 0x0000001122058224 */ /* 0x000fca00078e0204 */
[----:B------:R0:W-:Y:S04]  /*188f0*/  @!P0 STG.E.U8 desc[UR60][R32.64+0xe0], R5 ;  /* 0x0000e00520008986 */ /* 0x0001e8000c10113c */
[----:B------:R-:W3:Y:S01]  /*18900*/  @!P5 LDG.E.U8 R16, desc[UR60][R12.64+0xe1] ;  /* 0x0000e13c0c10d981 */ /* 0x000ee2000c1e1100 */
[----:B------:R-:W-:-:S04]  /*18910*/  @!P5 IADD3 R40, P0, P6, R23, R2, R31 ;  /* 0x000000021728d210 */ /* 0x000fc80007e1e01f */
[----:B--2---:R-:W-:Y:S02]  /*18920*/  @!P5 IADD3.X R41, R19, R3, R233, P0, P6 ;  /* 0x000000031329d210 */ /* 0x004fe400007ec4e9 */
[----:B------:R-:W-:Y:S02]  /*18930*/  ISETP.LT.OR P0, PT, R0, 0xe9, !P4 ;  /* 0x000000e90000780c */ /* 0x000fe40006701670 */
[----:B---3--:R-:W-:-:S05]  /*18940*/  @!P5 PRMT R43, R16, 0x8880, RZ ;  /* 0x00008880102bd816 */ /* 0x008fca00000000ff */
[----:B------:R-:W-:-:S04]  /*18950*/  @!P5 IMAD R4, R43, R18, RZ ;  /* 0x000000122b04d224 */ /* 0x000fc800078e02ff */
        /* <DEDUP_REMOVED lines=9> */
[----:B------:R-:W-:Y:S02]  /*189f0*/  ISETP.LT.OR P0, PT, R0, 0xe9, !P3 ;  /* 0x000000e90000780c */ /* 0x000fe40005f01670 */
[----:B--2---:R-:W-:-:S05]  /*18a00*/  @!P4 PRMT R33, R16, 0x8880, RZ ;  /* 0x000088801021c816 */ /* 0x004fca00000000ff */
[----:B------:R-:W-:-:S04]  /*18a10*/  @!P4 IMAD R4, R33, R18, RZ ;  /* 0x000000122104c224 */ /* 0x000fc800078e02ff */
[----:B------:R-:W-:-:S05]  /*18a20*/  @!P4 IMAD R37, R37, R17, R4 ;  /* 0x000000112525c224 */ /* 0x000fca00078e0204 */
[----:B------:R2:W-:Y:S04]  /*18a30*/  @!P4 STG.E.U8 desc[UR60][R20.64+0xe9], R37 ;  /* 0x0000e9251400c986 */ /* 0x0005e8000c10113c */
[----:B------:R-:W3:Y:S01]  /*18a40*/  @!P0 LDG.E.U8 R16, desc[UR60][R12.64+0xe8] ;  /* 0x0000e83c0c108981 */ /* 0x000ee2000c1e1100 */
[----:B------:R-:W-:Y:S02]  /*18a50*/  ISETP.LT.OR P3, PT, R0, 0xea, !P3 ;  /* 0x000000ea0000780c */ /* 0x000fe40005f61670 */
[----:B------:R-:W-:-:S04]  /*18a60*/  @!P0 IADD3 R14, P4, P5, R23, R2, R31 ;  /* 0x00000002170e8210 */ /* 0x000fc80007d9e01f */
[----:B------:R-:W-:Y:S02]  /*18a70*/  @!P0 IADD3.X R15, R19, R3, R233, P4, P5 ;  /* 0x00000003130f8210 */ /* 0x000fe400027ea4e9 */
[----:B---3--:R-:W-:-:S05]  /*18a80*/  @!P0 PRMT R33, R16, 0x8880, RZ ;  /* 0x0000888010218816 */ /* 0x008fca00000000ff */
[----:B------:R-:W-:-:S04]  /*18a90*/  @!P0 IMAD R4, R33, R18, RZ ;  /* 0x0000001221048224 */ /* 0x000fc800078e02ff */
[----:B0-----:R-:W-:-:S05]  /*18aa0*/  @!P0 IMAD R5, R38, R17, R4 ;  /* 0x0000001126058224 */ /* 0x001fca00078e0204 */
[----:B------:R0:W-:Y:S04]  /*18ab0*/  @!P0 STG.E.U8 desc[UR60][R14.64+0xe8], R5 ;  /* 0x0000e8050e008986 */ /* 0x0001e8000c10113c */
[----:B------:R-:W3:Y:S01]  /*18ac0*/  @!P3 LDG.E.U8 R16, desc[UR60][R12.64+0xe9] ;  /* 0x0000e93c0c10b981 */ /* 0x000ee2000c1e1100 */
[----:B------:R-:W-:Y:S02]  /*18ad0*/  ISETP.LT.OR P0, PT, R0, 0xe1, !P2 ;  /* 0x000000e10000780c */ /* 0x000fe40005701670 */
[----:B--2---:R-:W-:Y:S02]  /*18ae0*/  @!P3 IADD3 R20, P4, P5, R23, R2, R31 ;  /* 0x000000021714b210 */ /* 0x004fe40007d9e01f */
[----:B------:R-:W-:Y:S01]  /*18af0*/  LOP3.LUT P1, RZ, R22, 0x200, RZ, 0xc0, !PT ;  /* 0x0000020016ff7812 */ /* 0x000fe2000782c0ff */
[----:B------:R-:W2:Y:S01]  /*18b00*/  LDL.LU R31, [R1+0x2ac] ;  /* 0x0002ac00011f7983 */ /* 0x000ea20000300800 */
[----:B---3--:R-:W-:-:S05]  /*18b10*/  @!P3 PRMT R21, R16, 0x8880, RZ ;  /* 0x000088801015b816 */ /* 0x008fca00000000ff */
[----:B------:R-:W-:Y:S01]  /*18b20*/  @!P3 IMAD R4, R21, R18, RZ ;  /* 0x000000121504b224 */ /* 0x000fe200078e02ff */
[----:B------:R-:W-:-:S03]  /*18b30*/  @!P3 IADD3.X R21, R19, R3, R233, P4, P5 ;  /* 0x000000031315b210 */ /* 0x000fc600027ea4e9 */
        /* <DEDUP_REMOVED lines=8> */
[----:B------:R-:W3:Y:S01]  /*18bc0*/  @!P3 LDG.E.U8 R16, desc[UR60][R8.64+0xe1] ;  /* 0x0000e13c0810b981 */ /* 0x000ee2000c1e1100 */
[----:B------:R-:W-:Y:S02]  /*18bd0*/  ISETP.LT.OR P4, PT, R0, 0xe1, !P1 ;  /* 0x000000e10000780c */ /* 0x000fe40004f81670 */
[----:B---3--:R-:W-:-:S05]  /*18be0*/  @!P3 PRMT R13, R16, 0x8880, RZ ;  /* 0x00008880100db816 */ /* 0x008fca00000000ff */
[----:B------:R-:W-:-:S04]  /*18bf0*/  @!P3 IMAD R4, R13, R18, RZ ;  /* 0x000000120d04b224 */ /* 0x000fc800078e02ff */
[----:B------:R-:W-:-:S05]  /*18c00*/  @!P3 IMAD R25, R25, R17, R4 ;  /* 0x000000111919b224 */ /* 0x000fca00078e0204 */
[----:B------:R-:W-:Y:S04]  /*18c10*/  @!P3 STG.E.U8 desc[UR60][R6.64+0xe1], R25 ;  /* 0x0000e1190600b986 */ /* 0x000fe8000c10113c */
[----:B------:R-:W3:Y:S01]  /*18c20*/  @!P4 LDG.E.U8 R16, desc[UR60][R10.64+0xe0] ;  /* 0x0000e03c0a10c981 */ /* 0x000ee2000c1e1100 */
[----:B------:R-:W-:Y:S02]  /*18c30*/  ISETP.LT.OR P0, PT, R0, 0xe2, !P1 ;  /* 0x000000e20000780c */ /* 0x000fe40004f01670 */
[----:B------:R-:W-:Y:S02]  /*18c40*/  @!P4 IADD3 R12, P3, P5, R23, R2, R226 ;  /* 0x00000002170cc210 */ /* 0x000fe40007d7e0e2 */
[----:B---3--:R-:W-:-:S05]  /*18c50*/  @!P4 PRMT R13, R16, 0x8880, RZ ;  /* 0x00008880100dc816 */ /* 0x008fca00000000ff */
[----:B------:R-:W-:Y:S01]  /*18c60*/  @!P4 IMAD R4, R13, R18, RZ ;  /* 0x000000120d04c224 */ /* 0x000fe200078e02ff */
[----:B----4-:R-:W-:-:S03]  /*18c70*/  @!P4 IADD3.X R13, R19, R3, R225, P3, P5 ;  /* 0x00000003130dc210 */ /* 0x010fc60001fea4e1 */
[----:B0-----:R-:W-:-:S05]  /*18c80*/  @!P4 IMAD R5, R26, R17, R4 ;  /* 0x000000111a05c224 */ /* 0x001fca00078e0204 */
[----:B------:R0:W-:Y:S04]  /*18c90*/  @!P4 STG.E.U8 desc[UR60][R12.64+0xe0], R5 ;  /* 0x0000e0050c00c986 */ /* 0x0001e8000c10113c */
[----:B------:R-:W3:Y:S01]  /*18ca0*/  @!P0 LDG.E.U8 R16, desc[UR60][R10.64+0xe1] ;  /* 0x0000e13c0a108981 */ /* 0x000ee2000c1e1100 */
[----:B------:R-:W-:Y:S02]  /*18cb0*/  ISETP.LT.OR P3, PT, R0, 0xe9, !P2 ;  /* 0x000000e90000780c */ /* 0x000fe40005761670 */
[----:B------:R-:W-:Y:S02]  /*18cc0*/  @!P0 IADD3 R14, P4, P5, R23, R2, R226 ;  /* 0x00000002170e8210 */ /* 0x000fe40007d9e0e2 */
        /* <DEDUP_REMOVED lines=16> */
[----:B------:R3:W-:Y:S04]  /*18dd0*/  @!P2 STG.E.U8 desc[UR60][R6.64+0xe9], R29 ;  /* 0x0000e91d0600a986 */ /* 0x0007e8000c10113c */
[----:B------:R-:W4:Y:S01]  /*18de0*/  @!P0 LDG.E.U8 R16, desc[UR60][R10.64+0xe8] ;  /* 0x0000e83c0a108981 */ /* 0x000f22000c1e1100 */
[----:B------:R-:W-:Y:S02]  /*18df0*/  ISETP.LT.OR P1, PT, R0, 0xea, !P1 ;  /* 0x000000ea0000780c */ /* 0x000fe40004f21670 */
[----:B------:R-:W-:-:S04]  /*18e00*/  @!P0 IADD3 R8, P2, P3, R23, R2, R226 ;  /* 0x0000000217088210 */ /* 0x000fc80007b5e0e2 */
[----:B------:R-:W-:Y:S02]  /*18e10*/  @!P0 IADD3.X R9, R19, R3, R225, P2, P3 ;  /* 0x0000000313098210 */ /* 0x000fe400017e64e1 */
[----:B----4-:R-:W-:-:S05]  /*18e20*/  @!P0 PRMT R13, R16, 0x8880, RZ ;  /* 0x00008880100d8816 */ /* 0x010fca00000000ff */
[----:B------:R-:W-:-:S04]  /*18e30*/  @!P0 IMAD R4, R13, R18, RZ ;  /* 0x000000120d048224 */ /* 0x000fc800078e02ff */
[----:B0-----:R-:W-:-:S05]  /*18e40*/  @!P0 IMAD R5, R30, R17, R4 ;  /* 0x000000111e058224 */ /* 0x001fca00078e0204 */
[----:B------:R0:W-:Y:S04]  /*18e50*/  @!P0 STG.E.U8 desc[UR60][R8.64+0xe8], R5 ;  /* 0x0000e80508008986 */ /* 0x0001e8000c10113c */
[----:B------:R-:W3:Y:S02]  /*18e60*/  @!P1 LDG.E.U8 R16, desc[UR60][R10.64+0xe9] ;  /* 0x0000e93c0a109981 */ /* 0x000ee4000c1e1100 */
[----:B---3--:R-:W-:-:S05]  /*18e70*/  @!P1 PRMT R7, R16, 0x8880, RZ ;  /* 0x0000888010079816 */ /* 0x008fca00000000ff */
[----:B------:R-:W-:-:S04]  /*18e80*/  @!P1 IMAD R4, R7, R18, RZ ;  /* 0x0000001207049224 */ /* 0x000fc800078e02ff */
[----:B--2---:R-:W-:Y:S01]  /*18e90*/  IMAD R31, R31, R17, R4 ;  /* 0x000000111f1f7224 */ /* 0x004fe200078e0204 */
[----:B0-----:R-:W-:Y:S06]  /*18ea0*/  @P1 BRA `(.L_x_64) ;  /* 0x0000006800b81947 */ /* 0x001fec0003800000 */
[----:B------:R-:W-:-:S04]  /*18eb0*/  IADD3 R2, P0, P1, R23, R2, R226 ;  /* 0x0000000217027210 */ /* 0x000fc8000791e0e2 */
[----:B------:R-:W-:-:S05]  /*18ec0*/  IADD3.X R3, R19, R3, R225, P0, P1 ;  /* 0x0000000313037210 */ /* 0x000fca00007e24e1 */
[----:B------:R0:W-:Y:S01]  /*18ed0*/  STG.E.U8 desc[UR60][R2.64+0xe9], R31 ;  /* 0x0000e91f02007986 */ /* 0x0001e2000c10113c */
[----:B------:R-:W-:Y:S05]  /*18ee0*/  BRA `(.L_x_64) ;  /* 0x0000006800a87947 */ /* 0x000fea0003800000 */
.L_x_35:
[----:B------:R-:W2:Y:S01]  /*18ef0*/  LDL.LU R4, [R1+0x240] ;  /* 0x0002400001047983 */ /* 0x000ea20000300800 */
[----:B------:R-:W-:-:S03]  /*18f00*/  ULDC.64 UR4, c[0x0][0x5c0] ;  /* 0x0001700000047ab9 */ /* 0x000fc60000000a00 */
[----:B------:R-:W3:Y:S04]  /*18f10*/  LDL.LU R5, [R1+0x244] ;  /* 0x0002440001057983 */ /* 0x000ee80000300800 */
[----:B------:R-:W4:Y:S04]  /*18f20*/  LDL.LU R235, [R1+0x248] ;  /* 0x0002480001eb7983 */ /* 0x000f280000300800 */
[----:B------:R-:W3:Y:S04]  /*18f30*/  LDL.LU R234, [R1+0x24c] ;  /* 0x00024c0001ea7983 */ /* 0x000ee80000300800 */
[----:B------:R-:W3:Y:S04]  /*18f40*/  LDL.LU R21, [R1+0x250] ;  /* 0x0002500001157983 */ /* 0x000ee80000300800 */
[----:B------:R-:W3:Y:S04]  /*18f50*/  LDL.LU R10, [R1+0x254] ;  /* 0x00025400010a7983 */ /* 0x000ee80000300800 */
[----:B------:R-:W3:Y:S04]  /*18f60*/  LDL.LU R20, [R1+0x258] ;  /* 0x0002580001147983 */ /* 0x000ee80000300800 */
[----:B------:R-:W3:Y:S04]  /*18f70*/  LDL.LU R15, [R1+0x25c] ;  /* 0x00025c00010f7983 */ /* 0x000ee80000300800 */
[----:B------:R-:W3:Y:S04]  /*18f80*/  LDL.LU R11, [R1+0x224] ;  /* 0x00022400010b7983 */ /* 0x000ee80000300800 */
[----:B------:R-:W-:Y:S04]  /*18f90*/  STL.64 [R1+0x3f8], R110 ;  /* 0x0003f86e01007387 */ /* 0x000fe80000100a00 */
[----:B------:R0:W-:Y:S04]  /*18fa0*/  STL.64 [R1+0x3f0], R96 ;  /* 0x0003f06001007387 */ /* 0x0001e80000100a00 */
[----:B0-----:R-:W3:Y:S04]  /*18fb0*/  LDL.LU R96, [R1+0x220] ;  /* 0x0002200001607983 */ /* 0x001ee80000300800 */
[----:B------:R-:W3:Y:S04]  /*18fc0*/  LDL.LU R97, [R1+0x228] ;  /* 0x0002280001617983 */ /* 0x000ee80000300800 */
[----:B------:R-:W-:Y:S04]  /*18fd0*/  STL.64 [R1+0x3e8], R98 ;  /* 0x0003e86201007387 */ /* 0x000fe80000100a00 */
[----:B------:R-:W-:Y:S04]  /*18fe0*/  STL.64 [R1+0x3e0], R100 ;  /* 0x0003e06401007387 */ /* 0x000fe80000100a00 */
[----:B------:R-:W-:Y:S04]  /*18ff0*/  STL [R1+0x3dc], R103 ;  /* 0x0003dc6701007387 */ /* 0x000fe80000100800 */
[----:B------:R-:W-:Y:S04]  /*19000*/  STL [R1+0x3d8], R94 ;  /* 0x0003d85e01007387 */ /* 0x000fe80000100800 */
[----:B------:R-:W-:Y:S04]  /*19010*/  STL.64 [R1+0x3d0], R88 ;  /* 0x0003d05801007387 */ /* 0x000fe80000100a00 */
[----:B------:R-:W-:Y:S04]  /*19020*/  STL.64 [R1+0x3c8], R90 ;  /* 0x0003c85a01007387 */ /* 0x000fe80000100a00 */
[----:B------:R-:W-:Y:S04]  /*19030*/  STL.64 [R1+0x3c0], R92 ;  /* 0x0003c05c01007387 */ /* 0x000fe80000100a00 */
[----:B------:R-:W-:Y:S04]  /*19040*/  STL [R1+0x3bc], R95 ;  /* 0x0003bc5f01007387 */ /* 0x000fe80000100800 */
[----:B------:R-:W-:Y:S04]  /*19050*/  STL [R1+0x3b8], R80 ;  /* 0x0003b85001007387 */ /* 0x000fe80000100800 */
[----:B------:R-:W-:Y:S04]  /*19060*/  STL [R1+0x3b4], R81 ;  /* 0x0003b45101007387 */ /* 0x000fe80000100800 */
[----:B------:R-:W-:Y:S04]  /*19070*/  STL [R1+0x3b0], R232 ;  /* 0x0003b0e801007387 */ /* 0x000fe80000100800 */
        /* <DEDUP_REMOVED lines=32> */
[----:B0-----:R-:W2:Y:S04]  /*19280*/  LDL.LU R18, [R1+0x270] ;  /* 0x0002700001127983 */ /* 0x001ea80000300800 */
[----:B------:R0:W-:Y:S04]  /*19290*/  STL [R1+0x2ac], R16 ;  /* 0x0002ac1001007387 */ /* 0x0001e80000100800 */
[----:B0-----:R-:W3:Y:S01]  /*192a0*/  LDL R16, [R1+0x260] ;  /* 0x0002600001107983 */ /* 0x001ee20000100800 */
[----:B------:R-:W-:-:S03]  /*192b0*/  IADD3 R6, P1, R12, UR4, RZ ;  /* 0x000000040c067c10 */ /* 0x000fc6000ff3e0ff */
[----:B------:R-:W3:Y:S01]  /*192c0*/  LDL.LU R110, [R1+0x22c] ;  /* 0x00022c00016e7983 */ /* 0x000ee20000300800 */
[----:B------:R-:W-:Y:S02]  /*192d0*/  IADD3.X R7, R14, UR5, RZ, P1, !PT ;  /* 0x000000050e077c10 */ /* 0x000fe40008ffe4ff */
[----:B------:R-:W-:Y:S01]  /*192e0*/  IADD3 R8, P2, R23, R6, RZ ;  /* 0x0000000617087210 */ /* 0x000fe20007f5e0ff */
[----:B------:R-:W3:Y:S04]  /*192f0*/  LDL.LU R111, [R1+0x230] ;  /* 0x00023000016f7983 */ /* 0x000ee80000300800 */
[----:B------:R-:W-:Y:S02]  /*19300*/  IMAD.X R9, R19, 0x1, R7, P2 ;  /* 0x0000000113097824 */ /* 0x000fe400010e0607 */
[----:B------:R-:W-:Y:S01]  /*19310*/  IMAD R12, R3, 0x78, RZ ;  /* 0x00000078030c7824 */ /* 0x000fe200078e02ff */
[----:B--2---:R-:W-:-:S02]  /*19320*/  ISETP.GE.AND P5, PT, R18, 0x1, PT ;  /* 0x000000011200780c */ /* 0x004fc40003fa6270 */
[----:B------:R-:W-:Y:S02]  /*19330*/  ISETP.GE.AND P3, PT, R18, 0x9, PT ;  /* 0x000000091200780c */ /* 0x000fe40003f66270 */
[C---:B------:R-:W-:Y:S02]  /*19340*/  ISETP.LT.OR P0, PT, R0.reuse, 0x1, !P5 ;  /* 0x000000010000780c */ /* 0x040fe40006f01670 */
[C---:B------:R-:W-:Y:S02]  /*19350*/  ISETP.LT.OR P1, PT, R0.reuse, 0x1, !P3 ;  /* 0x000000010000780c */ /* 0x040fe40005f21670 */
[C---:B------:R-:W-:Y:S02]  /*19360*/  ISETP.LT.OR P4, PT, R0.reuse, 0x2, !P3 ;  /* 0x000000020000780c */ /* 0x040fe40005f81670 */
[----:B------:R-:W-:-:S07]  /*19370*/  ISETP.LT.OR P2, PT, R0, 0x9, !P3 ;  /* 0x000000090000780c */ /* 0x000fce0005f41670 */
[----:B------:R-:W-:-:S05]  /*19380*/  @!P0 IMAD R4, R4, R17, RZ ;  /* 0x0000001104048224 */ /* 0x000fca00078e02ff */
[----:B------:R4:W-:Y:S01]  /*19390*/  @!P0 STG.E.U8 desc[UR60][R6.64], R4 ;  /* 0x0000000406008986 */ /* 0x0009e2000c10113c */
[----:B------:R-:W-:Y:S01]  /*193a0*/  ISETP.LT.OR P0, PT, R0, 0x2, !P5 ;  /* 0x000000020000780c */ /* 0x000fe20006f01670 */
[-C--:B----4-:R-:W-:Y:S02]  /*193b0*/  @!P1 IMAD R4, R235, R17.reuse, RZ ;  /* 0x00000011eb049224 */ /* 0x090fe400078e02ff */
[----:B------:R-:W2:Y:S10]  /*193c0*/  LDL.LU R235, [R1+0x234] ;  /* 0x0002340001eb7983 */ /* 0x000eb40000300800 */
[----:B---3--:R-:W-:-:S05]  /*193d0*/  @!P0 IMAD R5, R5, R17, RZ ;  /* 0x0000001105058224 */ /* 0x008fca00078e02ff */
[----:B------:R0:W-:Y:S01]  /*193e0*/  @!P0 STG.E.U8 desc[UR60][R6.64+0x1], R5 ;  /* 0x0000010506008986 */ /* 0x0001e2000c10113c */
[----:B------:R-:W-:-:S03]  /*193f0*/  ISETP.LT.OR P0, PT, R0, 0x9, !P5 ;  /* 0x000000090000780c */ /* 0x000fc60006f01670 */
[----:B------:R1:W-:Y:S01]  /*19400*/  @!P1 STG.E.U8 desc[UR60][R8.64], R4 ;  /* 0x0000000408009986 */ /* 0x0003e2000c10113c */
[C---:B------:R-:W-:Y:S02]  /*19410*/  ISETP.LT.OR P1, PT, R0.reuse, 0xa, !P5 ;  /* 0x0000000a0000780c */ /* 0x040fe40006f21670 */
[----:B------:R-:W-:Y:S01]  /*19420*/  ISETP.LT.OR P5, PT, R0, 0xa, !P3 ;  /* 0x0000000a0000780c */ /* 0x000fe20005fa1670 */
[-C--:B0-----:R-:W-:Y:S02]  /*19430*/  @!P2 IMAD R5, R20, R17.reuse, RZ ;  /* 0x000000111405a224 */ /* 0x081fe400078e02ff */
[-C--:B-1----:R-:W-:Y:S02]  /*19440*/  @!P4 IMAD R4, R234, R17.reuse, RZ ;  /* 0x00000011ea04c224 */ /* 0x082fe400078e02ff */
[----:B------:R-:W3:Y:S06]  /*19450*/  LDL.LU R234, [R1+0x238] ;  /* 0x0002380001ea7983 */ /* 0x000eec0000300800 */
[-C--:B------:R-:W-:Y:S01]  /*19460*/  @!P1 IMAD R10, R10, R17.reuse, RZ ;  /* 0x000000110a0a9224 */ /* 0x080fe200078e02ff */
[----:B------:R0:W-:Y:S01]  /*19470*/  @!P4 STG.E.U8 desc[UR60][R8.64+0x1], R4 ;  /* 0x000001040800c986 */ /* 0x0001e2000c10113c */
[----:B------:R-:W-:Y:S01]  /*19480*/  ISETP.GE.AND P4, PT, R18, 0x81, PT ;  /* 0x000000811200780c */ /* 0x000fe20003f86270 */
[----:B0-----:R-:W-:-:S02]  /*19490*/  @!P0 IMAD R4, R21, R17, RZ ;  /* 0x0000001115048224 */ /* 0x001fc400078e02ff */
[----:B------:R-:W4:Y:S04]  /*194a0*/  LDL.LU R21, [R1+0x23c] ;  /* 0x00023c0001157983 */ /* 0x000f280000300800 */
[----:B------:R0:W-:Y:S01]  /*194b0*/  @!P0 STG.E.U8 desc[UR60][R6.64+0x8], R4 ;  /* 0x0000080406008986 */ /* 0x0001e2000c10113c */
[----:B------:R-:W-:-:S03]  /*194c0*/  ISETP.LT.OR P0, PT, R0, 0x1, !P4 ;  /* 0x000000010000780c */ /* 0x000fc60006701670 */
[----:B------:R-:W4:Y:S04]  /*194d0*/  LDL.LU R20, [R1+0x200] ;  /* 0x0002000001147983 */ /* 0x000f280000300800 */
[----:B------:R-:W-:Y:S01]  /*194e0*/  @!P1 STG.E.U8 desc[UR60][R6.64+0x9], R10 ;  /* 0x0000090a06009986 */ /* 0x000fe2000c10113c */
[----:B0-----:R-:W-:-:S03]  /*194f0*/  @!P5 IMAD R4, R15, R17, RZ ;  /* 0x000000110f04d224 */ /* 0x001fc600078e02ff */
[----:B------:R-:W-:Y:S04]  /*19500*/  @!P2 STG.E.U8 desc[UR60][R8.64+0x8], R5 ;  /* 0x000008050800a986 */ /* 0x000fe8000c10113c */
[----:B------:R0:W-:Y:S01]  /*19510*/  @!P5 STG.E.U8 desc[UR60][R8.64+0x9], R4 ;  /* 0x000009040800d986 */ /* 0x0001e2000c10113c */
[----:B------:R-:W-:-:S03]  /*19520*/  @!P0 IMAD R3, R96, R17, RZ ;  /* 0x0000001160038224 */ /* 0x000fc600078e02ff */
[----:B------:R-:W4:Y:S01]  /*19530*/  LDL.LU R99, [R1+0x204] ;  /* 0x0002040001637983 */ /* 0x000f220000300800 */
[----:B------:R-:W-:-:S03]  /*19540*/  ISETP.GE.AND P1, PT, R18, 0x109, PT ;  /* 0x000001091200780c */ /* 0x000fc60003f26270 */
[----:B------:R-:W4:Y:S01]  /*19550*/  LDL.LU R15, [R1+0x208] ;  /* 0x00020800010f7983 */ /* 0x000f220000300800 */
[----:B0-----:R-:W-:Y:S01]  /*19560*/  IMAD.WIDE.U32 R4, R2, 0x78, R8 ;  /* 0x0000007802047825 */ /* 0x001fe200078e0008 */
[----:B------:R-:W-:Y:S02]  /*19570*/  ISETP.LT.OR P6, PT, R0, 0xa, !P1 ;  /* 0x0000000a0000780c */ /* 0x000fe40004fc1670 */
[----:B------:R-:W4:Y:S01]  /*19580*/  LDL.LU R96, [R1+0x20c] ;  /* 0x00020c0001607983 */ /* 0x000f220000300800 */
[----:B------:R-:W-:-:S05]  /*19590*/  IMAD.IADD R5, R5, 0x1, R12 ;  /* 0x0000000105057824 */ /* 0x000fca00078e020c */
[----:B------:R0:W-:Y:S01]  /*195a0*/  @!P0 STG.E.U8 desc[UR60][R4.64], R3 ;  /* 0x0000000304008986 */ /* 0x0001e2000c10113c */
[----:B------:R-:W-:-:S13]  /*195b0*/  ISETP.LT.OR P0, PT, R0, 0x2, !P4 ;  /* 0x000000020000780c */ /* 0x000fda0006701670 */
[----:B0-----:R-:W-:-:S05]  /*195c0*/  @!P0 IMAD R3, R11, R17, RZ ;  /* 0x000000110b038224 */ /* 0x001fca00078e02ff */
[----:B------:R0:W-:Y:S01]  /*195d0*/  @!P0 STG.E.U8 desc[UR60][R4.64+0x1], R3 ;  /* 0x0000010304008986 */ /* 0x0001e2000c10113c */
[----:B------:R-:W-:-:S04]  /*195e0*/  @!P6 IADD3 R236, P0, P2, R23, R4, R16 ;  /* 0x0000000417ece210 */ /* 0x000fc80007a1e010 */
[----:B------:R-:W-:Y:S02]  /*195f0*/  @!P6 IADD3.X R237, R19, R5, R233, P0, P2 ;  /* 0x0000000513ede210 */ /* 0x000fe400007e44e9 */
[----:B------:R-:W-:-:S04]  /*19600*/  ISETP.GE.AND P0, PT, R18, 0x89, PT ;  /* 0x000000891200780c */ /* 0x000fc80003f06270 */
[C---:B------:R-:W-:Y:S02]  /*19610*/  ISETP.LT.OR P2, PT, R0.reuse, 0x1, !P0 ;  /* 0x000000010000780c */ /* 0x040fe40004741670 */
[----:B------:R-:W-:-:S11]  /*19620*/  ISETP.LT.OR P6, PT, R0, 0x12, !P1 ;  /* 0x000000120000780c */ /* 0x000fd60004fc1670 */
[----:B------:R-:W-:Y:S01]  /*19630*/  @!P2 IADD3 R10, P5, R23, R4, RZ ;  /* 0x00000004170aa210 */ /* 0x000fe20007fbe0ff */
[----:B0-----:R-:W-:-:S04]  /*19640*/  @!P2 IMAD R3, R97, R17, RZ ;  /* 0x000000116103a224 */ /* 0x001fc800078e02ff */
[----:B------:R-:W-:-:S05]  /*19650*/  @!P2 IMAD.X R11, R5, 0x1, R19, P5 ;  /* 0x00000001050ba824 */ /* 0x000fca00028e0613 */
[----:B------:R0:W-:Y:S02]  /*19660*/  @!P2 STG.E.U8 desc[UR60][R10.64], R3 ;  /* 0x000000030a00a986 */ /* 0x0001e4000c10113c */
[----:B0-----:R-:W-:-:S04]  /*19670*/  IMAD.WIDE.U32 R2, R2, 0x78, R8 ;  /* 0x0000007802027825 */ /* 0x001fc800078e0008 */
[----:B------:R-:W-:Y:S01]  /*19680*/  IMAD.IADD R3, R12, 0x1, R3 ;  /* 0x000000010c037824 */ /* 0x000fe200078e0203 */
[----:B------:R-:W-:-:S04]  /*19690*/  @!P6 IADD3 R28, P2, P5, R23, R2, R16 ;  /* 0x00000002171ce210 */ /* 0x000fc80007d5e010 */
[----:B------:R-:W-:Y:S02]  /*196a0*/  @!P6 IADD3.X R29, R19, R3, R233, P2, P5 ;  /* 0x00000003131de210 */ /* 0x000fe400017ea4e9 */
[----:B------:R-:W-:-:S13]  /*196b0*/  ISETP.LT.OR P2, PT, R0, 0x2, !P0 ;  /* 0x000000020000780c */ /* 0x000fda0004741670 */
[----:B------:R-:W-:Y:S01]  /*196c0*/  @!P2 IADD3 R10, P5, R23, R4, RZ ;  /* 0x00000004170aa210 */ /* 0x000fe20007fbe0ff */
[----:B------:R-:W-:Y:S02]  /*196d0*/  @!P2 IMAD R12, R110, R17, RZ ;  /* 0x000000116e0ca224 */ /* 0x000fe400078e02ff */
[----:B------:R-:W4:Y:S02]  /*196e0*/  LDL.LU R110, [R1+0x210] ;  /* 0x00021000016e7983 */ /* 0x000f240000300800 */
[----:B------:R-:W-:-:S05]  /*196f0*/  @!P2 IMAD.X R11, R5, 0x1, R19, P5 ;  /* 0x00000001050ba824 */ /* 0x000fca00028e0613 */
[----:B------:R0:W-:Y:S01]  /*19700*/  @!P2 STG.E.U8 desc[UR60][R10.64+0x1], R12 ;  /* 0x0000010c0a00a986 */ /* 0x0001e2000c10113c */
[----:B------:R-:W-:-:S13]  /*19710*/  ISETP.LT.OR P2, PT, R0, 0x9, !P4 ;  /* 0x000000090000780c */ /* 0x000fda0006741670 */
[----:B0-----:R-:W-:Y:S02]  /*19720*/  @!P2 IMAD R10, R111, R17, RZ ;  /* 0x000000116f0aa224 */ /* 0x001fe400078e02ff */
[----:B------:R-:W4:Y:S04]  /*19730*/  LDL.LU R111, [R1+0x214] ;  /* 0x00021400016f7983 */ /* 0x000f280000300800 */
[----:B------:R-:W4:Y:S01]  /*19740*/  LDL.LU R97, [R1+0x218] ;  /* 0x0002180001617983 */ /* 0x000f220000300800 */
[----:B------:R-:W-:-:S03]  /*19750*/  ISETP.LT.OR P6, PT, R0, 0x19, !P1 ;  /* 0x000000190000780c */ /* 0x000fc60004fc1670 */
[----:B------:R-:W4:Y:S04]  /*19760*/  LDL.LU R101, [R1+0x21c] ;  /* 0x00021c0001657983 */ /* 0x000f280000300800 */
[----:B------:R2:W-:Y:S04]  /*19770*/  @!P2 STG.E.U8 desc[UR60][R4.64+0x8], R10 ;  /* 0x0000080a0400a986 */ /* 0x0005e8000c10113c */
[----:B------:R-:W4:Y:S02]  /*19780*/  LDL.LU R89, [R1+0x1e0] ;  /* 0x0001e00001597983 */ /* 0x000f240000300800 */
[----:B------:R-:W-:-:S02]  /*19790*/  @!P6 IADD3 R26, P2, P5, R23, R2, R16 ;  /* 0x00000002171ae210 */ /* 0x000fc40007d5e010 */
[----:B------:R-:W4:Y:S02]  /*197a0*/  LDL.LU R90, [R1+0x1e4] ;  /* 0x0001e400015a7983 */ /* 0x000f240000300800 */
[----:B------:R-:W-:Y:S02]  /*197b0*/  @!P6 IADD3.X R27, R19, R3, R233, P2, P5 ;  /* 0x00000003131be210 */ /* 0x000fe400017ea4e9 */
[C---:B------:R-:W-:Y:S01]  /*197c0*/  ISETP.LT.OR P2, PT, R0.reuse, 0xa, !P4 ;  /* 0x0000000a0000780c */ /* 0x040fe20006741670 */
[----:B------:R-:W4:Y:S01]  /*197d0*/  LDL.LU R91, [R1+0x1e8] ;  /* 0x0001e800015b7983 */ /* 0x000f220000300800 */
[----:B------:R-:W-:Y:S02]  /*197e0*/  ISETP.LT.OR P6, PT, R0, 0x1a, !P1 ;  /* 0x0000001a0000780c */ /* 0x000fe40004fc1670 */
[----:B------:R-:W-:Y:S01]  /*197f0*/  LOP3.LUT R22, R22, 0xffefffff, RZ, 0xc0, !PT ;  /* 0xffefffff16167812 */ /* 0x000fe200078ec0ff */
[----:B------:R-:W4:Y:S03]  /*19800*/  LDL.LU R80, [R1+0x1ec] ;  /* 0x0001ec0001507983 */ /* 0x000f260000300800 */
[----:B------:R-:W-:Y:S01]  /*19810*/  @P4 LOP3.LUT R22, R22, 0x100000, RZ, 0xfc, !PT ;  /* 0x0010000016164812 */ /* 0x000fe200078efcff */
[----:B------:R-:W4:Y:S01]  /*19820*/  LDL.LU R95, [R1+0x1f0] ;  /* 0x0001f000015f7983 */ /* 0x000f220000300800 */
[----:B------:R-:W-:-:S03]  /*19830*/  ISETP.LT.OR P4, PT, R0, 0x21, !P1 ;  /* 0x000000210000780c */ /* 0x000fc60004f81670 */
[----:B--2---:R-:W-:Y:S01]  /*19840*/  @!P2 IMAD R10, R235, R17, RZ ;  /* 0x00000011eb0aa224 */ /* 0x004fe200078e02ff */
[----:B------:R-:W-:Y:S01]  /*19850*/  LOP3.LUT R22, R22, 0xffdfffff, RZ, 0xc0, !PT ;  /* 0xffdfffff16167812 */ /* 0x000fe200078ec0ff */
[----:B------:R-:W2:Y:S04]  /*19860*/  LDL.LU R92, [R1+0x1f4] ;  /* 0x0001f400015c7983 */ /* 0x000ea80000300800 */
[----:B------:R0:W-:Y:S01]  /*19870*/  @!P2 STG.E.U8 desc[UR60][R4.64+0x9], R10 ;  /* 0x0000090a0400a986 */ /* 0x0001e2000c10113c */
[----:B------:R-:W-:Y:S02]  /*19880*/  ISETP.LT.OR P2, PT, R0, 0x9, !P0 ;  /* 0x000000090000780c */ /* 0x000fe40004741670 */
[----:B------:R-:W-:Y:S01]  /*19890*/  @P0 LOP3.LUT R22, R22, 0x200000, RZ, 0xfc, !PT ;  /* 0x0020000016160812 */ /* 0x000fe200078efcff */
[----:B------:R-:W2:Y:S04]  /*198a0*/  LDL.LU R94, [R1+0x1f8] ;  /* 0x0001f800015e7983 */ /* 0x000ea80000300800 */
[----:B------:R-:W2:Y:S04]  /*198b0*/  LDL.LU R103, [R1+0x1fc] ;  /* 0x0001fc0001677983 */ /* 0x000ea80000300800 */
[----:B------:R-:W2:Y:S02]  /*198c0*/  LDL.LU R93, [R1+0x1c0] ;  /* 0x0001c000015d7983 */ /* 0x000ea40000300800 */
[----:B0-----:R-:W-:-:S02]  /*198d0*/  @!P2 IADD3 R10, P5, R23, R4, RZ ;  /* 0x00000004170aa210 */ /* 0x001fc40007fbe0ff */
[----:B------:R-:W2:Y:S01]  /*198e0*/  LDL.LU R82, [R1+0x1c4] ;  /* 0x0001c40001527983 */ /* 0x000ea20000300800 */
[----:B---3--:R-:W-:Y:S02]  /*198f0*/  @!P2 IMAD R12, R234, R17, RZ ;  /* 0x00000011ea0ca224 */ /* 0x008fe400078e02ff */
[----:B------:R-:W-:Y:S01]  /*19900*/  @!P2 IMAD.X R11, R5, 0x1, R19, P5 ;  /* 0x00000001050ba824 */ /* 0x000fe200028e0613 */
[----:B------:R-:W3:Y:S04]  /*19910*/  LDL.LU R83, [R1+0x1c8] ;  /* 0x0001c80001537983 */ /* 0x000ee80000300800 */
[----:B------:R0:W-:Y:S01]  /*19920*/  @!P2 STG.E.U8 desc[UR60][R10.64+0x8], R12 ;  /* 0x0000080c0a00a986 */ /* 0x0001e2000c10113c */
[----:B------:R-:W-:-:S03]  /*19930*/  @!P6 IADD3 R234, P2, P5, R23, R2, R16 ;  /* 0x0000000217eae210 */ /* 0x000fc60007d5e010 */
[----:B------:R-:W3:Y:S01]  /*19940*/  LDL.LU R85, [R1+0x1cc] ;  /* 0x0001cc0001557983 */ /* 0x000ee20000300800 */
[----:B------:R-:W-:Y:S02]  /*19950*/  @!P6 IADD3.X R235, R19, R3, R233, P2, P5 ;  /* 0x0000000313ebe210 */ /* 0x000fe400017ea4e9 */
[----:B------:R-:W-:Y:S01]  /*19960*/  ISETP.LT.OR P2, PT, R0, 0xa, !P0 ;  /* 0x0000000a0000780c */ /* 0x000fe20004741670 */
[----:B------:R-:W3:-:S12]  /*19970*/  LDL.LU R232, [R1+0x1d0] ;  /* 0x0001d00001e87983 */ /* 0x000ed80000300800 */
[----:B0-----:R-:W-:Y:S01]  /*19980*/  @!P2 IADD3 R10, P5, R23, R4, RZ ;  /* 0x00000004170aa210 */ /* 0x001fe20007fbe0ff */
[----:B----4-:R-:W-:-:S04]  /*19990*/  @!P2 IMAD R12, R21, R17, RZ ;  /* 0x00000011150ca224 */ /* 0x010fc800078e02ff */
[----:B------:R-:W-:-:S05]  /*199a0*/  @!P2 IMAD.X R11, R5, 0x1, R19, P5 ;  /* 0x00000001050ba824 */ /* 0x000fca00028e0613 */
[----:B------:R0:W-:Y:S01]  /*199b0*/  @!P2 STG.E.U8 desc[UR60][R10.64+0x9], R12 ;  /* 0x0000090c0a00a986 */ /* 0x0001e2000c10113c */
[----:B------:R-:W-:-:S04]  /*199c0*/  @!P4 IADD3 R24, P2, P5, R23, R2, R16 ;  /* 0x000000021718c210 */ /* 0x000fc80007d5e010 */
[----:B------:R-:W-:Y:S02]  /*199d0*/  @!P4 IADD3.X R25, R19, R3, R233, P2, P5 ;  /* 0x000000031319c210 */ /* 0x000fe400017ea4e9 */
[----:B------:R-:W-:-:S05]  /*199e0*/  IADD3 R4, P2, R16, R4, RZ ;  /* 0x0000000410047210 */ /* 0x000fca0007f5e0ff */
[----:B------:R-:W-:Y:S01]  /*199f0*/  IMAD.X R5, R5, 0x1, R233, P2 ;  /* 0x0000000105057824 */ /* 0x000fe200010e06e9 */
[----:B------:R-:W-:-:S04]  /*19a00*/  ISETP.GE.AND P2, PT, R18, 0x101, PT ;  /* 0x000001011200780c */ /* 0x000fc80003f46270 */
[C---:B------:R-:W-:Y:S02]  /*19a10*/  ISETP.LT.OR P5, PT, R0.reuse, 0x1, !P2 ;  /* 0x000000010000780c */ /* 0x040fe400057a1670 */
[----:B------:R-:W-:-:S11]  /*19a20*/  ISETP.LT.OR P0, PT, R0, 0x22, !P1 ;  /* 0x000000220000780c */ /* 0x000fd60004f01670 */
[----:B0-----:R-:W-:-:S05]  /*19a30*/  @!P5 IMAD R10, R20, R17, RZ ;  /* 0x00000011140ad224 */ /* 0x001fca00078e02ff */
[----:B------:R0:W-:Y:S01]  /*19a40*/  @!P5 STG.E.U8 desc[UR60][R4.64], R10 ;  /* 0x0000000a0400d986 */ /* 0x0001e2000c10113c */
[----:B------:R-:W-:-:S04]  /*19a50*/  @!P0 IADD3 R20, P5, P6, R23, R2, R16 ;  /* 0x0000000217148210 */ /* 0x000fc80007ebe010 */
[----:B------:R-:W-:Y:S02]  /*19a60*/  @!P0 IADD3.X R21, R19, R3, R233, P5, P6 ;  /* 0x0000000313158210 */ /* 0x000fe40002fec4e9 */
[----:B------:R-:W-:-:S13]  /*19a70*/  ISETP.LT.OR P5, PT, R0, 0x2, !P2 ;  /* 0x000000020000780c */ /* 0x000fda00057a1670 */
[----:B0-----:R-:W-:-:S05]  /*19a80*/  @!P5 IMAD R10, R99, R17, RZ ;  /* 0x00000011630ad224 */ /* 0x001fca00078e02ff */
[----:B------:R0:W-:Y:S01]  /*19a90*/  @!P5 STG.E.U8 desc[UR60][R4.64+0x1], R10 ;  /* 0x0000010a0400d986 */ /* 0x0001e2000c10113c */
[C---:B------:R-:W-:Y:S02]  /*19aa0*/  ISETP.LT.OR P5, PT, R0.reuse, 0x1, !P1 ;  /* 0x000000010000780c */ /* 0x040fe40004fa1670 */
[----:B------:R-:W-:-:S11]  /*19ab0*/  ISETP.LT.OR P0, PT, R0, 0x29, !P1 ;  /* 0x000000290000780c */ /* 0x000fd60004f01670 */
[----:B0-----:R-:W-:Y:S01]  /*19ac0*/  @!P5 IADD3 R10, P6, R4, R23, RZ ;  /* 0x00000017040ad210 */ /* 0x001fe20007fde0ff */
[----:B------:R-:W-:-:S04]  /*19ad0*/  @!P5 IMAD R12, R15, R17, RZ ;  /* 0x000000110f0cd224 */ /* 0x000fc800078e02ff */
[----:B------:R-:W-:-:S05]  /*19ae0*/  @!P5 IMAD.X R11, R5, 0x1, R19, P6 ;  /* 0x00000001050bd824 */ /* 0x000fca00030e0613 */
[----:B------:R0:W-:Y:S01]  /*19af0*/  @!P5 STG.E.U8 desc[UR60][R10.64], R12 ;  /* 0x0000000c0a00d986 */ /* 0x0001e2000c10113c */
[----:B------:R-:W-:-:S04]  /*19b00*/  @!P0 IADD3 R14, P5, P6, R23, R2, R16 ;  /* 0x00000002170e8210 */ /* 0x000fc80007ebe010 */
[----:B------:R-:W-:Y:S02]  /*19b10*/  @!P0 IADD3.X R15, R19, R3, R233, P5, P6 ;  /* 0x00000003130f8210 */ /* 0x000fe40002fec4e9 */
[----:B------:R-:W-:-:S13]  /*19b20*/  ISETP.LT.OR P5, PT, R0, 0x2, !P1 ;  /* 0x000000020000780c */ /* 0x000fda0004fa1670 */
[----:B0-----:R-:W-:Y:S01]  /*19b30*/  @!P5 IADD3 R10, P6, R4, R23, RZ ;  /* 0x00000017040ad210 */ /* 0x001fe20007fde0ff */
[----:B------:R-:W-:-:S04]  /*19b40*/  @!P5 IMAD R12, R96, R17, RZ ;  /* 0x00000011600cd224 */ /* 0x000fc800078e02ff */
[----:B------:R-:W-:-:S05]  /*19b50*/  @!P5 IMAD.X R11, R5, 0x1, R19, P6 ;  /* 0x00000001050bd824 */ /* 0x000fca00030e0613 */
[----:B------:R0:W-:Y:S01]  /*19b60*/  @!P5 STG.E.U8 desc[UR60][R10.64+0x1], R12 ;  /* 0x0000010c0a00d986 */ /* 0x0001e2000c10113c */
[C---:B------:R-:W-:Y:S02]  /*19b70*/  ISETP.LT.OR P5, PT, R0.reuse, 0x9, !P2 ;  /* 0x000000090000780c */ /* 0x040fe400057a1670 */
[----:B------:R-:W-:-:S11]  /*19b80*/  ISETP.LT.OR P0, PT, R0, 0x2a, !P1 ;  /* 0x0000002a0000780c */ /* 0x000fd60004f01670 */
[----:B0-----:R-:W-:-:S05]  /*19b90*/  @!P5 IMAD R10, R110, R17, RZ ;  /* 0x000000116e0ad224 */ /* 0x001fca00078e02ff */
[----:B------:R0:W-:Y:S01]  /*19ba0*/  @!P5 STG.E.U8 desc[UR60][R4.64+0x8], R10 ;  /* 0x0000080a0400d986 */ /* 0x0001e2000c10113c */
[----:B------:R-:W-:-:S04]  /*19bb0*/  @!P0 IADD3 R12, P5, P6, R23, R2, R16 ;  /* 0x00000002170c8210 */ /* 0x000fc80007ebe010 */
[----:B------:R-:W-:Y:S02]  /*19bc0*/  @!P0 IADD3.X R13, R19, R3, R233, P5, P6 ;  /* 0x00000003130d8210 */ /* 0x000fe40002fec4e9 */
        /* <DEDUP_REMOVED lines=14> */
[C---:B------:R-:W-:Y:S02]  /*19cb0*/  ISETP.LT.OR P0, PT, R0.reuse, 0x39, !P1 ;  /* 0x000000390000780c */ /* 0x040fe40004f01670 */
[----:B------:R-:W-:-:S11]  /*19cc0*/  ISETP.LT.OR P4, PT, R0, 0xa, !P1 ;  /* 0x0000000a0000780c */ /* 0x000fd60004f81670 */
[----:B------:R-:W-:-:S04]  /*19cd0*/  @!P0 IADD3 R98, P5, P6, R23, R2, R16 ;  /* 0x0000000217628210 */ /* 0x000fc80007ebe010 */
[----:B------:R-:W-:Y:S02]  /*19ce0*/  @!P0 IADD3.X R99, R19, R3, R233, P5, P6 ;  /* 0x0000000313638210 */ /* 0x000fe40002fec4e9 */
[----:B------:R-:W-:Y:S01]  /*19cf0*/  ISETP.LT.OR P0, PT, R0, 0x3a, !P1 ;  /* 0x0000003a0000780c */ /* 0x000fe20004f01670 */
[----:B0-----:R-:W-:-:S05]  /*19d00*/  @!P4 IMAD R4, R101, R17, RZ ;  /* 0x000000116504c224 */ /* 0x001fca00078e02ff */
[----:B------:R0:W-:Y:S01]  /*19d10*/  @!P4 STG.E.U8 desc[UR60][R236.64+0x9], R4 ;  /* 0x00000904ec00c986 */ /* 0x0001e2000c10113c */
[----:B------:R-:W-:-:S06]  /*19d20*/  ISETP.GE.AND P4, PT, R18, 0x1, PT ;  /* 0x000000011200780c */ /* 0x000fcc0003f86270 */
        /* <DEDUP_REMOVED lines=22> */
[----:B0-----:R-:W-:Y:S02]  /*19e90*/  @!P5 IMAD R4, R95, R17, RZ ;  /* 0x000000115f04d224 */ /* 0x001fe400078e02ff */
[----:B------:R-:W4:Y:S04]  /*19ea0*/  LDL.LU R95, [R1+0x1d4] ;  /* 0x0001d400015f7983 */ /* 0x000f280000300800 */
[----:B------:R2:W-:Y:S01]  /*19eb0*/  @!P5 STG.E.U8 desc[UR60][R6.64+0x18], R4 ;  /* 0x000018040600d986 */ /* 0x0005e2000c10113c */
[----:B------:R-:W-:-:S04]  /*19ec0*/  @!P4 IADD3 R80, P5, P6, R23, R2, R16 ;  /* 0x000000021750c210 */ /* 0x000fc80007ebe010 */
[----:B------:R-:W-:Y:S02]  /*19ed0*/  @!P4 IADD3.X R81, R19, R3, R233, P5, P6 ;  /* 0x000000031351c210 */ /* 0x000fe40002fec4e9 */
[----:B------:R-:W-:-:S04]  /*19ee0*/  ISETP.GE.AND P6, PT, R18, 0x1, PT ;  /* 0x000000011200780c */ /* 0x000fc80003fc6270 */
[----:B------:R-:W-:-:S13]  /*19ef0*/  ISETP.LT.OR P5, PT, R0, 0x1a, !P6 ;  /* 0x0000001a0000780c */ /* 0x000fda00077a1670 */
[----:B--2---:R-:W-:-:S05]  /*19f00*/  @!P5 IMAD R4, R92, R17, RZ ;  /* 0x000000115c04d224 */ /* 0x004fca00078e02ff */
[----:B------:R0:W-:Y:S01]  /*19f10*/  @!P5 STG.E.U8 desc[UR60][R6.64+0x19], R4 ;  /* 0x000019040600d986 */ /* 0x0001e2000c10113c */
[----:B------:R-:W-:-:S13]  /*19f20*/  ISETP.LT.OR P5, PT, R0, 0x19, !P3 ;  /* 0x000000190000780c */ /* 0x000fda0005fa1670 */
[----:B0-----:R-:W-:Y:S02]  /*19f30*/  @!P5 IMAD R4, R94, R17, RZ ;  /* 0x000000115e04d224 */ /* 0x001fe400078e02ff */
[----:B------:R-:W2:Y:S04]  /*19f40*/  LDL.LU R94, [R1+0x1d8] ;  /* 0x0001d800015e7983 */ /* 0x000ea80000300800 */
[----:B------:R0:W-:Y:S01]  /*19f50*/  @!P5 STG.E.U8 desc[UR60][R8.64+0x18], R4 ;  /* 0x000018040800d986 */ /* 0x0001e2000c10113c */
[----:B------:R-:W-:-:S13]  /*19f60*/  ISETP.LT.OR P5, PT, R0, 0x1a, !P3 ;  /* 0x0000001a0000780c */ /* 0x000fda0005fa1670 */
[----:B0-----:R-:W-:Y:S02]  /*19f70*/  @!P5 IMAD R4, R103, R17, RZ ;  /* 0x000000116704d224 */ /* 0x001fe400078e02ff */
[----:B------:R-:W2:Y:S01]  /*19f80*/  LDL.LU R103, [R1+0x1dc] ;  /* 0x0001dc0001677983 */ /* 0x000ea20000300800 */
[C---:B------:R-:W-:Y:S02]  /*19f90*/  LOP3.LUT P4, RZ, R22.reuse, 0x100000, RZ, 0xc0, !PT ;  /* 0x0010000016ff7812 */ /* 0x040fe4000788c0ff */
[----:B------:R-:W-:Y:S01]  /*19fa0*/  LOP3.LUT P0, RZ, R22, 0x200000, RZ, 0xc0, !PT ;  /* 0x0020000016ff7812 */ /* 0x000fe2000780c0ff */
[----:B------:R0:W-:Y:S01]  /*19fb0*/  @!P5 STG.E.U8 desc[UR60][R8.64+0x19], R4 ;  /* 0x000019040800d986 */ /* 0x0001e2000c10113c */
[----:B------:R-:W-:Y:S02]  /*19fc0*/  ISETP.LT.OR P5, PT, R0, 0x11, !P4 ;  /* 0x000000110000780c */ /* 0x000fe400067a1670 */
[----:B------:R-:W-:Y:S01]  /*19fd0*/  LOP3.LUT R22, R22, 0xfff7ffff, RZ, 0xc0, !PT ;  /* 0xfff7ffff16167812 */ /* 0x000fe200078ec0ff */
[----:B------:R-:W2:Y:S03]  /*19fe0*/  LDL.LU R87, [R1+0x1a0] ;  /* 0x0001a00001577983 */ /* 0x000ea60000300800 */
[----:B------:R-:W-:Y:S01]  /*19ff0*/  @P3 LOP3.LUT R22, R22, 0x80000, RZ, 0xfc, !PT ;  /* 0x0008000016163812 */ /* 0x000fe200078efcff */
[----:B------:R-:W2:Y:S01]  /*1a000*/  LDL.LU R72, [R1+0x1a4] ;  /* 0x0001a40001487983 */ /* 0x000ea20000300800 */
[----:B------:R-:W-:-:S03]  /*1a010*/  ISETP.LT.OR P3, PT, R0, 0x4a, !P1 ;  /* 0x0000004a0000780c */ /* 0x000fc60004f61670 */
[----:B------:R-:W2:Y:S02]  /*1a020*/  LDL.LU R73, [R1+0x1a8] ;  /* 0x0001a80001497983 */ /* 0x000ea40000300800 */
[----:B0-----:R-:W-:Y:S02]  /*1a030*/  @!P5 IMAD R4, R93, R17, RZ ;  /* 0x000000115d04d224 */ /* 0x001fe400078e02ff */
[----:B------:R-:W2:Y:S04]  /*1a040*/  LDL.LU R77, [R1+0x1ac] ;  /* 0x0001ac00014d7983 */ /* 0x000ea80000300800 */
[----:B------:R0:W-:Y:S02]  /*1a050*/  @!P5 STG.E.U8 desc[UR60][R2.64+0x10], R4 ;  /* 0x000010040200d986 */ /* 0x0001e4000c10113c */
        /* <DEDUP_REMOVED lines=8> */
[----:B---3--:R-:W-:-:S04]  /*1a0e0*/  @!P5 IMAD R10, R83, R17, RZ ;  /* 0x00000011530ad224 */ /* 0x008fc800078e02ff */
        /* <DEDUP_REMOVED lines=11> */
[----:B0-----:R-:W-:Y:S02]  /*1a1a0*/  @!P5 IMAD R4, R232, R17, RZ ;  /* 0x00000011e804d224 */ /* 0x001fe400078e02ff */
[----:B------:R-:W3:Y:S04]  /*1a1b0*/  LDL.LU R232, [R1+0x1b0] ;  /* 0x0001b00001e87983 */ /* 0x000ee80000300800 */
[----:B------:R4:W-:Y:S01]  /*1a1c0*/  @!P5 STG.E.U8 desc[UR60][R2.64+0x18], R4 ;  /* 0x000018040200d986 */ /* 0x0009e2000c10113c */
[----:B------:R-:W-:-:S04]  /*1a1d0*/  @!P3 IADD3 R84, P5, P6, R23, R2, R16 ;  /* 0x000000021754b210 */ /* 0x000fc80007ebe010 */
[----:B------:R-:W-:Y:S02]  /*1a1e0*/  @!P3 IADD3.X R85, R19, R3, R233, P5, P6 ;  /* 0x000000031355b210 */ /* 0x000fe40002fec4e9 */
[----:B------:R-:W-:-:S13]  /*1a1f0*/  ISETP.LT.OR P5, PT, R0, 0x1a, !P4 ;  /* 0x0000001a0000780c */ /* 0x000fda00067a1670 */
[----:B----4-:R-:W-:Y:S02]  /*1a200*/  @!P5 IMAD R4, R95, R17, RZ ;  /* 0x000000115f04d224 */ /* 0x010fe400078e02ff */
[----:B------:R-:W4:Y:S04]  /*1a210*/  LDL.LU R95, [R1+0x1b4] ;  /* 0x0001b400015f7983 */ /* 0x000f280000300800 */
[----:B------:R0:W-:Y:S01]  /*1a220*/  @!P5 STG.E.U8 desc[UR60][R2.64+0x19], R4 ;  /* 0x000019040200d986 */ /* 0x0001e2000c10113c */
[----:B------:R-:W-:-:S13]  /*1a230*/  ISETP.LT.OR P5, PT, R0, 0x19, !P0 ;  /* 0x000000190000780c */ /* 0x000fda00047a1670 */
[----:B--2---:R-:W-:Y:S02]  /*1a240*/  @!P5 IMAD R10, R94, R17, RZ ;  /* 0x000000115e0ad224 */ /* 0x004fe400078e02ff */
[----:B------:R-:W2:Y:S01]  /*1a250*/  LDL.LU R94, [R1+0x1b8] ;  /* 0x0001b800015e7983 */ /* 0x000ea20000300800 */
[----:B0-----:R-:W-:-:S05]  /*1a260*/  @!P5 IADD3 R4, P6, R23, R2, RZ ;  /* 0x000000021704d210 */ /* 0x001fca0007fde0ff */
[----:B------:R-:W-:-:S05]  /*1a270*/  @!P5 IMAD.X R5, R3, 0x1, R19, P6 ;  /* 0x000000010305d824 */ /* 0x000fca00030e0613 */
[----:B------:R0:W-:Y:S01]  /*1a280*/  @!P5 STG.E.U8 desc[UR60][R4.64+0x18], R10 ;  /* 0x0000180a0400d986 */ /* 0x0001e2000c10113c */
[----:B------:R-:W-:-:S13]  /*1a290*/  ISETP.LT.OR P5, PT, R0, 0x1a, !P0 ;  /* 0x0000001a0000780c */ /* 0x000fda00047a1670 */
[----:B0-----:R-:W-:Y:S02]  /*1a2a0*/  @!P5 IMAD R10, R103, R17, RZ ;  /* 0x00000011670ad224 */ /* 0x001fe400078e02ff */
[----:B------:R-:W2:Y:S01]  /*1a2b0*/  LDL.LU R103, [R1+0x1bc] ;  /* 0x0001bc0001677983 */ /* 0x000ea20000300800 */
[----:B------:R-:W-:Y:S02]  /*1a2c0*/  @!P5 IADD3 R4, P6, R23, R2, RZ ;  /* 0x000000021704d210 */ /* 0x000fe40007fde0ff */
[----:B------:R-:W-:Y:S01]  /*1a2d0*/  ISETP.LT.OR P3, PT, R0, 0x59, !P1 ;  /* 0x000000590000780c */ /* 0x000fe20004f61670 */
[----:B------:R-:W2:Y:S02]  /*1a2e0*/  LDL.LU R71, [R1+0x180] ;  /* 0x0001800001477983 */ /* 0x000ea40000300800 */
[----:B------:R-:W-:Y:S02]  /*1a2f0*/  @!P5 IMAD.X R5, R3, 0x1, R19, P6 ;  /* 0x000000010305d824 */ /* 0x000fe400030e0613 */
[----:B------:R-:W2:Y:S04]  /*1a300*/  LDL.LU R56, [R1+0x184] ;  /* 0x0001840001387983 */ /* 0x000ea80000300800 */
[----:B------:R0:W-:Y:S01]  /*1a310*/  @!P5 STG.E.U8 desc[UR60][R4.64+0x19], R10 ;  /* 0x0000190a0400d986 */ /* 0x0001e2000c10113c */
[----:B------:R-:W-:-:S03]  /*1a320*/  LOP3.LUT R22, R22, 0xfffbffff, RZ, 0xc0, !PT ;  /* 0xfffbffff16167812 */ /* 0x000fc600078ec0ff */
[----:B------:R-:W2:Y:S01]  /*1a330*/  LDL.LU R57, [R1+0x188] ;  /* 0x0001880001397983 */ /* 0x000ea20000300800 */
[----:B0-----:R-:W-:-:S03]  /*1a340*/  IADD3 R4, P5, R16, R2, RZ ;  /* 0x0000000210047210 */ /* 0x001fc60007fbe0ff */
[----:B------:R-:W2:Y:S02]  /*1a350*/  LDL.LU R59, [R1+0x18c] ;  /* 0x00018c00013b7983 */ /* 0x000ea40000300800 */
[----:B------:R-:W-:Y:S01]  /*1a360*/  IMAD.X R5, R3, 0x1, R233, P5 ;  /* 0x0000000103057824 */ /* 0x000fe200028e06e9 */
[----:B------:R-:W-:-:S13]  /*1a370*/  ISETP.LT.OR P5, PT, R0, 0x11, !P2 ;  /* 0x000000110000780c */ /* 0x000fda00057a1670 */
[----:B------:R-:W-:-:S05]  /*1a380*/  @!P5 IMAD R10, R87, R17, RZ ;  /* 0x00000011570ad224 */ /* 0x000fca00078e02ff */
[----:B------:R0:W-:Y:S01]  /*1a390*/  @!P5 STG.E.U8 desc[UR60][R4.64+0x10], R10 ;  /* 0x0000100a0400d986 */ /* 0x0001e2000c10113c */
[----:B------:R-:W-:-:S04]  /*1a3a0*/  @!P3 IADD3 R86, P5, P6, R23, R2, R16 ;  /* 0x000000021756b210 */ /* 0x000fc80007ebe010 */
[----:B------:R-:W-:Y:S02]  /*1a3b0*/  @!P3 IADD3.X R87, R19, R3, R233, P5, P6 ;  /* 0x000000031357b210 */ /* 0x000fe40002fec4e9 */
[----:B------:R-:W-:-:S13]  /*1a3c0*/  ISETP.LT.OR P5, PT, R0, 0x12, !P2 ;  /* 0x000000120000780c */ /* 0x000fda00057a1670 */
[----:B0-----:R-:W-:-:S05]  /*1a3d0*/  @!P5 IMAD R10, R72, R17, RZ ;  /* 0x00000011480ad224 */ /* 0x001fca00078e02ff */
[----:B------:R0:W-:Y:S01]  /*1a3e0*/  @!P5 STG.E.U8 desc[UR60][R4.64+0x11], R10 ;  /* 0x0000110a0400d986 */ /* 0x0001e2000c10113c */
[C---:B------:R-:W-:Y:S02]  /*1a3f0*/  ISETP.LT.OR P5, PT, R0.reuse, 0x11, !P1 ;  /* 0x000000110000780c */ /* 0x040fe40004fa1670 */
[----:B------:R-:W-:Y:S02]  /*1a400*/  ISETP.LT.OR P3, PT, R0, 0x5a, !P1 ;  /* 0x0000005a0000780c */ /* 0x000fe40004f61670 */
[----:B------:R-:W-:Y:S02]  /*1a410*/  @P4 LOP3.LUT R22, R22, 0x40000, RZ, 0xfc, !PT ;  /* 0x0004000016164812 */ /* 0x000fe400078efcff */
[----:B------:R-:W-:-:S07]  /*1a420*/  ISETP.LT.OR P4, PT, R0, 0x12, !P1 ;  /* 0x000000120000780c */ /* 0x000fce0004f81670 */
[----:B0-----:R-:W-:Y:S01]  /*1a430*/  @!P5 IADD3 R10, P6, R23, R4, RZ ;  /* 0x00000004170ad210 */ /* 0x001fe20007fde0ff */
[----:B------:R-:W-:-:S04]  /*1a440*/  @!P5 IMAD R236, R73, R17, RZ ;  /* 0x0000001149ecd224 */ /* 0x000fc800078e02ff */
[----:B------:R-:W-:-:S05]  /*1a450*/  @!P5 IMAD.X R11, R19, 0x1, R5, P6 ;  /* 0x00000001130bd824 */ /* 0x000fca00030e0605 */
[----:B------:R0:W-:Y:S01]  /*1a460*/  @!P5 STG.E.U8 desc[UR60][R10.64+0x10], R236 ;  /* 0x000010ec0a00d986 */ /* 0x0001e2000c10113c */
[----:B------:R-:W-:-:S04]  /*1a470*/  @!P3 IADD3 R72, P5, P6, R23, R2, R16 ;  /* 0x000000021748b210 */ /* 0x000fc80007ebe010 */
[----:B------:R-:W-:Y:S02]  /*1a480*/  @!P3 IADD3.X R73, R19, R3, R233, P5, P6 ;  /* 0x000000031349b210 */ /* 0x000fe40002fec4e9 */
[----:B------:R-:W-:Y:S01]  /*1a490*/  ISETP.LT.OR P3, PT, R0, 0x61, !P1 ;  /* 0x000000610000780c */ /* 0x000fe20004f61670 */
[----:B0-----:R-:W-:-:S05]  /*1a4a0*/  @!P4 IMAD R10, R77, R17, RZ ;  /* 0x000000114d0ac224 */ /* 0x001fca00078e02ff */
[----:B------:R3:W-:Y:S01]  /*1a4b0*/  @!P4 STG.E.U8 desc[UR60][R28.64+0x11], R10 ;  /* 0x0000110a1c00c986 */ /* 0x0007e2000c10113c */
[----:B------:R-:W-:-:S06]  /*1a4c0*/  ISETP.LT.OR P4, PT, R0, 0x62, !P1 ;  /* 0x000000620000780c */ /* 0x000fcc0004f81670 */
[----:B------:R-:W-:-:S04]  /*1a4d0*/  @!P3 IADD3 R74, P5, P6, R23, R2, R16 ;  /* 0x00000002174ab210 */ /* 0x000fc80007ebe010 */
[----:B------:R-:W-:-:S03]  /*1a4e0*/  @!P3 IADD3.X R75, R19, R3, R233, P5, P6 ;  /* 0x00000003134bb210 */ /* 0x000fc60002fec4e9 */
[----:B------:R-:W-:-:S04]  /*1a4f0*/  @!P4 IADD3 R76, P5, P6, R23, R2, R16 ;  /* 0x00000002174cc210 */ /* 0x000fc80007ebe010 */
[----:B------:R-:W-:Y:S02]  /*1a500*/  @!P4 IADD3.X R77, R19, R3, R233, P5, P6 ;  /* 0x00000003134dc210 */ /* 0x000fe40002fec4e9 */
[C---:B------:R-:W-:Y:S02]  /*1a510*/  ISETP.LT.OR P5, PT, R0.reuse, 0x19, !P2 ;  /* 0x000000190000780c */ /* 0x040fe400057a1670 */
[----:B------:R-:W-:-:S11]  /*1a520*/  ISETP.LT.OR P4, PT, R0, 0x69, !P1 ;  /* 0x000000690000780c */ /* 0x000fd60004f81670 */
[----:B---3--:R-:W-:Y:S02]  /*1a530*/  @!P5 IMAD R10, R232, R17, RZ ;  /* 0x00000011e80ad224 */ /* 0x008fe400078e02ff */
[----:B------:R-:W3:Y:S04]  /*1a540*/  LDL.LU R232, [R1+0x190] ;  /* 0x0001900001e87983 */ /* 0x000ee80000300800 */
[----:B------:R4:W-:Y:S01]  /*1a550*/  @!P5 STG.E.U8 desc[UR60][R4.64+0x18], R10 ;  /* 0x0000180a0400d986 */ /* 0x0009e2000c10113c */
[----:B------:R-:W-:-:S04]  /*1a560*/  @!P4 IADD3 R78, P5, P6, R23, R2, R16 ;  /* 0x00000002174ec210 */ /* 0x000fc80007ebe010 */
[----:B------:R-:W-:Y:S02]  /*1a570*/  @!P4 IADD3.X R79, R19, R3, R233, P5, P6 ;  /* 0x00000003134fc210 */ /* 0x000fe40002fec4e9 */
[C---:B------:R-:W-:Y:S02]  /*1a580*/  ISETP.LT.OR P5, PT, R0.reuse, 0x1a, !P2 ;  /* 0x0000001a0000780c */ /* 0x040fe400057a1670 */
[----:B------:R-:W-:-:S11]  /*1a590*/  ISETP.LT.OR P4, PT, R0, 0x19, !P1 ;  /* 0x000000190000780c */ /* 0x000fd60004f81670 */
[-C--:B----4-:R-:W-:Y:S02]  /*1a5a0*/  @!P5 IMAD R10, R95, R17.reuse, RZ ;  /* 0x000000115f0ad224 */ /* 0x090fe400078e02ff */
[----:B------:R-:W4:Y:S04]  /*1a5b0*/  LDL.LU R95, [R1+0x194] ;  /* 0x00019400015f7983 */ /* 0x000f280000300800 */
[----:B------:R2:W-:Y:S02]  /*1a5c0*/  @!P5 STG.E.U8 desc[UR60][R4.64+0x19], R10 ;  /* 0x0000190a0400d986 */ /* 0x0005e4000c10113c */
[----:B--2---:R-:W-:Y:S02]  /*1a5d0*/  @!P4 IMAD R10, R94, R17, RZ ;  /* 0x000000115e0ac224 */ /* 0x004fe400078e02ff */
[----:B------:R-:W2:Y:S04]  /*1a5e0*/  LDL.LU R94, [R1+0x198] ;  /* 0x00019800015e7983 */ /* 0x000ea80000300800 */
[----:B------:R0:W-:Y:S01]  /*1a5f0*/  @!P4 STG.E.U8 desc[UR60][R26.64+0x18], R10 ;  /* 0x0000180a1a00c986 */ /* 0x0001e2000c10113c */
[----:B------:R-:W-:-:S13]  /*1a600*/  ISETP.LT.OR P4, PT, R0, 0x1a, !P1 ;  /* 0x0000001a0000780c */ /* 0x000fda0004f81670 */
[----:B0-----:R-:W-:Y:S02]  /*1a610*/  @!P4 IMAD R10, R103, R17, RZ ;  /* 0x00000011670ac224 */ /* 0x001fe400078e02ff */
[----:B------:R-:W2:Y:S01]  /*1a620*/  LDL.LU R103, [R1+0x19c] ;  /* 0x00019c0001677983 */ /* 0x000ea20000300800 */
[C---:B------:R-:W-:Y:S02]  /*1a630*/  LOP3.LUT P3, RZ, R22.reuse, 0x80000, RZ, 0xc0, !PT ;  /* 0x0008000016ff7812 */ /* 0x040fe4000786c0ff */
[----:B------:R-:W-:Y:S01]  /*1a640*/  LOP3.LUT R22, R22, 0xfffdffff, RZ, 0xc0, !PT ;  /* 0xfffdffff16167812 */ /* 0x000fe200078ec0ff */
[----:B------:R-:W2:Y:S03]  /*1a650*/  LDL.LU R61, [R1+0x160] ;  /* 0x00016000013d7983 */ /* 0x000ea60000300800 */
[----:B------:R-:W-:Y:S01]  /*1a660*/  @P2 LOP3.LUT R22, R22, 0x20000, RZ, 0xfc, !PT ;  /* 0x0002000016162812 */ /* 0x000fe200078efcff */
[----:B------:R0:W-:Y:S01]  /*1a670*/  @!P4 STG.E.U8 desc[UR60][R234.64+0x19], R10 ;  /* 0x0000190aea00c986 */ /* 0x0001e2000c10113c */
[----:B------:R-:W-:-:S02]  /*1a680*/  ISETP.LT.OR P2, PT, R0, 0x6a, !P1 ;  /* 0x0000006a0000780c */ /* 0x000fc40004f41670 */
[----:B------:R-:W-:Y:S01]  /*1a690*/  ISETP.LT.OR P4, PT, R0, 0x72, !P1 ;  /* 0x000000720000780c */ /* 0x000fe20004f81670 */
[----:B------:R-:W2:Y:S04]  /*1a6a0*/  LDL.LU R62, [R1+0x164] ;  /* 0x00016400013e7983 */ /* 0x000ea80000300800 */
[----:B------:R-:W2:Y:S04]  /*1a6b0*/  LDL.LU R63, [R1+0x168] ;  /* 0x00016800013f7983 */ /* 0x000ea80000300800 */
[----:B------:R-:W2:Y:S02]  /*1a6c0*/  LDL.LU R48, [R1+0x16c] ;  /* 0x00016c0001307983 */ /* 0x000ea40000300800 */
[----:B------:R-:W-:-:S02]  /*1a6d0*/  @!P2 IADD3 R64, P5, P6, R23, R2, R16 ;  /* 0x000000021740a210 */ /* 0x000fc40007ebe010 */
[----:B------:R-:W2:Y:S02]  /*1a6e0*/  LDL.LU R49, [R1+0x170] ;  /* 0x0001700001317983 */ /* 0x000ea40000300800 */
[----:B------:R-:W-:Y:S02]  /*1a6f0*/  @!P2 IADD3.X R65, R19, R3, R233, P5, P6 ;  /* 0x000000031341a210 */ /* 0x000fe40002fec4e9 */
[----:B------:R-:W-:-:S13]  /*1a700*/  ISETP.LT.OR P2, PT, R0, 0x71, !P1 ;  /* 0x000000710000780c */ /* 0x000fda0004f41670 */
[----:B------:R-:W-:-:S04]  /*1a710*/  @!P2 IADD3 R66, P5, P6, R23, R2, R16 ;  /* 0x000000021742a210 */ /* 0x000fc80007ebe010 */
[-CC-:B------:R-:W-:Y:S02]  /*1a720*/  @!P2 IADD3.X R67, R19, R3.reuse, R233.reuse, P5, P6 ;  /* 0x000000031343a210 */ /* 0x180fe40002fec4e9 */
[----:B------:R-:W-:Y:S02]  /*1a730*/  @!P4 IADD3 R68, P5, P6, R23, R2, R16 ;  /* 0x000000021744c210 */ /* 0x000fe40007ebe010 */
[----:B------:R-:W-:Y:S02]  /*1a740*/  ISETP.GE.AND P2, PT, R18, 0x1, PT ;  /* 0x000000011200780c */ /* 0x000fe40003f46270 */
        /* <DEDUP_REMOVED lines=21> */
[----:B---3--:R-:W-:Y:S02]  /*1a8a0*/  @!P5 IMAD R10, R232, R17, RZ ;  /* 0x00000011e80ad224 */ /* 0x008fe400078e02ff */
        /* <DEDUP_REMOVED lines=10> */
[----:B------:R-:W2:Y:S04]  /*1a950*/  LDL.LU R94, [R1+0x17c] ;  /* 0x00017c00015e7983 */ /* 0x000ea80000300800 */
[----:B------:R-:W2:Y:S04]  /*1a960*/  LDL.LU R55, [R1+0x140] ;  /* 0x0001400001377983 */ /* 0x000ea80000300800 */
[----:B------:R0:W-:Y:S01]  /*1a970*/  @!P5 STG.E.U8 desc[UR60][R8.64+0x28], R10 ;  /* 0x0000280a0800d986 */ /* 0x0001e2000c10113c */
[----:B------:R-:W-:-:S03]  /*1a980*/  ISETP.LT.OR P5, PT, R0, 0x2a, !P3 ;  /* 0x0000002a0000780c */ /* 0x000fc60005fa1670 */
[----:B------:R-:W2:Y:S10]  /*1a990*/  LDL.LU R41, [R1+0x144] ;  /* 0x0001440001297983 */ /* 0x000eb40000300800 */
[----:B0-----:R-:W-:-:S02]  /*1a9a0*/  @!P5 IMAD R10, R103, R17, RZ ;  /* 0x00000011670ad224 */ /* 0x001fc400078e02ff */
[----:B------:R-:W2:Y:S01]  /*1a9b0*/  LDL.LU R103, [R1+0x148] ;  /* 0x0001480001677983 */ /* 0x000ea20000300800 */
[----:B------:R-:W-:-:S03]  /*1a9c0*/  LOP3.LUT P4, RZ, R22, 0x40000, RZ, 0xc0, !PT ;  /* 0x0004000016ff7812 */ /* 0x000fc6000788c0ff */
[----:B------:R0:W-:Y:S01]  /*1a9d0*/  @!P5 STG.E.U8 desc[UR60][R8.64+0x29], R10 ;  /* 0x0000290a0800d986 */ /* 0x0001e2000c10113c */
[C---:B------:R-:W-:Y:S02]  /*1a9e0*/  ISETP.LT.OR P5, PT, R0.reuse, 0x21, !P4 ;  /* 0x000000210000780c */ /* 0x040fe400067a1670 */
[----:B------:R-:W-:Y:S01]  /*1a9f0*/  ISETP.LT.OR P2, PT, R0, 0x82, !P1 ;  /* 0x000000820000780c */ /* 0x000fe20004f41670 */
[----:B------:R-:W2:Y:S10]  /*1aa00*/  LDL.LU R45, [R1+0x14c] ;  /* 0x00014c00012d7983 */ /* 0x000eb40000300800 */
        /* <DEDUP_REMOVED lines=26> */
[----:B------:R-:W-:Y:S02]  /*1abb0*/  ISETP.LT.OR P5, PT, R0, 0x2a, !P4 ;  /* 0x0000002a0000780c */ /* 0x000fe400067a1670 */
[C---:B------:R-:W-:Y:S02]  /*1abc0*/  LOP3.LUT P2, RZ, R22.reuse, 0x20000, RZ, 0xc0, !PT ;  /* 0x0002000016ff7812 */ /* 0x040fe4000784c0ff */
[----:B------:R-:W-:-:S04]  /*1abd0*/  LOP3.LUT R22, R22, 0xffff7fff, RZ, 0xc0, !PT ;  /* 0xffff7fff16167812 */ /* 0x000fc800078ec0ff */
[----:B------:R-:W-:-:S05]  /*1abe0*/  @P4 LOP3.LUT R22, R22, 0x8000, RZ, 0xfc, !PT ;  /* 0x0000800016164812 */ /* 0x000fca00078efcff */
[----:B---3--:R-:W-:Y:S01]  /*1abf0*/  @!P5 IMAD R10, R232, R17, RZ ;  /* 0x00000011e80ad224 */ /* 0x008fe200078e02ff */
[C---:B------:R-:W-:Y:S01]  /*1ac00*/  ISETP.LT.OR P4, PT, R0.reuse, 0x91, !P1 ;  /* 0x000000910000780c */ /* 0x040fe20004f81670 */
[----:B------:R-:W3:Y:S04]  /*1ac10*/  LDL.LU R232, [R1+0x150] ;  /* 0x0001500001e87983 */ /* 0x000ee80000300800 */
[----:B------:R0:W-:Y:S01]  /*1ac20*/  @!P5 STG.E.U8 desc[UR60][R2.64+0x29], R10 ;  /* 0x0000290a0200d986 */ /* 0x0001e2000c10113c */
[----:B------:R-:W-:-:S13]  /*1ac30*/  ISETP.LT.OR P5, PT, R0, 0x29, !P0 ;  /* 0x000000290000780c */ /* 0x000fda00047a1670 */
[----:B0-----:R-:W-:-:S05]  /*1ac40*/  @!P5 IADD3 R10, P6, R23, R2, RZ ;  /* 0x00000002170ad210 */ /* 0x001fca0007fde0ff */
[----:B------:R-:W-:Y:S01]  /*1ac50*/  @!P5 IMAD.X R11, R3, 0x1, R19, P6 ;  /* 0x00000001030bd824 */ /* 0x000fe200030e0613 */
[----:B------:R-:W-:Y:S01]  /*1ac60*/  LOP3.LUT R22, R22, 0xfffeffff, RZ, 0xc0, !PT ;  /* 0xfffeffff16167812 */ /* 0x000fe200078ec0ff */
[----:B----4-:R-:W-:Y:S02]  /*1ac70*/  @!P5 IMAD R234, R95, R17, RZ ;  /* 0x000000115fead224 */ /* 0x010fe400078e02ff */
[----:B------:R-:W4:Y:S04]  /*1ac80*/  LDL.LU R95, [R1+0x154] ;  /* 0x00015400015f7983 */ /* 0x000f280000300800 */
[----:B------:R0:W-:Y:S01]  /*1ac90*/  @!P5 STG.E.U8 desc[UR60][R10.64+0x28], R234 ;  /* 0x000028ea0a00d986 */ /* 0x0001e2000c10113c */
[----:B------:R-:W-:-:S04]  /*1aca0*/  @!P4 IADD3 R50, P5, P6, R23, R2, R16 ;  /* 0x000000021732c210 */ /* 0x000fc80007ebe010 */
[----:B------:R-:W-:Y:S02]  /*1acb0*/  @!P4 IADD3.X R51, R19, R3, R233, P5, P6 ;  /* 0x000000031333c210 */ /* 0x000fe40002fec4e9 */
[C---:B------:R-:W-:Y:S02]  /*1acc0*/  ISETP.LT.OR P5, PT, R0.reuse, 0x2a, !P0 ;  /* 0x0000002a0000780c */ /* 0x040fe400047a1670 */
[----:B------:R-:W-:-:S11]  /*1acd0*/  ISETP.LT.OR P4, PT, R0, 0x92, !P1 ;  /* 0x000000920000780c */ /* 0x000fd60004f81670 */
[----:B0-----:R-:W-:-:S05]  /*1ace0*/  @!P5 IADD3 R10, P6, R23, R2, RZ ;  /* 0x00000002170ad210 */ /* 0x001fca0007fde0ff */
[----:B------:R-:W-:Y:S01]  /*1acf0*/  @!P5 IMAD.X R11, R3, 0x1, R19, P6 ;  /* 0x00000001030bd824 */ /* 0x000fe200030e0613 */
[----:B------:R-:W-:Y:S01]  /*1ad00*/  @P0 LOP3.LUT R22, R22, 0x10000, RZ, 0xfc, !PT ;  /* 0x0001000016160812 */ /* 0x000fe200078efcff */
[----:B--2---:R-:W-:Y:S01]  /*1ad10*/  @!P5 IMAD R234, R94, R17, RZ ;  /* 0x000000115eead224 */ /* 0x004fe200078e02ff */
[----:B------:R-:W-:Y:S01]  /*1ad20*/  ISETP.LT.OR P0, PT, R0, 0x99, !P1 ;  /* 0x000000990000780c */ /* 0x000fe20004f01670 */
[----:B------:R-:W2:Y:S04]  /*1ad30*/  LDL.LU R94, [R1+0x158] ;  /* 0x00015800015e7983 */ /* 0x000ea80000300800 */
[----:B------:R0:W-:Y:S01]  /*1ad40*/  @!P5 STG.E.U8 desc[UR60][R10.64+0x29], R234 ;  /* 0x000029ea0a00d986 */ /* 0x0001e2000c10113c */
[----:B------:R-:W-:-:S04]  /*1ad50*/  @!P4 IADD3 R52, P5, P6, R23, R2, R16 ;  /* 0x000000021734c210 */ /* 0x000fc80007ebe010 */
[----:B------:R-:W-:Y:S02]  /*1ad60*/  @!P4 IADD3.X R53, R19, R3, R233, P5, P6 ;  /* 0x000000031335c210 */ /* 0x000fe40002fec4e9 */
[----:B------:R-:W-:-:S13]  /*1ad70*/  ISETP.LT.OR P5, PT, R0, 0x21, !P2 ;  /* 0x000000210000780c */ /* 0x000fda00057a1670 */
[----:B0-----:R-:W-:-:S05]  /*1ad80*/  @!P5 IMAD R10, R55, R17, RZ ;  /* 0x00000011370ad224 */ /* 0x001fca00078e02ff */
[----:B------:R0:W-:Y:S01]  /*1ad90*/  @!P5 STG.E.U8 desc[UR60][R4.64+0x20], R10 ;  /* 0x0000200a0400d986 */ /* 0x0001e2000c10113c */
[----:B------:R-:W-:-:S04]  /*1ada0*/  @!P0 IADD3 R54, P5, P6, R23, R2, R16 ;  /* 0x0000000217368210 */ /* 0x000fc80007ebe010 */
[----:B------:R-:W-:Y:S02]  /*1adb0*/  @!P0 IADD3.X R55, R19, R3, R233, P5, P6 ;  /* 0x0000000313378210 */ /* 0x000fe40002fec4e9 */
[C---:B------:R-:W-:Y:S02]  /*1adc0*/  ISETP.LT.OR P5, PT, R0.reuse, 0x22, !P2 ;  /* 0x000000220000780c */ /* 0x040fe400057a1670 */
[----:B------:R-:W-:-:S11]  /*1add0*/  ISETP.LT.OR P4, PT, R0, 0x21, !P1 ;  /* 0x000000210000780c */ /* 0x000fd60004f81670 */
[----:B0-----:R-:W-:-:S05]  /*1ade0*/  @!P5 IMAD R10, R41, R17, RZ ;  /* 0x00000011290ad224 */ /* 0x001fca00078e02ff */
[----:B------:R0:W-:Y:S02]  /*1adf0*/  @!P5 STG.E.U8 desc[UR60][R4.64+0x21], R10 ;  /* 0x0000210a0400d986 */ /* 0x0001e4000c10113c */
[----:B0-----:R-:W-:Y:S02]  /*1ae00*/  @!P4 IMAD R10, R103, R17, RZ ;  /* 0x00000011670ac224 */ /* 0x001fe400078e02ff */
[----:B------:R-:W2:Y:S04]  /*1ae10*/  LDL.LU R103, [R1+0x15c] ;  /* 0x00015c0001677983 */ /* 0x000ea80000300800 */
[----:B------:R-:W2:Y:S01]  /*1ae20*/  LDL.LU R39, [R1+0x120] ;  /* 0x0001200001277983 */ /* 0x000ea20000300800 */
[----:B------:R-:W-:-:S03]  /*1ae30*/  ISETP.LT.OR P0, PT, R0, 0x9a, !P1 ;  /* 0x0000009a0000780c */ /* 0x000fc60004f01670 */
[----:B------:R0:W-:Y:S04]  /*1ae40*/  @!P4 STG.E.U8 desc[UR60][R24.64+0x20], R10 ;  /* 0x0000200a1800c986 */ /* 0x0001e8000c10113c */
[----:B0-----:R-:W2:Y:S06]  /*1ae50*/  LDL.LU R24, [R1+0x124] ;  /* 0x0001240001187983 */ /* 0x001eac0000300800 */
[----:B------:R-:W-:Y:S01]  /*1ae60*/  @!P0 IADD3 R40, P5, P6, R23, R2, R16 ;  /* 0x0000000217288210 */ /* 0x000fe20007ebe010 */
[----:B------:R-:W2:Y:S03]  /*1ae70*/  LDL.LU R25, [R1+0x128] ;  /* 0x0001280001197983 */ /* 0x000ea60000300800 */
[----:B------:R-:W-:-:S02]  /*1ae80*/  @!P0 IADD3.X R41, R19, R3, R233, P5, P6 ;  /* 0x0000000313298210 */ /* 0x000fc40002fec4e9 */
[C---:B------:R-:W-:Y:S01]  /*1ae90*/  ISETP.LT.OR P0, PT, R0.reuse, 0xa1, !P1 ;  /* 0x000000a10000780c */ /* 0x040fe20004f01670 */
[----:B------:R-:W2:Y:S01]  /*1aea0*/  LDL.LU R27, [R1+0x12c] ;  /* 0x00012c00011b7983 */ /* 0x000ea20000300800 */
[----:B------:R-:W-:-:S11]  /*1aeb0*/  ISETP.LT.OR P4, PT, R0, 0x22, !P1 ;  /* 0x000000220000780c */ /* 0x000fd60004f81670 */
[----:B------:R-:W-:-:S04]  /*1aec0*/  @!P0 IADD3 R42, P5, P6, R23, R2, R16 ;  /* 0x00000002172a8210 */ /* 0x000fc80007ebe010 */
[----:B------:R-:W-:Y:S02]  /*1aed0*/  @!P0 IADD3.X R43, R19, R3, R233, P5, P6 ;  /* 0x00000003132b8210 */ /* 0x000fe40002fec4e9 */
[----:B------:R-:W-:Y:S01]  /*1aee0*/  ISETP.LT.OR P0, PT, R0, 0xa2, !P1 ;  /* 0x000000a20000780c */ /* 0x000fe20004f01670 */
[----:B------:R-:W-:-:S12]  /*1aef0*/  @!P4 IMAD R10, R45, R17, RZ ;  /* 0x000000112d0ac224 */ /* 0x000fd800078e02ff */
[----:B------:R-:W-:-:S04]  /*1af00*/  @!P0 IADD3 R44, P5, P6, R23, R2, R16 ;  /* 0x00000002172c8210 */ /* 0x000fc80007ebe010 */
[----:B------:R-:W-:Y:S02]  /*1af10*/  @!P0 IADD3.X R45, R19, R3, R233, P5, P6 ;  /* 0x00000003132d8210 */ /* 0x000fe40002fec4e9 */
[C---:B------:R-:W-:Y:S02]  /*1af20*/  ISETP.LT.OR P5, PT, R0.reuse, 0x29, !P2 ;  /* 0x000000290000780c */ /* 0x040fe400057a1670 */
[C---:B------:R-:W-:Y:S01]  /*1af30*/  ISETP.LT.OR P0, PT, R0.reuse, 0xa9, !P1 ;  /* 0x000000a90000780c */ /* 0x040fe20004f01670 */
[----:B------:R3:W-:Y:S01]  /*1af40*/  @!P4 STG.E.U8 desc[UR60][R20.64+0x21], R10 ;  /* 0x0000210a1400c986 */ /* 0x0007e2000c10113c */
[----:B------:R-:W-:-:S09]  /*1af50*/  ISETP.LT.OR P4, PT, R0, 0x29, !P1 ;  /* 0x000000290000780c */ /* 0x000fd20004f81670 */
[----:B---3--:R-:W-:Y:S02]  /*1af60*/  @!P5 IMAD R10, R232, R17, RZ ;  /* 0x00000011e80ad224 */ /* 0x008fe400078e02ff */
[----:B------:R-:W3:Y:S04]  /*1af70*/  LDL.LU R232, [R1+0x130] ;  /* 0x0001300001e87983 */ /* 0x000ee80000300800 */
[----:B------:R4:W-:Y:S01]  /*1af80*/  @!P5 STG.E.U8 desc[UR60][R4.64+0x28], R10 ;  /* 0x0000280a0400d986 */ /* 0x0009e2000c10113c */
[----:B------:R-:W-:-:S04]  /*1af90*/  @!P0 IADD3 R46, P5, P6, R23, R2, R16 ;  /* 0x00000002172e8210 */ /* 0x000fc80007ebe010 */
[----:B------:R-:W-:Y:S02]  /*1afa0*/  @!P0 IADD3.X R47, R19, R3, R233, P5, P6 ;  /* 0x00000003132f8210 */ /* 0x000fe40002fec4e9 */
[----:B------:R-:W-:-:S13]  /*1afb0*/  ISETP.LT.OR P5, PT, R0, 0x2a, !P2 ;  /* 0x0000002a0000780c */ /* 0x000fda00057a1670 */
        /* <DEDUP_REMOVED lines=9> */
[----:B------:R-:W-:-:S03]  /*1b050*/  ISETP.LT.OR P0, PT, R0, 0xaa, !P1 ;  /* 0x000000aa0000780c */ /* 0x000fc60004f01670 */
[----:B------:R0:W-:Y:S04]  /*1b060*/  @!P4 STG.E.U8 desc[UR60][R12.64+0x29], R10 ;  /* 0x0000290a0c00c986 */ /* 0x0001e8000c10113c */
[----:B------:R-:W2:Y:S06]  /*1b070*/  LDL.LU R29, [R1+0x100] ;  /* 0x00010000011d7983 */ /* 0x000eac0000300800 */
[----:B------:R-:W-:Y:S01]  /*1b080*/  @!P0 IADD3 R32, P5, P6, R23, R2, R16 ;  /* 0x0000000217208210 */ /* 0x000fe20007ebe010 */
[----:B------:R-:W2:Y:S03]  /*1b090*/  LDL.LU R30, [R1+0x104] ;  /* 0x00010400011e7983 */ /* 0x000ea60000300800 */
[----:B------:R-:W-:Y:S01]  /*1b0a0*/  @!P0 IADD3.X R33, R19, R3, R233, P5, P6 ;  /* 0x0000000313218210 */ /* 0x000fe20002fec4e9 */
[----:B------:R-:W2:Y:S01]  /*1b0b0*/  LDL.LU R31, [R1+0x108] ;  /* 0x00010800011f7983 */ /* 0x000ea20000300800 */
[----:B------:R-:W-:-:S02]  /*1b0c0*/  ISETP.LT.OR P0, PT, R0, 0xb1, !P1 ;  /* 0x000000b10000780c */ /* 0x000fc40004f01670 */
[----:B------:R-:W-:Y:S01]  /*1b0d0*/  ISETP.GE.AND P4, PT, R18, 0x1, PT ;  /* 0x000000011200780c */ /* 0x000fe20003f86270 */
[----:B------:R-:W2:Y:S04]  /*1b0e0*/  LDL.LU R234, [R1+0x10c] ;  /* 0x00010c0001ea7983 */ /* 0x000ea80000300800 */
[----:B------:R-:W2:Y:S06]  /*1b0f0*/  LDL.LU R235, [R1+0x110] ;  /* 0x0001100001eb7983 */ /* 0x000eac0000300800 */
[----:B------:R-:W-:-:S04]  /*1b100*/  @!P0 IADD3 R34, P5, P6, R23, R2, R16 ;  /* 0x0000000217228210 */ /* 0x000fc80007ebe010 */
[----:B------:R-:W-:Y:S02]  /*1b110*/  @!P0 IADD3.X R35, R19, R3, R233, P5, P6 ;  /* 0x0000000313238210 */ /* 0x000fe40002fec4e9 */
[----:B------:R-:W-:-:S13]  /*1b120*/  ISETP.LT.OR P0, PT, R0, 0xb2, !P1 ;  /* 0x000000b20000780c */ /* 0x000fda0004f01670 */
        /* <DEDUP_REMOVED lines=27> */
[----:B------:R-:W-:-:S04]  /*1b2e0*/  ISETP.GE.AND P6, PT, R18, 0x1, PT ;  /* 0x000000011200780c */ /* 0x000fc80003fc6270 */
[----:B------:R-:W-:-:S13]  /*1b2f0*/  ISETP.LT.OR P5, PT, R0, 0x3a, !P6 ;  /* 0x0000003a0000780c */ /* 0x000fda00077a1670 */
[----:B----4-:R-:W-:-:S05]  /*1b300*/  @!P5 IMAD R10, R95, R17, RZ ;  /* 0x000000115f0ad224 */ /* 0x010fca00078e02ff */
[----:B------:R2:W-:Y:S01]  /*1b310*/  @!P5 STG.E.U8 desc[UR60][R6.64+0x39], R10 ;  /* 0x0000390a0600d986 */ /* 0x0005e2000c10113c */
[----:B------:R-:W-:-:S13]  /*1b320*/  ISETP.LT.OR P5, PT, R0, 0x39, !P3 ;  /* 0x000000390000780c */ /* 0x000fda0005fa1670 */
[----:B--2---:R-:W-:Y:S02]  /*1b330*/  @!P5 IMAD R10, R94, R17, RZ ;  /* 0x000000115e0ad224 */ /* 0x004fe400078e02ff */
[----:B------:R-:W2:Y:S04]  /*1b340*/  LDL.LU R94, [R1+0x118] ;  /* 0x00011800015e7983 */ /* 0x000ea80000300800 */
[----:B------:R0:W-:Y:S01]  /*1b350*/  @!P5 STG.E.U8 desc[UR60][R8.64+0x38], R10 ;  /* 0x0000380a0800d986 */ /* 0x0001e2000c10113c */
[----:B------:R-:W-:-:S13]  /*1b360*/  ISETP.LT.OR P5, PT, R0, 0x3a, !P3 ;  /* 0x0000003a0000780c */ /* 0x000fda0005fa1670 */
[----:B0-----:R-:W-:Y:S02]  /*1b370*/  @!P5 IMAD R10, R103, R17, RZ ;  /* 0x00000011670ad224 */ /* 0x001fe400078e02ff */
[----:B------:R-:W4:Y:S01]  /*1b380*/  LDL.LU R103, [R1+0x11c] ;  /* 0x00011c0001677983 */ /* 0x000f220000300800 */
[C---:B------:R-:W-:Y:S02]  /*1b390*/  LOP3.LUT P4, RZ, R22.reuse, 0x8000, RZ, 0xc0, !PT ;  /* 0x0000800016ff7812 */ /* 0x040fe4000788c0ff */
[----:B------:R-:W-:Y:S01]  /*1b3a0*/  LOP3.LUT P0, RZ, R22, 0x10000, RZ, 0xc0, !PT ;  /* 0x0001000016ff7812 */ /* 0x000fe2000780c0ff */
[----:B------:R0:W-:Y:S01]  /*1b3b0*/  @!P5 STG.E.U8 desc[UR60][R8.64+0x39], R10 ;  /* 0x0000390a0800d986 */ /* 0x0001e2000c10113c */
[----:B------:R-:W-:Y:S02]  /*1b3c0*/  ISETP.LT.OR P5, PT, R0, 0x31, !P4 ;  /* 0x000000310000780c */ /* 0x000fe400067a1670 */
[----:B------:R-:W-:Y:S01]  /*1b3d0*/  LOP3.LUT R22, R22, 0xffffdfff, RZ, 0xc0, !PT ;  /* 0xffffdfff16167812 */ /* 0x000fe200078ec0ff */
[----:B------:R-:W4:Y:S03]  /*1b3e0*/  LDL.LU R15, [R1+0xe0] ;  /* 0x0000e000010f7983 */ /* 0x000f260000300800 */
[----:B------:R-:W-:Y:S01]  /*1b3f0*/  @P3 LOP3.LUT R22, R22, 0x2000, RZ, 0xfc, !PT ;  /* 0x0000200016163812 */ /* 0x000fe200078efcff */
[----:B------:R-:W4:Y:S01]  /*1b400*/  LDL.LU R13, [R1+0xe8] ;  /* 0x0000e800010d7983 */ /* 0x000f220000300800 */
[----:B------:R-:W-:-:S03]  /*1b410*/  ISETP.LT.OR P3, PT, R0, 0xc2, !P1 ;  /* 0x000000c20000780c */ /* 0x000fc60004f61670 */
[----:B------:R-:W4:Y:S02]  /*1b420*/  LDL.LU R95, [R1+0xec] ;  /* 0x0000ec00015f7983 */ /* 0x000f240000300800 */
[----:B0-----:R-:W-:-:S05]  /*1b430*/  @!P5 IMAD R10, R29, R17, RZ ;  /* 0x000000111d0ad224 */ /* 0x001fca00078e02ff */
[----:B------:R0:W-:Y:S03]  /*1b440*/  @!P5 STG.E.U8 desc[UR60][R2.64+0x30], R10 ;  /* 0x0000300a0200d986 */ /* 0x0001e6000c10113c */
        /* <DEDUP_REMOVED lines=26> */
[----:B---3--:R-:W-:Y:S02]  /*1b5f0*/  @!P5 IMAD R10, R232, R17, RZ ;  /* 0x00000011e80ad224 */ /* 0x008fe400078e02ff */
[----:B------:R-:W3:Y:S04]  /*1b600*/  LDL.LU R232, [R1+0xf4] ;  /* 0x0000f40001e87983 */ /* 0x000ee80000300800 */
[----:B------:R0:W-:Y:S01]  /*1b610*/  @!P5 STG.E.U8 desc[UR60][R2.64+0x39], R10 ;  /* 0x0000390a0200d986 */ /* 0x0001e2000c10113c */
[----:B------:R-:W-:-:S13]  /*1b620*/  ISETP.LT.OR P5, PT, R0, 0x39, !P0 ;  /* 0x000000390000780c */ /* 0x000fda00047a1670 */
[----:B0-----:R-:W-:-:S05]  /*1b630*/  @!P5 IADD3 R10, P6, R23, R2, RZ ;  /* 0x00000002170ad210 */ /* 0x001fca0007fde0ff */
[----:B------:R-:W-:Y:S02]  /*1b640*/  @!P5 IMAD.X R11, R3, 0x1, R19, P6 ;  /* 0x00000001030bd824 */ /* 0x000fe400030e0613 */
[----:B--2---:R-:W-:Y:S02]  /*1b650*/  @!P5 IMAD R12, R94, R17, RZ ;  /* 0x000000115e0cd224 */ /* 0x004fe400078e02ff */
[----:B------:R-:W2:Y:S04]  /*1b660*/  LDL.LU R94, [R1+0xf8] ;  /* 0x0000f800015e7983 */ /* 0x000ea80000300800 */
[----:B------:R0:W-:Y:S01]  /*1b670*/  @!P5 STG.E.U8 desc[UR60][R10.64+0x38], R12 ;  /* 0x0000380c0a00d986 */ /* 0x0001e2000c10113c */
[----:B------:R-:W-:-:S04]  /*1b680*/  @!P3 IADD3 R234, P5, P6, R23, R2, R16 ;  /* 0x0000000217eab210 */ /* 0x000fc80007ebe010 */
[----:B------:R-:W-:Y:S02]  /*1b690*/  @!P3 IADD3.X R235, R19, R3, R233, P5, P6 ;  /* 0x0000000313ebb210 */ /* 0x000fe40002fec4e9 */
[----:B------:R-:W-:-:S13]  /*1b6a0*/  ISETP.LT.OR P5, PT, R0, 0x3a, !P0 ;  /* 0x0000003a0000780c */ /* 0x000fda00047a1670 */
[----:B0-----:R-:W-:-:S05]  /*1b6b0*/  @!P5 IADD3 R10, P6, R23, R2, RZ ;  /* 0x00000002170ad210 */ /* 0x001fca0007fde0ff */
[----:B------:R-:W-:Y:S02]  /*1b6c0*/  @!P5 IMAD.X R11, R3, 0x1, R19, P6 ;  /* 0x00000001030bd824 */ /* 0x000fe400030e0613 */
[----:B----4-:R-:W-:Y:S02]  /*1b6d0*/  @!P5 IMAD R12, R103, R17, RZ ;  /* 0x00000011670cd224 */ /* 0x010fe400078e02ff */
[----:B------:R-:W4:Y:S04]  /*1b6e0*/  LDL.LU R103, [R1+0xfc] ;  /* 0x0000fc0001677983 */ /* 0x000f280000300800 */
[----:B------:R0:W-:Y:S04]  /*1b6f0*/  @!P5 STG.E.U8 desc[UR60][R10.64+0x39], R12 ;  /* 0x0000390c0a00d986 */ /* 0x0001e8000c10113c */
[----:B0-----:R-:W3:Y:S04]  /*1b700*/  LDL.LU R12, [R1+0xe4] ;  /* 0x0000e400010c7983 */ /* 0x001ee80000300800 */
[----:B------:R-:W2:Y:S01]  /*1b710*/  LDL.LU R11, [R1+0xf0] ;  /* 0x0000f000010b7983 */ /* 0x000ea20000300800 */
[----:B------:R-:W-:-:S13]  /*1b720*/  ISETP.LT.OR P3, PT, R0, 0xd2, !P1 ;  /* 0x000000d20000780c */ /* 0x000fda0004f61670 */
[----:B------:R-:W-:-:S04]  /*1b730*/  @!P3 IADD3 R20, P5, P6, R23, R2, R16 ;  /* 0x000000021714b210 */ /* 0x000fc80007ebe010 */
[----:B------:R-:W-:Y:S02]  /*1b740*/  @!P3 IADD3.X R21, R19, R3, R233, P5, P6 ;  /* 0x000000031315b210 */ /* 0x000fe40002fec4e9 */
[C---:B------:R-:W-:Y:S02]  /*1b750*/  ISETP.LT.OR P5, PT, R0.reuse, 0x31, !P2 ;  /* 0x000000310000780c */ /* 0x040fe400057a1670 */
[----:B------:R-:W-:-:S11]  /*1b760*/  ISETP.LT.OR P3, PT, R0, 0xd9, !P1 ;  /* 0x000000d90000780c */ /* 0x000fd60004f61670 */
[----:B------:R-:W-:-:S05]  /*1b770*/  @!P5 IMAD R10, R15, R17, RZ ;  /* 0x000000110f0ad224 */ /* 0x000fca00078e02ff */
[----:B------:R3:W-:Y:S01]  /*1b780*/  @!P5 STG.E.U8 desc[UR60][R4.64+0x30], R10 ;  /* 0x0000300a0400d986 */ /* 0x0007e2000c10113c */
[----:B------:R-:W-:-:S04]  /*1b790*/  @!P3 IADD3 R14, P5, P6, R23, R2, R16 ;  /* 0x00000002170eb210 */ /* 0x000fc80007ebe010 */
[----:B------:R-:W-:Y:S02]  /*1b7a0*/  @!P3 IADD3.X R15, R19, R3, R233, P5, P6 ;  /* 0x00000003130fb210 */ /* 0x000fe40002fec4e9 */
[C---:B------:R-:W-:Y:S02]  /*1b7b0*/  ISETP.LT.OR P5, PT, R0.reuse, 0x32, !P2 ;  /* 0x000000320000780c */ /* 0x040fe400057a1670 */
[----:B------:R-:W-:Y:S02]  /*1b7c0*/  ISETP.LT.OR P3, PT, R0, 0x31, !P1 ;  /* 0x000000310000780c */ /* 0x000fe40004f61670 */
[----:B------:R-:W-:-:S04]  /*1b7d0*/  LOP3.LUT R22, R22, 0xffffbfff, RZ, 0xc0, !PT ;  /* 0xffffbfff16167812 */ /* 0x000fc800078ec0ff */
[----:B------:R-:W-:Y:S02]  /*1b7e0*/  @P4 LOP3.LUT R22, R22, 0x4000, RZ, 0xfc, !PT ;  /* 0x0000400016164812 */ /* 0x000fe400078efcff */
[----:B------:R-:W-:-:S03]  /*1b7f0*/  ISETP.LT.OR P4, PT, R0, 0xda, !P1 ;  /* 0x000000da0000780c */ /* 0x000fc60004f81670 */
[----:B---3--:R-:W-:-:S05]  /*1b800*/  @!P5 IMAD R10, R12, R17, RZ ;  /* 0x000000110c0ad224 */ /* 0x008fca00078e02ff */
[----:B------:R0:W-:Y:S05]  /*1b810*/  @!P5 STG.E.U8 desc[UR60][R4.64+0x31], R10 ;  /* 0x0000310a0400d986 */ /* 0x0001ea000c10113c */
[----:B------:R-:W-:Y:S01]  /*1b820*/  @!P4 IADD3 R12, P5, P6, R23, R2, R16 ;  /* 0x00000002170cc210 */ /* 0x000fe20007ebe010 */
[----:B0-----:R-:W-:-:S05]  /*1b830*/  @!P3 IMAD R10, R13, R17, RZ ;  /* 0x000000110d0ab224 */ /* 0x001fca00078e02ff */
[----:B------:R0:W-:Y:S01]  /*1b840*/  @!P3 STG.E.U8 desc[UR60][R110.64+0x30], R10 ;  /* 0x0000300a6e00b986 */ /* 0x0001e2000c10113c */
[C---:B------:R-:W-:Y:S02]  /*1b850*/  ISETP.LT.OR P3, PT, R0.reuse, 0x32, !P1 ;  /* 0x000000320000780c */ /* 0x040fe40004f61670 */
[----:B------:R-:W-:Y:S02]  /*1b860*/  @!P4 IADD3.X R13, R19, R3, R233, P5, P6 ;  /* 0x00000003130dc210 */ /* 0x000fe40002fec4e9 */
[----:B------:R-:W-:Y:S01]  /*1b870*/  ISETP.LT.OR P5, PT, R0, 0x39, !P2 ;  /* 0x000000390000780c */ /* 0x000fe200057a1670 */
[----:B0-----:R-:W3:Y:S08]  /*1b880*/  LDL.LU.64 R110, [R1+0x3f8] ;  /* 0x0003f800016e7983 */ /* 0x001ef00000300a00 */
[----:B------:R-:W-:-:S05]  /*1b890*/  @!P3 IMAD R10, R95, R17, RZ ;  /* 0x000000115f0ab224 */ /* 0x000fca00078e02ff */
[----:B------:R2:W-:Y:S02]  /*1b8a0*/  @!P3 STG.E.U8 desc[UR60][R96.64+0x31], R10 ;  /* 0x0000310a6000b986 */ /* 0x0005e4000c10113c */
[-C--:B--2---:R-:W-:Y:S02]  /*1b8b0*/  @!P5 IMAD R10, R11, R17.reuse, RZ ;  /* 0x000000110b0ad224 */ /* 0x084fe400078e02ff */
[----:B------:R-:W2:Y:S04]  /*1b8c0*/  LDL.LU.64 R96, [R1+0x3f0] ;  /* 0x0003f00001607983 */ /* 0x000ea80000300a00 */
[----:B------:R0:W-:Y:S01]  /*1b8d0*/  @!P5 STG.E.U8 desc[UR60][R4.64+0x38], R10 ;  /* 0x0000380a0400d986 */ /* 0x0001e2000c10113c */
[C---:B------:R-:W-:Y:S02]  /*1b8e0*/  ISETP.LT.OR P5, PT, R0.reuse, 0x3a, !P2 ;  /* 0x0000003a0000780c */ /* 0x040fe400057a1670 */
[----:B------:R-:W-:Y:S01]  /*1b8f0*/  ISETP.LT.OR P3, PT, R0, 0x39, !P1 ;  /* 0x000000390000780c */ /* 0x000fe20004f61670 */
[----:B------:R-:W3:Y:S10]  /*1b900*/  LDL.LU R95, [R1+0xd8] ;  /* 0x0000d800015f7983 */ /* 0x000ef40000300800 */
[----:B0-----:R-:W-:-:S05]  /*1b910*/  @!P5 IMAD R10, R232, R17, RZ ;  /* 0x00000011e80ad224 */ /* 0x001fca00078e02ff */
[----:B------:R0:W-:Y:S01]  /*1b920*/  @!P5 STG.E.U8 desc[UR60][R4.64+0x39], R10 ;  /* 0x0000390a0400d986 */ /* 0x0001e2000c10113c */
[----:B------:R-:W-:Y:S01]  /*1b930*/  ISETP.LT.OR P5, PT, R0, 0x3a, !P1 ;  /* 0x0000003a0000780c */ /* 0x000fe20004fa1670 */
[----:B0-----:R-:W-:-:S05]  /*1b940*/  @!P3 IMAD R10, R94, R17, RZ ;  /* 0x000000115e0ab224 */ /* 0x001fca00078e02ff */
[----:B------:R4:W-:Y:S07]  /*1b950*/  @!P3 STG.E.U8 desc[UR60][R98.64+0x38], R10 ;  /* 0x0000380a6200b986 */ /* 0x0009ee000c10113c */
[----:B----4-:R-:W-:Y:S01]  /*1b960*/  @!P5 IMAD R10, R103, R17, RZ ;  /* 0x00000011670ad224 */ /* 0x010fe200078e02ff */
[----:B------:R-:W4:Y:S04]  /*1b970*/  LDL.LU.64 R98, [R1+0x3e8] ;  /* 0x0003e80001627983 */ /* 0x000f280000300a00 */
[----:B------:R-:W2:Y:S04]  /*1b980*/  LDL.LU R94, [R1+0xdc] ;  /* 0x0000dc00015e7983 */ /* 0x000ea80000300800 */
[----:B------:R0:W-:Y:S04]  /*1b990*/  @!P5 STG.E.U8 desc[UR60][R100.64+0x39], R10 ;  /* 0x0000390a6400d986 */ /* 0x0001e8000c10113c */
[----:B0-----:R-:W4:Y:S04]  /*1b9a0*/  LDL.LU.64 R100, [R1+0x3e0] ;  /* 0x0003e00001647983 */ /* 0x001f280000300a00 */
[----:B------:R-:W3:Y:S01]  /*1b9b0*/  LDL.LU R10, [R1+0xc0] ;  /* 0x0000c000010a7983 */ /* 0x000ee20000300800 */
[----:B------:R-:W-:-:S03]  /*1b9c0*/  ISETP.GE.AND P6, PT, R18, 0x1, PT ;  /* 0x000000011200780c */ /* 0x000fc60003fc6270 */
[----:B------:R-:W4:Y:S01]  /*1b9d0*/  LDL.LU R11, [R1+0xa4] ;  /* 0x0000a400010b7983 */ /* 0x000f220000300800 */
[----:B------:R-:W-:-:S03]  /*1b9e0*/  ISETP.LT.OR P5, PT, R0, 0x41, !P6 ;  /* 0x000000410000780c */ /* 0x000fc600077a1670 */
[----:B------:R-:W4:Y:S04]  /*1b9f0*/  LDL.LU R103, [R1+0xa8] ;  /* 0x0000a80001677983 */ /* 0x000f280000300800 */
[----:B------:R-:W4:Y:S06]  /*1ba00*/  LDL.LU R232, [R1+0xac] ;  /* 0x0000ac0001e87983 */ /* 0x000f2c0000300800 */
[----:B---3--:R-:W-:-:S05]  /*1ba10*/  @!P5 IMAD R10, R10, R17, RZ ;  /* 0x000000110a0ad224 */ /* 0x008fca00078e02ff */
[----:B------:R0:W-:Y:S04]  /*1ba20*/  @!P5 STG.E.U8 desc[UR60][R6.64+0x40], R10 ;  /* 0x0000400a0600d986 */ /* 0x0001e8000c10113c */
[----:B0-----:R-:W3:Y:S01]  /*1ba30*/  LDL.LU R10, [R1+0xc4] ;  /* 0x0000c400010a7983 */ /* 0x001ee20000300800 */
[----:B------:R-:W-:Y:S02]  /*1ba40*/  ISETP.LT.OR P5, PT, R0, 0x42, !P6 ;  /* 0x000000420000780c */ /* 0x000fe400077a1670 */
[----:B------:R-:W-:-:S11]  /*1ba50*/  LOP3.LUT P3, RZ, R22, 0x2000, RZ, 0xc0, !PT ;  /* 0x0000200016ff7812 */ /* 0x000fd6000786c0ff */
[----:B---3--:R-:W-:-:S05]  /*1ba60*/  @!P5 IMAD R10, R10, R17, RZ ;  /* 0x000000110a0ad224 */ /* 0x008fca00078e02ff */
[----:B------:R0:W-:Y:S04]  /*1ba70*/  @!P5 STG.E.U8 desc[UR60][R6.64+0x41], R10 ;  /* 0x0000410a0600d986 */ /* 0x0001e8000c10113c */
[----:B0-----:R-:W3:Y:S01]  /*1ba80*/  LDL.LU R10, [R1+0xc8] ;  /* 0x0000c800010a7983 */ /* 0x001ee20000300800 */
[----:B------:R-:W-:-:S13]  /*1ba90*/  ISETP.LT.OR P5, PT, R0, 0x41, !P3 ;  /* 0x000000410000780c */ /* 0x000fda0005fa1670 */
        /* <DEDUP_REMOVED lines=13> */
[----:B------:R0:W-:Y:S01]  /*1bb70*/  @!P5 STG.E.U8 desc[UR60][R6.64+0x49], R10 ;  /* 0x0000490a0600d986 */ /* 0x0001e2000c10113c */
[----:B------:R-:W-:-:S13]  /*1bb80*/  ISETP.LT.OR P5, PT, R0, 0x49, !P3 ;  /* 0x000000490000780c */ /* 0x000fda0005fa1670 */
[----:B0-----:R-:W-:Y:S02]  /*1bb90*/  @!P5 IMAD R10, R95, R17, RZ ;  /* 0x000000115f0ad224 */ /* 0x001fe400078e02ff */
[----:B------:R-:W3:Y:S04]  /*1bba0*/  LDL.LU R95, [R1+0xb8] ;  /* 0x0000b800015f7983 */ /* 0x000ee80000300800 */
[----:B------:R2:W-:Y:S01]  /*1bbb0*/  @!P5 STG.E.U8 desc[UR60][R8.64+0x48], R10 ;  /* 0x0000480a0800d986 */ /* 0x0005e2000c10113c */
[----:B------:R-:W-:-:S13]  /*1bbc0*/  ISETP.LT.OR P5, PT, R0, 0x4a, !P3 ;  /* 0x0000004a0000780c */ /* 0x000fda0005fa1670 */
[----:B--2---:R-:W-:Y:S02]  /*1bbd0*/  @!P5 IMAD R10, R94, R17, RZ ;  /* 0x000000115e0ad224 */ /* 0x004fe400078e02ff */
[----:B------:R-:W2:Y:S04]  /*1bbe0*/  LDL.LU R94, [R1+0xbc] ;  /* 0x0000bc00015e7983 */ /* 0x000ea80000300800 */
[----:B------:R0:W-:Y:S04]  /*1bbf0*/  @!P5 STG.E.U8 desc[UR60][R8.64+0x49], R10 ;  /* 0x0000490a0800d986 */ /* 0x0001e8000c10113c */
[----:B0-----:R-:W4:Y:S01]  /*1bc00*/  LDL.LU R10, [R1+0xa0] ;  /* 0x0000a000010a7983 */ /* 0x001f220000300800 */
[----:B------:R-:W-:-:S04]  /*1bc10*/  LOP3.LUT P4, RZ, R22, 0x4000, RZ, 0xc0, !PT ;  /* 0x0000400016ff7812 */ /* 0x000fc8000788c0ff */
[----:B------:R-:W-:-:S13]  /*1bc20*/  ISETP.LT.OR P5, PT, R0, 0x41, !P4 ;  /* 0x000000410000780c */ /* 0x000fda00067a1670 */
[----:B----4-:R-:W-:-:S05]  /*1bc30*/  @!P5 IMAD R10, R10, R17, RZ ;  /* 0x000000110a0ad224 */ /* 0x010fca00078e02ff */
[----:B------:R0:W-:Y:S01]  /*1bc40*/  @!P5 STG.E.U8 desc[UR60][R2.64+0x40], R10 ;  /* 0x0000400a0200d986 */ /* 0x0001e2000c10113c */
[----:B------:R-:W-:-:S13]  /*1bc50*/  ISETP.LT.OR P5, PT, R0, 0x42, !P4 ;  /* 0x000000420000780c */ /* 0x000fda00067a1670 */
[----:B0-----:R-:W-:-:S05]  /*1bc60*/  @!P5 IMAD R10, R11, R17, RZ ;  /* 0x000000110b0ad224 */ /* 0x001fca00078e02ff */
[----:B------:R0:W-:Y:S01]  /*1bc70*/  @!P5 STG.E.U8 desc[UR60][R2.64+0x41], R10 ;  /* 0x0000410a0200d986 */ /* 0x0001e2000c10113c */
[----:B------:R-:W-:-:S13]  /*1bc80*/  ISETP.LT.OR P5, PT, R0, 0x41, !P0 ;  /* 0x000000410000780c */ /* 0x000fda00047a1670 */
[----:B0-----:R-:W-:Y:S01]  /*1bc90*/  @!P5 IADD3 R10, P6, R23, R2, RZ ;  /* 0x00000002170ad210 */ /* 0x001fe20007fde0ff */
[----:B------:R-:W-:-:S04]  /*1bca0*/  @!P5 IMAD R103, R103, R17, RZ ;  /* 0x000000116767d224 */ /* 0x000fc800078e02ff */
[----:B------:R-:W-:-:S05]  /*1bcb0*/  @!P5 IMAD.X R11, R3, 0x1, R19, P6 ;  /* 0x00000001030bd824 */ /* 0x000fca00030e0613 */
[----:B------:R0:W-:Y:S01]  /*1bcc0*/  @!P5 STG.E.U8 desc[UR60][R10.64+0x40], R103 ;  /* 0x000040670a00d986 */ /* 0x0001e2000c10113c */
[----:B------:R-:W-:-:S03]  /*1bcd0*/  ISETP.LT.OR P5, PT, R0, 0x42, !P0 ;  /* 0x000000420000780c */ /* 0x000fc600047a1670 */
[----:B0-----:R-:W4:Y:S10]  /*1bce0*/  LDL.LU R103, [R1+0x3dc] ;  /* 0x0003dc0001677983 */ /* 0x001f340000300800 */
[----:B------:R-:W-:Y:S01]  /*1bcf0*/  @!P5 IADD3 R10, P6, R23, R2, RZ ;  /* 0x00000002170ad210 */ /* 0x000fe20007fde0ff */
[----:B------:R-:W-:-:S04]  /*1bd00*/  @!P5 IMAD R232, R232, R17, RZ ;  /* 0x00000011e8e8d224 */ /* 0x000fc800078e02ff */
[----:B------:R-:W-:-:S05]  /*1bd10*/  @!P5 IMAD.X R11, R3, 0x1, R19, P6 ;  /* 0x00000001030bd824 */ /* 0x000fca00030e0613 */
[----:B------:R0:W-:Y:S04]  /*1bd20*/  @!P5 STG.E.U8 desc[UR60][R10.64+0x41], R232 ;  /* 0x000041e80a00d986 */ /* 0x0001e8000c10113c */
[----:B0-----:R-:W3:Y:S04]  /*1bd30*/  LDL.LU R10, [R1+0xb0] ;  /* 0x0000b000010a7983 */ /* 0x001ee80000300800 */
[----:B------:R-:W2:Y:S01]  /*1bd40*/  LDL.LU R11, [R1+0xb4] ;  /* 0x0000b400010b7983 */ /* 0x000ea20000300800 */
[----:B------:R-:W-:-:S03]  /*1bd50*/  ISETP.LT.OR P5, PT, R0, 0x49, !P4 ;  /* 0x000000490000780c */ /* 0x000fc600067a1670 */
[----:B------:R-:W4:Y:S10]  /*1bd60*/  LDL.LU R232, [R1+0x8c] ;  /* 0x00008c0001e87983 */ /* 0x000f340000300800 */
[----:B---3--:R-:W-:-:S05]  /*1bd70*/  @!P5 IMAD R10, R10, R17, RZ ;  /* 0x000000110a0ad224 */ /* 0x008fca00078e02ff */
[----:B------:R2:W-:Y:S01]  /*1bd80*/  @!P5 STG.E.U8 desc[UR60][R2.64+0x48], R10 ;  /* 0x0000480a0200d986 */ /* 0x0005e2000c10113c */
[----:B------:R-:W-:-:S13]  /*1bd90*/  ISETP.LT.OR P5, PT, R0, 0x4a, !P4 ;  /* 0x0000004a0000780c */ /* 0x000fda00067a1670 */
[----:B--2---:R-:W-:-:S05]  /*1bda0*/  @!P5 IMAD R10, R11, R17, RZ ;  /* 0x000000110b0ad224 */ /* 0x004fca00078e02ff */
[----:B------:R0:W-:Y:S01]  /*1bdb0*/  @!P5 STG.E.U8 desc[UR60][R2.64+0x49], R10 ;  /* 0x0000490a0200d986 */ /* 0x0001e2000c10113c */
[----:B------:R-:W-:-:S13]  /*1bdc0*/  ISETP.LT.OR P5, PT, R0, 0x49, !P0 ;  /* 0x000000490000780c */ /* 0x000fda00047a1670 */
[----:B0-----:R-:W-:Y:S01]  /*1bdd0*/  @!P5 IADD3 R10, P6, R23, R2, RZ ;  /* 0x00000002170ad210 */ /* 0x001fe20007fde0ff */
[----:B------:R-:W-:-:S04]  /*1bde0*/  @!P5 IMAD R95, R95, R17, RZ ;  /* 0x000000115f5fd224 */ /* 0x000fc800078e02ff */
[----:B------:R-:W-:-:S05]  /*1bdf0*/  @!P5 IMAD.X R11, R3, 0x1, R19, P6 ;  /* 0x00000001030bd824 */ /* 0x000fca00030e0613 */
[----:B------:R0:W-:Y:S01]  /*1be00*/  @!P5 STG.E.U8 desc[UR60][R10.64+0x48], R95 ;  /* 0x0000485f0a00d986 */ /* 0x0001e2000c10113c */
[----:B------:R-:W-:-:S03]  /*1be10*/  ISETP.LT.OR P5, PT, R0, 0x4a, !P0 ;  /* 0x0000004a0000780c */ /* 0x000fc600047a1670 */
[----:B0-----:R-:W2:Y:S10]  /*1be20*/  LDL.LU R95, [R1+0x9c] ;  /* 0x00009c00015f7983 */ /* 0x001eb40000300800 */
[----:B------:R-:W-:Y:S01]  /*1be30*/  @!P5 IADD3 R10, P6, R23, R2, RZ ;  /* 0x00000002170ad210 */ /* 0x000fe20007fde0ff */
[----:B------:R-:W-:-:S04]  /*1be40*/  @!P5 IMAD R94, R94, R17, RZ ;  /* 0x000000115e5ed224 */ /* 0x000fc800078e02ff */
[----:B------:R-:W-:-:S05]  /*1be50*/  @!P5 IMAD.X R11, R3, 0x1, R19, P6 ;  /* 0x00000001030bd824 */ /* 0x000fca00030e0613 */
[----:B------:R0:W-:Y:S04]  /*1be60*/  @!P5 STG.E.U8 desc[UR60][R10.64+0x49], R94 ;  /* 0x0000495e0a00d986 */ /* 0x0001e8000c10113c */
[----:B0-----:R-:W3:Y:S04]  /*1be70*/  LDL.LU R94, [R1+0x3d8] ;  /* 0x0003d800015e7983 */ /* 0x001ee80000300800 */
[----:B------:R-:W4:Y:S01]  /*1be80*/  LDL.LU R10, [R1+0x80] ;  /* 0x00008000010a7983 */ /* 0x000f220000300800 */
[----:B------:R-:W-:-:S03]  /*1be90*/  ISETP.LT.OR P5, PT, R0, 0x41, !P2 ;  /* 0x000000410000780c */ /* 0x000fc600057a1670 */
[----:B------:R-:W2:Y:S10]  /*1bea0*/  LDL.LU R11, [R1+0x98] ;  /* 0x00009800010b7983 */ /* 0x000eb40000300800 */
[----:B----4-:R-:W-:-:S05]  /*1beb0*/  @!P5 IMAD R10, R10, R17, RZ ;  /* 0x000000110a0ad224 */ /* 0x010fca00078e02ff */
[----:B------:R0:W-:Y:S04]  /*1bec0*/  @!P5 STG.E.U8 desc[UR60][R4.64+0x40], R10 ;  /* 0x0000400a0400d986 */ /* 0x0001e8000c10113c */
[----:B0-----:R-:W4:Y:S01]  /*1bed0*/  LDL.LU R10, [R1+0x84] ;  /* 0x00008400010a7983 */ /* 0x001f220000300800 */
[C---:B------:R-:W-:Y:S02]  /*1bee0*/  ISETP.LT.OR P5, PT, R0.reuse, 0x42, !P2 ;  /* 0x000000420000780c */ /* 0x040fe400057a1670 */
[----:B------:R-:W-:Y:S02]  /*1bef0*/  ISETP.LT.OR P6, PT, R0, 0x41, !P1 ;  /* 0x000000410000780c */ /* 0x000fe40004fc1670 */
[----:B------:R-:W-:-:S09]  /*1bf00*/  LOP3.LUT R22, R22, 0xffffefff, RZ, 0xc0, !PT ;  /* 0xffffefff16167812 */ /* 0x000fd200078ec0ff */
[----:B----4-:R-:W-:-:S05]  /*1bf10*/  @!P5 IMAD R10, R10, R17, RZ ;  /* 0x000000110a0ad224 */ /* 0x010fca00078e02ff */
[----:B------:R0:W-:Y:S04]  /*1bf20*/  @!P5 STG.E.U8 desc[UR60][R4.64+0x41], R10 ;  /* 0x0000410a0400d986 */ /* 0x0001e8000c10113c */
[----:B0-----:R-:W4:Y:S01]  /*1bf30*/  LDL.LU R10, [R1+0x88] ;  /* 0x00008800010a7983 */ /* 0x001f220000300800 */
[----:B------:R-:W-:Y:S02]  /*1bf40*/  @P3 LOP3.LUT R22, R22, 0x1000, RZ, 0xfc, !PT ;  /* 0x0000100016163812 */ /* 0x000fe400078efcff */
[----:B------:R-:W-:Y:S01]  /*1bf50*/  ISETP.LT.OR P3, PT, R0, 0x42, !P1 ;  /* 0x000000420000780c */ /* 0x000fe20004f61670 */
[----:B----4-:R-:W-:-:S05]  /*1bf60*/  @!P6 IMAD R10, R10, R17, RZ ;  /* 0x000000110a0ae224 */ /* 0x010fca00078e02ff */
[----:B------:R0:W-:Y:S07]  /*1bf70*/  @!P6 STG.E.U8 desc[UR60][R88.64+0x40], R10 ;  /* 0x0000400a5800e986 */ /* 0x0001ee000c10113c */
[----:B0-----:R-:W-:Y:S01]  /*1bf80*/  @!P3 IMAD R10, R232, R17, RZ ;  /* 0x00000011e80ab224 */ /* 0x001fe200078e02ff */
[----:B------:R-:W4:Y:S04]  /*1bf90*/  LDL.LU.64 R88, [R1+0x3d0] ;  /* 0x0003d00001587983 */ /* 0x000f280000300a00 */
[----:B------:R0:W-:Y:S04]  /*1bfa0*/  @!P3 STG.E.U8 desc[UR60][R90.64+0x41], R10 ;  /* 0x0000410a5a00b986 */ /* 0x0001e8000c10113c */
[----:B0-----:R-:W3:Y:S04]  /*1bfb0*/  LDL.LU.64 R90, [R1+0x3c8] ;  /* 0x0003c800015a7983 */ /* 0x001ee80000300a00 */
[----:B------:R-:W2:Y:S01]  /*1bfc0*/  LDL.LU R10, [R1+0x90] ;  /* 0x00009000010a7983 */ /* 0x000ea20000300800 */
[----:B------:R-:W-:-:S03]  /*1bfd0*/  ISETP.LT.OR P5, PT, R0, 0x49, !P2 ;  /* 0x000000490000780c */ /* 0x000fc600057a1670 */
[----:B------:R-:W4:Y:S10]  /*1bfe0*/  LDL.LU R232, [R1+0x78] ;  /* 0x0000780001e87983 */ /* 0x000f340000300800 */
[----:B--2---:R-:W-:-:S05]  /*1bff0*/  @!P5 IMAD R10, R10, R17, RZ ;  /* 0x000000110a0ad224 */ /* 0x004fca00078e02ff */
[----:B------:R0:W-:Y:S04]  /*1c000*/  @!P5 STG.E.U8 desc[UR60][R4.64+0x48], R10 ;  /* 0x0000480a0400d986 */ /* 0x0001e8000c10113c */
[----:B0-----:R-:W2:Y:S01]  /*1c010*/  LDL.LU R10, [R1+0x94] ;  /* 0x00009400010a7983 */ /* 0x001ea20000300800 */
[C---:B------:R-:W-:Y:S02]  /*1c020*/  ISETP.LT.OR P5, PT, R0.reuse, 0x4a, !P2 ;  /* 0x0000004a0000780c */ /* 0x040fe400057a1670 */
[----:B------:R-:W-:-:S11]  /*1c030*/  ISETP.LT.OR P3, PT, R0, 0x49, !P1 ;  /* 0x000000490000780c */ /* 0x000fd60004f61670 */
[----:B--2---:R-:W-:-:S05]  /*1c040*/  @!P5 IMAD R10, R10, R17, RZ ;  /* 0x000000110a0ad224 */ /* 0x004fca00078e02ff */
[----:B------:R0:W-:Y:S01]  /*1c050*/  @!P5 STG.E.U8 desc[UR60][R4.64+0x49], R10 ;  /* 0x0000490a0400d986 */ /* 0x0001e2000c10113c */
[----:B------:R-:W-:Y:S01]  /*1c060*/  ISETP.LT.OR P5, PT, R0, 0x4a, !P1 ;  /* 0x0000004a0000780c */ /* 0x000fe20004fa1670 */
[----:B0-----:R-:W-:-:S05]  /*1c070*/  @!P3 IMAD R10, R11, R17, RZ ;  /* 0x000000110b0ab224 */ /* 0x001fca00078e02ff */
[----:B------:R0:W-:Y:S07]  /*1c080*/  @!P3 STG.E.U8 desc[UR60][R80.64+0x48], R10 ;  /* 0x0000480a5000b986 */ /* 0x0001ee000c10113c */
[----:B0-----:R-:W-:Y:S01]  /*1c090*/  @!P5 IMAD R10, R95, R17, RZ ;  /* 0x000000115f0ad224 */ /* 0x001fe200078e02ff */
[----:B------:R-:W2:Y:S04]  /*1c0a0*/  LDL.LU R81, [R1+0x7c] ;  /* 0x00007c0001517983 */ /* 0x000ea80000300800 */
[----:B------:R0:W-:Y:S04]  /*1c0b0*/  @!P5 STG.E.U8 desc[UR60][R92.64+0x49], R10 ;  /* 0x0000490a5c00d986 */ /* 0x0001e8000c10113c */
[----:B0-----:R-:W3:Y:S04]  /*1c0c0*/  LDL.LU.64 R92, [R1+0x3c0] ;  /* 0x0003c000015c7983 */ /* 0x001ee80000300a00 */
[----:B------:R-:W4:Y:S01]  /*1c0d0*/  LDL.LU R10, [R1+0x60] ;  /* 0x00006000010a7983 */ /* 0x000f220000300800 */
[----:B------:R-:W-:-:S03]  /*1c0e0*/  ISETP.GE.AND P6, PT, R18, 0x1, PT ;  /* 0x000000011200780c */ /* 0x000fc60003fc6270 */
[----:B------:R-:W3:Y:S01]  /*1c0f0*/  LDL.LU R11, [R1+0x44] ;  /* 0x00004400010b7983 */ /* 0x000ee20000300800 */
[----:B------:R-:W-:-:S03]  /*1c100*/  ISETP.LT.OR P5, PT, R0, 0x51, !P6 ;  /* 0x000000510000780c */ /* 0x000fc600077a1670 */
[----:B------:R-:W3:Y:S04]  /*1c110*/  LDL.LU R95, [R1+0x48] ;  /* 0x00004800015f7983 */ /* 0x000ee80000300800 */
[----:B------:R-:W3:Y:S06]  /*1c120*/  LDL.LU R80, [R1+0x4c] ;  /* 0x00004c0001507983 */ /* 0x000eec0000300800 */
[----:B----4-:R-:W-:-:S05]  /*1c130*/  @!P5 IMAD R10, R10, R17, RZ ;  /* 0x000000110a0ad224 */ /* 0x010fca00078e02ff */
[----:B------:R0:W-:Y:S04]  /*1c140*/  @!P5 STG.E.U8 desc[UR60][R6.64+0x50], R10 ;  /* 0x0000500a0600d986 */ /* 0x0001e8000c10113c */
[----:B0-----:R-:W4:Y:S01]  /*1c150*/  LDL.LU R10, [R1+0x64] ;  /* 0x00006400010a7983 */ /* 0x001f220000300800 */
[----:B------:R-:W-:Y:S02]  /*1c160*/  ISETP.LT.OR P5, PT, R0, 0x52, !P6 ;  /* 0x000000520000780c */ /* 0x000fe400077a1670 */
[----:B------:R-:W-:-:S11]  /*1c170*/  LOP3.LUT P3, RZ, R22, 0x1000, RZ, 0xc0, !PT ;  /* 0x0000100016ff7812 */ /* 0x000fd6000786c0ff */
[----:B----4-:R-:W-:-:S05]  /*1c180*/  @!P5 IMAD R10, R10, R17, RZ ;  /* 0x000000110a0ad224 */ /* 0x010fca00078e02ff */
[----:B------:R0:W-:Y:S04]  /*1c190*/  @!P5 STG.E.U8 desc[UR60][R6.64+0x51], R10 ;  /* 0x0000510a0600d986 */ /* 0x0001e8000c10113c */
[----:B0-----:R-:W4:Y:S01]  /*1c1a0*/  LDL.LU R10, [R1+0x68] ;  /* 0x00006800010a7983 */ /* 0x001f220000300800 */
[----:B------:R-:W-:-:S13]  /*1c1b0*/  ISETP.LT.OR P5, PT, R0, 0x51, !P3 ;  /* 0x000000510000780c */ /* 0x000fda0005fa1670 */
        /* <DEDUP_REMOVED lines=13> */
[----:B------:R0:W-:Y:S01]  /*1c290*/  @!P5 STG.E.U8 desc[UR60][R6.64+0x59], R10 ;  /* 0x0000590a0600d986 */ /* 0x0001e2000c10113c */
[----:B------:R-:W-:-:S13]  /*1c2a0*/  ISETP.LT.OR P5, PT, R0, 0x59, !P3 ;  /* 0x000000590000780c */ /* 0x000fda0005fa1670 */
[----:B0-----:R-:W-:-:S05]  /*1c2b0*/  @!P5 IMAD R10, R232, R17, RZ ;  /* 0x00000011e80ad224 */ /* 0x001fca00078e02ff */
[----:B------:R2:W-:Y:S01]  /*1c2c0*/  @!P5 STG.E.U8 desc[UR60][R8.64+0x58], R10 ;  /* 0x0000580a0800d986 */ /* 0x0005e2000c10113c */
[----:B------:R-:W-:-:S13]  /*1c2d0*/  ISETP.LT.OR P5, PT, R0, 0x5a, !P3 ;  /* 0x0000005a0000780c */ /* 0x000fda0005fa1670 */
[----:B--2---:R-:W-:Y:S02]  /*1c2e0*/  @!P5 IMAD R10, R81, R17, RZ ;  /* 0x00000011510ad224 */ /* 0x004fe400078e02ff */
[----:B------:R-:W2:Y:S04]  /*1c2f0*/  LDL.LU R81, [R1+0x58] ;  /* 0x0000580001517983 */ /* 0x000ea80000300800 */
[----:B------:R-:W4:Y:S04]  /*1c300*/  LDL.LU R232, [R1+0x5c] ;  /* 0x00005c0001e87983 */ /* 0x000f280000300800 */
[----:B------:R0:W-:Y:S04]  /*1c310*/  @!P5 STG.E.U8 desc[UR60][R8.64+0x59], R10 ;  /* 0x0000590a0800d986 */ /* 0x0001e8000c10113c */
[----:B0-----:R-:W3:Y:S01]  /*1c320*/  LDL.LU R10, [R1+0x40] ;  /* 0x00004000010a7983 */ /* 0x001ee20000300800 */
[----:B------:R-:W-:-:S13]  /*1c330*/  ISETP.LT.OR P5, PT, R0, 0x51, !P4 ;  /* 0x000000510000780c */ /* 0x000fda00067a1670 */
[----:B---3--:R-:W-:-:S05]  /*1c340*/  @!P5 IMAD R10, R10, R17, RZ ;  /* 0x000000110a0ad224 */ /* 0x008fca00078e02ff */
        /* <DEDUP_REMOVED lines=10> */
[----:B0-----:R-:W3:Y:S10]  /*1c3f0*/  LDL.LU R95, [R1+0x3bc] ;  /* 0x0003bc00015f7983 */ /* 0x001ef40000300800 */
[----:B------:R-:W-:Y:S01]  /*1c400*/  @!P5 IADD3 R10, P6, R23, R2, RZ ;  /* 0x00000002170ad210 */ /* 0x000fe20007fde0ff */
[----:B------:R-:W-:-:S04]  /*1c410*/  @!P5 IMAD R80, R80, R17, RZ ;  /* 0x000000115050d224 */ /* 0x000fc800078e02ff */
[----:B------:R-:W-:-:S05]  /*1c420*/  @!P5 IMAD.X R11, R3, 0x1, R19, P6 ;  /* 0x00000001030bd824 */ /* 0x000fca00030e0613 */
[----:B------:R0:W-:Y:S04]  /*1c430*/  @!P5 STG.E.U8 desc[UR60][R10.64+0x51], R80 ;  /* 0x000051500a00d986 */ /* 0x0001e8000c10113c */
[----:B0-----:R-:W3:Y:S04]  /*1c440*/  LDL.LU R80, [R1+0x3b8] ;  /* 0x0003b80001507983 */ /* 0x001ee80000300800 */
[----:B------:R-:W2:Y:S04]  /*1c450*/  LDL.LU R10, [R1+0x50] ;  /* 0x00005000010a7983 */ /* 0x000ea80000300800 */
[----:B------:R-:W4:Y:S01]  /*1c460*/  LDL.LU R11, [R1+0x54] ;  /* 0x00005400010b7983 */ /* 0x000f220000300800 */
[----:B------:R-:W-:-:S13]  /*1c470*/  ISETP.LT.OR P5, PT, R0, 0x59, !P4 ;  /* 0x000000590000780c */ /* 0x000fda00067a1670 */
[----:B--2---:R-:W-:-:S05]  /*1c480*/  @!P5 IMAD R10, R10, R17, RZ ;  /* 0x000000110a0ad224 */ /* 0x004fca00078e02ff */
[----:B------:R4:W-:Y:S01]  /*1c490*/  @!P5 STG.E.U8 desc[UR60][R2.64+0x58], R10 ;  /* 0x0000580a0200d986 */ /* 0x0009e2000c10113c */
[----:B------:R-:W-:-:S13]  /*1c4a0*/  ISETP.LT.OR P5, PT, R0, 0x5a, !P4 ;  /* 0x0000005a0000780c */ /* 0x000fda00067a1670 */
[----:B----4-:R-:W-:-:S05]  /*1c4b0*/  @!P5 IMAD R10, R11, R17, RZ ;  /* 0x000000110b0ad224 */ /* 0x010fca00078e02ff */
        /* <DEDUP_REMOVED lines=12> */
[----:B0-----:R4:W5:Y:S04]  /*1c580*/  LDL.LU R232, [R1+0x3b0] ;  /* 0x0003b00001e87983 */ /* 0x0019680000300800 */
[----:B------:R-:W3:Y:S01]  /*1c590*/  LDL.LU R10, [R1+0x20] ;  /* 0x00002000010a7983 */ /* 0x000ee20000300800 */
[----:B------:R-:W-:-:S03]  /*1c5a0*/  ISETP.LT.OR P5, PT, R0, 0x51, !P2 ;  /* 0x000000510000780c */ /* 0x000fc600057a1670 */
[----:B------:R-:W4:Y:S10]  /*1c5b0*/  LDL.LU R11, [R1+0x2c] ;  /* 0x00002c00010b7983 */ /* 0x000f340000300800 */
[----:B---3--:R-:W-:-:S05]  /*1c5c0*/  @!P5 IMAD R10, R10, R17, RZ ;  /* 0x000000110a0ad224 */ /* 0x008fca00078e02ff */
[----:B------:R0:W-:Y:S04]  /*1c5d0*/  @!P5 STG.E.U8 desc[UR60][R4.64+0x50], R10 ;  /* 0x0000500a0400d986 */ /* 0x0001e8000c10113c */
[----:B0-----:R-:W3:Y:S01]  /*1c5e0*/  LDL.LU R10, [R1+0x24] ;  /* 0x00002400010a7983 */ /* 0x001ee20000300800 */
[C---:B------:R-:W-:Y:S02]  /*1c5f0*/  ISETP.LT.OR P5, PT, R0.reuse, 0x52, !P2 ;  /* 0x000000520000780c */ /* 0x040fe400057a1670 */
[----:B------:R-:W-:Y:S02]  /*1c600*/  ISETP.LT.OR P6, PT, R0, 0x51, !P1 ;  /* 0x000000510000780c */ /* 0x000fe40004fc1670 */
[----:B------:R-:W-:-:S09]  /*1c610*/  LOP3.LUT R22, R22, 0xfffff7ff, RZ, 0xc0, !PT ;  /* 0xfffff7ff16167812 */ /* 0x000fd200078ec0ff */
[----:B---3--:R-:W-:-:S05]  /*1c620*/  @!P5 IMAD R10, R10, R17, RZ ;  /* 0x000000110a0ad224 */ /* 0x008fca00078e02ff */
[----:B------:R0:W-:Y:S04]  /*1c630*/  @!P5 STG.E.U8 desc[UR60][R4.64+0x51], R10 ;  /* 0x0000510a0400d986 */ /* 0x0001e8000c10113c */
[----:B0-----:R-:W3:Y:S01]  /*1c640*/  LDL.LU R10, [R1+0x28] ;  /* 0x00002800010a7983 */ /* 0x001ee20000300800 */
[----:B------:R-:W-:Y:S02]  /*1c650*/  @P3 LOP3.LUT R22, R22, 0x800, RZ, 0xfc, !PT ;  /* 0x0000080016163812 */ /* 0x000fe400078efcff */
[----:B------:R-:W-:Y:S01]  /*1c660*/  ISETP.LT.OR P3, PT, R0, 0x52, !P1 ;  /* 0x000000520000780c */ /* 0x000fe20004f61670 */
[----:B---3--:R-:W-:-:S05]  /*1c670*/  @!P6 IMAD R10, R10, R17, RZ ;  /* 0x000000110a0ae224 */ /* 0x008fca00078e02ff */
[----:B------:R4:W-:Y:S07]  /*1c680*/  @!P6 STG.E.U8 desc[UR60][R82.64+0x50], R10 ;  /* 0x0000500a5200e986 */ /* 0x0009ee000c10113c */
[----:B----4-:R-:W-:Y:S01]  /*1c690*/  @!P3 IMAD R10, R11, R17, RZ ;  /* 0x000000110b0ab224 */ /* 0x010fe200078e02ff */
[----:B------:R-:W3:Y:S04]  /*1c6a0*/  LDL.LU.64 R82, [R1+0x3a8] ;  /* 0x0003a80001527983 */ /* 0x000ee80000300a00 */
[----:B------:R0:W-:Y:S04]  /*1c6b0*/  @!P3 STG.E.U8 desc[UR60][R84.64+0x51], R10 ;  /* 0x0000510a5400b986 */ /* 0x0001e8000c10113c */
[----:B0-----:R-:W4:Y:S04]  /*1c6c0*/  LDL.LU.64 R84, [R1+0x3a0] ;  /* 0x0003a00001547983 */ /* 0x001f280000300a00 */
[----:B------:R-:W2:Y:S01]  /*1c6d0*/  LDL.LU R10, [R1+0x30] ;  /* 0x00003000010a7983 */ /* 0x000ea20000300800 */
[----:B------:R-:W-:-:S03]  /*1c6e0*/  ISETP.LT.OR P5, PT, R0, 0x59, !P2 ;  /* 0x000000590000780c */ /* 0x000fc600057a1670 */
[----:B------:R-:W3:Y:S10]  /*1c6f0*/  LDL.LU R11, [R1+0x1c] ;  /* 0x00001c00010b7983 */ /* 0x000ef40000300800 */
[----:B--2---:R-:W-:-:S05]  /*1c700*/  @!P5 IMAD R10, R10, R17, RZ ;  /* 0x000000110a0ad224 */ /* 0x004fca00078e02ff */
[----:B------:R0:W-:Y:S04]  /*1c710*/  @!P5 STG.E.U8 desc[UR60][R4.64+0x58], R10 ;  /* 0x0000580a0400d986 */ /* 0x0001e8000c10113c */
[----:B0-----:R-:W2:Y:S01]  /*1c720*/  LDL.LU R10, [R1+0x34] ;  /* 0x00003400010a7983 */ /* 0x001ea20000300800 */
[C---:B------:R-:W-:Y:S02]  /*1c730*/  ISETP.LT.OR P5, PT, R0.reuse, 0x5a, !P2 ;  /* 0x0000005a0000780c */ /* 0x040fe400057a1670 */
[----:B------:R-:W-:-:S11]  /*1c740*/  ISETP.LT.OR P3, PT, R0, 0x59, !P1 ;  /* 0x000000590000780c */ /* 0x000fd60004f61670 */
[----:B--2---:R-:W-:-:S05]  /*1c750*/  @!P5 IMAD R10, R10, R17, RZ ;  /* 0x000000110a0ad224 */ /* 0x004fca00078e02ff */
[----:B------:R0:W-:Y:S04]  /*1c760*/  @!P5 STG.E.U8 desc[UR60][R4.64+0x59], R10 ;  /* 0x0000590a0400d986 */ /* 0x0001e8000c10113c */
[----:B0-----:R-:W2:Y:S01]  /*1c770*/  LDL.LU R10, [R1+0x38] ;  /* 0x00003800010a7983 */ /* 0x001ea20000300800 */
[----:B------:R-:W-:Y:S01]  /*1c780*/  ISETP.LT.OR P5, PT, R0, 0x5a, !P1 ;  /* 0x0000005a0000780c */ /* 0x000fe20004fa1670 */
[----:B--2---:R-:W-:-:S05]  /*1c790*/  @!P3 IMAD R10, R10, R17, RZ ;  /* 0x000000110a0ab224 */ /* 0x004fca00078e02ff */
[----:B------:R0:W-:Y:S04]  /*1c7a0*/  @!P3 STG.E.U8 desc[UR60][R86.64+0x58], R10 ;  /* 0x0000580a5600b986 */ /* 0x0001e8000c10113c */
[----:B0-----:R-:W2:Y:S04]  /*1c7b0*/  LDL.LU.64 R86, [R1+0x398] ;  /* 0x0003980001567983 */ /* 0x001ea80000300a00 */
[----:B------:R-:W4:Y:S01]  /*1c7c0*/  LDL.LU R10, [R1+0x3c] ;  /* 0x00003c00010a7983 */ /* 0x000f220000300800 */
[----:B------:R-:W-:Y:S01]  /*1c7d0*/  ISETP.GE.AND P6, PT, R18, 0x1, PT ;  /* 0x000000011200780c */ /* 0x000fe20003fc6270 */
[----:B----4-:R-:W-:-:S05]  /*1c7e0*/  @!P5 IMAD R10, R10, R17, RZ ;  /* 0x000000110a0ad224 */ /* 0x010fca00078e02ff */
[----:B------:R0:W-:Y:S04]  /*1c7f0*/  @!P5 STG.E.U8 desc[UR60][R72.64+0x59], R10 ;  /* 0x0000590a4800d986 */ /* 0x0001e8000c10113c */
[----:B0-----:R-:W4:Y:S04]  /*1c800*/  LDL.LU.64 R72, [R1+0x390] ;  /* 0x0003900001487983 */ /* 0x001f280000300a00 */
[----:B------:R-:W3:Y:S01]  /*1c810*/  LDL.LU R10, [R1] ;  /* 0x00000000010a7983 */ /* 0x000ee20000300800 */
[----:B------:R-:W-:-:S13]  /*1c820*/  ISETP.LT.OR P5, PT, R0, 0x61, !P6 ;  /* 0x000000610000780c */ /* 0x000fda00077a1670 */
        /* <DEDUP_REMOVED lines=24> */
[----:B------:R-:W-:Y:S02]  /*1c9b0*/  ISETP.LT.OR P5, PT, R0, 0x69, !P3 ;  /* 0x000000690000780c */ /* 0x000fe40005fa1670 */
[----:B------:R-:W-:-:S04]  /*1c9c0*/  LOP3.LUT R22, R22, 0xfffffbff, RZ, 0xc0, !PT ;  /* 0xfffffbff16167812 */ /* 0x000fc800078ec0ff */
[----:B------:R-:W-:-:S07]  /*1c9d0*/  @P3 LOP3.LUT R22, R22, 0x400, RZ, 0xfc, !PT ;  /* 0x0000040016163812 */ /* 0x000fce00078efcff */
[----:B---3--:R-:W-:-:S05]  /*1c9e0*/  @!P5 IMAD R10, R10, R17, RZ ;  /* 0x000000110a0ad224 */ /* 0x008fca00078e02ff */
[----:B------:R0:W-:Y:S01]  /*1c9f0*/  @!P5 STG.E.U8 desc[UR60][R8.64+0x68], R10 ;  /* 0x0000680a0800d986 */ /* 0x0001e2000c10113c */
[----:B------:R-:W-:-:S13]  /*1ca00*/  ISETP.LT.OR P5, PT, R0, 0x6a, !P3 ;  /* 0x0000006a0000780c */ /* 0x000fda0005fa1670 */
[----:B0-----:R-:W-:-:S05]  /*1ca10*/  @!P5 IMAD R10, R11, R17, RZ ;  /* 0x000000110b0ad224 */ /* 0x001fca00078e02ff */
[----:B------:R0:W-:Y:S01]  /*1ca20*/  @!P5 STG.E.U8 desc[UR60][R8.64+0x69], R10 ;  /* 0x0000690a0800d986 */ /* 0x0001e2000c10113c */
[----:B------:R-:W-:-:S13]  /*1ca30*/  ISETP.LT.OR P5, PT, R0, 0x61, !P4 ;  /* 0x000000610000780c */ /* 0x000fda00067a1670 */
[----:B------:R-:W-:-:S05]  /*1ca40*/  @!P5 IMAD R224, R224, R17, RZ ;  /* 0x00000011e0e0d224 */ /* 0x000fca00078e02ff */
[----:B------:R-:W-:Y:S01]  /*1ca50*/  @!P5 STG.E.U8 desc[UR60][R2.64+0x60], R224 ;  /* 0x000060e00200d986 */ /* 0x000fe2000c10113c */
[----:B------:R-:W-:-:S13]  /*1ca60*/  ISETP.LT.OR P5, PT, R0, 0x62, !P4 ;  /* 0x000000620000780c */ /* 0x000fda00067a1670 */
[----:B------:R-:W-:-:S05]  /*1ca70*/  @!P5 IMAD R225, R225, R17, RZ ;  /* 0x00000011e1e1d224 */ /* 0x000fca00078e02ff */
[----:B------:R-:W-:Y:S01]  /*1ca80*/  @!P5 STG.E.U8 desc[UR60][R2.64+0x61], R225 ;  /* 0x000061e10200d986 */ /* 0x000fe2000c10113c */
[----:B------:R-:W-:-:S13]  /*1ca90*/  ISETP.LT.OR P5, PT, R0, 0x61, !P0 ;  /* 0x000000610000780c */ /* 0x000fda00047a1670 */
[----:B0-----:R-:W-:Y:S01]  /*1caa0*/  @!P5 IADD3 R10, P6, R23, R2, RZ ;  /* 0x00000002170ad210 */ /* 0x001fe20007fde0ff */
[----:B------:R-:W-:-:S04]  /*1cab0*/  @!P5 IMAD R226, R226, R17, RZ ;  /* 0x00000011e2e2d224 */ /* 0x000fc800078e02ff */
[----:B------:R-:W-:-:S05]  /*1cac0*/  @!P5 IMAD.X R11, R3, 0x1, R19, P6 ;  /* 0x00000001030bd824 */ /* 0x000fca00030e0613 */
[----:B------:R0:W-:Y:S01]  /*1cad0*/  @!P5 STG.E.U8 desc[UR60][R10.64+0x60], R226 ;  /* 0x000060e20a00d986 */ /* 0x0001e2000c10113c */
[----:B------:R-:W-:-:S13]  /*1cae0*/  ISETP.LT.OR P5, PT, R0, 0x62, !P0 ;  /* 0x000000620000780c */ /* 0x000fda00047a1670 */
[----:B0-----:R-:W-:Y:S01]  /*1caf0*/  @!P5 IADD3 R10, P6, R23, R2, RZ ;  /* 0x00000002170ad210 */ /* 0x001fe20007fde0ff */
[----:B------:R-:W-:-:S04]  /*1cb00*/  @!P5 IMAD R227, R227, R17, RZ ;  /* 0x00000011e3e3d224 */ /* 0x000fc800078e02ff */
[----:B------:R-:W-:-:S05]  /*1cb10*/  @!P5 IMAD.X R11, R3, 0x1, R19, P6 ;  /* 0x00000001030bd824 */ /* 0x000fca00030e0613 */
        /* <DEDUP_REMOVED lines=16> */
[----:B------:R-:W-:Y:S01]  /*1cc20*/  @!P5 STG.E.U8 desc[UR60][R10.64+0x69], R231 ;  /* 0x000069e70a00d986 */ /* 0x000fe2000c10113c */
[----:B------:R-:W-:-:S13]  /*1cc30*/  ISETP.LT.OR P5, PT, R0, 0x61, !P2 ;  /* 0x000000610000780c */ /* 0x000fda00057a1670 */
[----:B------:R-:W-:-:S05]  /*1cc40*/  @!P5 IMAD R216, R216, R17, RZ ;  /* 0x00000011d8d8d224 */ /* 0x000fca00078e02ff */
[----:B------:R-:W-:Y:S01]  /*1cc50*/  @!P5 STG.E.U8 desc[UR60][R4.64+0x60], R216 ;  /* 0x000060d80400d986 */ /* 0x000fe2000c10113c */
[C---:B------:R-:W-:Y:S02]  /*1cc60*/  ISETP.LT.OR P5, PT, R0.reuse, 0x62, !P2 ;  /* 0x000000620000780c */ /* 0x040fe400057a1670 */
[C---:B------:R-:W-:Y:S02]  /*1cc70*/  ISETP.LT.OR P6, PT, R0.reuse, 0x61, !P1 ;  /* 0x000000610000780c */ /* 0x040fe40004fc1670 */
[----:B------:R-:W-:-:S09]  /*1cc80*/  ISETP.LT.OR P3, PT, R0, 0x62, !P1 ;  /* 0x000000620000780c */ /* 0x000fd20004f61670 */
[----:B------:R-:W-:-:S05]  /*1cc90*/  @!P5 IMAD R217, R217, R17, RZ ;  /* 0x00000011d9d9d224 */ /* 0x000fca00078e02ff */
[----:B------:R-:W-:Y:S01]  /*1cca0*/  @!P5 STG.E.U8 desc[UR60][R4.64+0x61], R217 ;  /* 0x000061d90400d986 */ /* 0x000fe2000c10113c */
[----:B------:R-:W-:Y:S01]  /*1ccb0*/  ISETP.LT.OR P5, PT, R0, 0x69, !P2 ;  /* 0x000000690000780c */ /* 0x000fe200057a1670 */
[-C--:B------:R-:W-:Y:S02]  /*1ccc0*/  @!P6 IMAD R218, R218, R17.reuse, RZ ;  /* 0x00000011dadae224 */ /* 0x080fe400078e02ff */
[----:B------:R-:W-:-:S03]  /*1ccd0*/  @!P3 IMAD R219, R219, R17, RZ ;  /* 0x00000011dbdbb224 */ /* 0x000fc600078e02ff */
[----:B------:R0:W-:Y:S07]  /*1cce0*/  @!P6 STG.E.U8 desc[UR60][R74.64+0x60], R218 ;  /* 0x000060da4a00e986 */ /* 0x0001ee000c10113c */
[----:B------:R-:W-:Y:S01]  /*1ccf0*/  @!P5 IMAD R220, R220, R17, RZ ;  /* 0x00000011dcdcd224 */ /* 0x000fe200078e02ff */
[----:B------:R1:W-:Y:S04]  /*1cd00*/  @!P3 STG.E.U8 desc[UR60][R76.64+0x61], R219 ;  /* 0x000061db4c00b986 */ /* 0x0003e8000c10113c */
[----:B------:R-:W-:Y:S01]  /*1cd10*/  @!P5 STG.E.U8 desc[UR60][R4.64+0x68], R220 ;  /* 0x000068dc0400d986 */ /* 0x000fe2000c10113c */
[----:B------:R-:W-:-:S02]  /*1cd20*/  ISETP.LT.OR P5, PT, R0, 0x6a, !P2 ;  /* 0x0000006a0000780c */ /* 0x000fc400057a1670 */
[----:B------:R-:W-:Y:S01]  /*1cd30*/  ISETP.LT.OR P3, PT, R0, 0x69, !P1 ;  /* 0x000000690000780c */ /* 0x000fe20004f61670 */
[----:B0-----:R-:W3:Y:S01]  /*1cd40*/  LDL.LU.64 R74, [R1+0x388] ;  /* 0x00038800014a7983 */ /* 0x001ee20000300a00 */
[----:B------:R-:W-:-:S03]  /*1cd50*/  ISETP.GE.AND P6, PT, R18, 0x1, PT ;  /* 0x000000011200780c */ /* 0x000fc60003fc6270 */
[----:B-1----:R-:W3:Y:S06]  /*1cd60*/  LDL.LU.64 R76, [R1+0x380] ;  /* 0x00038000014c7983 */ /* 0x002eec0000300a00 */
[----:B------:R-:W-:-:S05]  /*1cd70*/  @!P5 IMAD R221, R221, R17, RZ ;  /* 0x00000011ddddd224 */ /* 0x000fca00078e02ff */
[----:B------:R-:W-:Y:S01]  /*1cd80*/  @!P5 STG.E.U8 desc[UR60][R4.64+0x69], R221 ;  /* 0x000069dd0400d986 */ /* 0x000fe2000c10113c */
[----:B------:R-:W-:Y:S01]  /*1cd90*/  ISETP.LT.OR P5, PT, R0, 0x6a, !P1 ;  /* 0x0000006a0000780c */ /* 0x000fe20004fa1670 */
[----:B------:R-:W-:-:S05]  /*1cda0*/  @!P3 IMAD R222, R222, R17, RZ ;  /* 0x00000011dedeb224 */ /* 0x000fca00078e02ff */
[----:B------:R0:W-:Y:S07]  /*1cdb0*/  @!P3 STG.E.U8 desc[UR60][R78.64+0x68], R222 ;  /* 0x000068de4e00b986 */ /* 0x0001ee000c10113c */
[----:B------:R-:W-:-:S05]  /*1cdc0*/  @!P5 IMAD R223, R223, R17, RZ ;  /* 0x00000011dfdfd224 */ /* 0x000fca00078e02ff */
[----:B------:R1:W-:Y:S01]  /*1cdd0*/  @!P5 STG.E.U8 desc[UR60][R64.64+0x69], R223 ;  /* 0x000069df4000d986 */ /* 0x0003e2000c10113c */
[----:B------:R-:W-:-:S03]  /*1cde0*/  ISETP.LT.OR P5, PT, R0, 0x71, !P6 ;  /* 0x000000710000780c */ /* 0x000fc600077a1670 */
[----:B0-----:R-:W3:Y:S01]  /*1cdf0*/  LDL.LU.64 R78, [R1+0x378] ;  /* 0x00037800014e7983 */ /* 0x001ee20000300a00 */
[----:B------:R-:W-:-:S09]  /*1ce00*/  LOP3.LUT P3, RZ, R22, 0x400, RZ, 0xc0, !PT ;  /* 0x0000040016ff7812 */ /* 0x000fd2000786c0ff */
[----:B------:R-:W-:Y:S01]  /*1ce10*/  @!P5 IMAD R208, R208, R17, RZ ;  /* 0x00000011d0d0d224 */ /* 0x000fe200078e02ff */
[----:B-1----:R-:W3:Y:S04]  /*1ce20*/  LDL.LU.64 R64, [R1+0x370] ;  /* 0x0003700001407983 */ /* 0x002ee80000300a00 */
[----:B------:R-:W-:Y:S01]  /*1ce30*/  @!P5 STG.E.U8 desc[UR60][R6.64+0x70], R208 ;  /* 0x000070d00600d986 */ /* 0x000fe2000c10113c */
[----:B------:R-:W-:-:S13]  /*1ce40*/  ISETP.LT.OR P5, PT, R0, 0x72, !P6 ;  /* 0x000000720000780c */ /* 0x000fda00077a1670 */
[----:B------:R-:W-:-:S05]  /*1ce50*/  @!P5 IMAD R209, R209, R17, RZ ;  /* 0x00000011d1d1d224 */ /* 0x000fca00078e02ff */
        /* <DEDUP_REMOVED lines=26> */
[----:B------:R-:W-:Y:S01]  /*1d000*/  @!P5 IADD3 R10, P6, R23, R2, RZ ;  /* 0x00000002170ad210 */ /* 0x000fe20007fde0ff */
        /* <DEDUP_REMOVED lines=27> */
[----:B------:R-:W-:Y:S02]  /*1d1c0*/  ISETP.LT.OR P5, PT, R0, 0x72, !P2 ;  /* 0x000000720000780c */ /* 0x000fe400057a1670 */
[----:B------:R-:W-:Y:S02]  /*1d1d0*/  LOP3.LUT R22, R22, 0xfffffdff, RZ, 0xc0, !PT ;  /* 0xfffffdff16167812 */ /* 0x000fe400078ec0ff */
[----:B------:R-:W-:Y:S02]  /*1d1e0*/  ISETP.LT.OR P6, PT, R0, 0x71, !P1 ;  /* 0x000000710000780c */ /* 0x000fe40004fc1670 */
[----:B------:R-:W-:Y:S02]  /*1d1f0*/  @P3 LOP3.LUT R22, R22, 0x200, RZ, 0xfc, !PT ;  /* 0x0000020016163812 */ /* 0x000fe400078efcff */
[----:B------:R-:W-:-:S05]  /*1d200*/  ISETP.LT.OR P3, PT, R0, 0x72, !P1 ;  /* 0x000000720000780c */ /* 0x000fca0004f61670 */
        /* <DEDUP_REMOVED lines=94> */
[----:B0-----:R-:W-:Y:S01]  /*1d7f0*/  @!P5 IMAD R11, R172, R17, RZ ;  /* 0x00000011ac0bd224 */ /* 0x001fe200078e02ff */
[----:B------:R0:W-:Y:S04]  /*1d800*/  @!P3 STG.E.U8 desc[UR60][R60.64+0x81], R171 ;  /* 0x000081ab3c00b986 */ /* 0x0001e8000c10113c */
[----:B------:R-:W-:Y:S01]  /*1d810*/  @!P5 STG.E.U8 desc[UR60][R4.64+0x88], R11 ;  /* 0x0000880b0400d986 */ /* 0x000fe2000c10113c */
[----:B------:R-:W-:-:S02]  /*1d820*/  ISETP.LT.OR P5, PT, R0, 0x8a, !P2 ;  /* 0x0000008a0000780c */ /* 0x000fc400057a1670 */
[----:B------:R-:W-:Y:S01]  /*1d830*/  ISETP.LT.OR P3, PT, R0, 0x89, !P1 ;  /* 0x000000890000780c */ /* 0x000fe20004f61670 */
[----:B-1----:R-:W3:Y:S01]  /*1d840*/  LDL.LU.64 R58, [R1+0x348] ;  /* 0x00034800013a7983 */ /* 0x002ee20000300a00 */
[----:B------:R-:W-:-:S03]  /*1d850*/  ISETP.GE.AND P6, PT, R18, 0x1, PT ;  /* 0x000000011200780c */ /* 0x000fc60003fc6270 */
[----:B0-----:R-:W3:Y:S06]  /*1d860*/  LDL.LU.64 R60, [R1+0x340] ;  /* 0x00034000013c7983 */ /* 0x001eec0000300a00 */
        /* <DEDUP_REMOVED lines=9> */
[----:B------:R-:W-:-:S03]  /*1d900*/  LOP3.LUT P3, RZ, R22, 0x100, RZ, 0xc0, !PT ;  /* 0x0000010016ff7812 */ /* 0x000fc6000786c0ff */
[----:B-1----:R-:W3:Y:S06]  /*1d910*/  LDL.LU.64 R48, [R1+0x330] ;  /* 0x0003300001307983 */ /* 0x002eec0000300a00 */
[----:B------:R-:W-:-:S05]  /*1d920*/  @!P5 IMAD R169, R160, R17, RZ ;  /* 0x00000011a0a9d224 */ /* 0x000fca00078e02ff */
[----:B------:R0:W-:Y:S01]  /*1d930*/  @!P5 STG.E.U8 desc[UR60][R6.64+0x90], R169 ;  /* 0x000090a90600d986 */ /* 0x0001e2000c10113c */
[----:B------:R-:W-:-:S13]  /*1d940*/  ISETP.LT.OR P5, PT, R0, 0x92, !P6 ;  /* 0x000000920000780c */ /* 0x000fda00077a1670 */
[----:B------:R-:W-:-:S05]  /*1d950*/  @!P5 IMAD R161, R161, R17, RZ ;  /* 0x00000011a1a1d224 */ /* 0x000fca00078e02ff */
[----:B------:R-:W-:Y:S01]  /*1d960*/  @!P5 STG.E.U8 desc[UR60][R6.64+0x91], R161 ;  /* 0x000091a10600d986 */ /* 0x000fe2000c10113c */
[----:B------:R-:W-:-:S13]  /*1d970*/  ISETP.LT.OR P5, PT, R0, 0x91, !P3 ;  /* 0x000000910000780c */ /* 0x000fda0005fa1670 */
[----:B------:R-:W-:-:S05]  /*1d980*/  @!P5 IMAD R11, R162, R17, RZ ;  /* 0x00000011a20bd224 */ /* 0x000fca00078e02ff */
[----:B------:R1:W-:Y:S01]  /*1d990*/  @!P5 STG.E.U8 desc[UR60][R8.64+0x90], R11 ;  /* 0x0000900b0800d986 */ /* 0x0003e2000c10113c */
[----:B------:R-:W-:-:S13]  /*1d9a0*/  ISETP.LT.OR P5, PT, R0, 0x92, !P3 ;  /* 0x000000920000780c */ /* 0x000fda0005fa1670 */
[----:B------:R-:W-:-:S05]  /*1d9b0*/  @!P5 IMAD R163, R163, R17, RZ ;  /* 0x00000011a3a3d224 */ /* 0x000fca00078e02ff */
[----:B------:R2:W-:Y:S01]  /*1d9c0*/  @!P5 STG.E.U8 desc[UR60][R8.64+0x91], R163 ;  /* 0x000091a30800d986 */ /* 0x0005e2000c10113c */
[----:B------:R-:W-:-:S13]  /*1d9d0*/  ISETP.LT.OR P5, PT, R0, 0x99, !P6 ;  /* 0x000000990000780c */ /* 0x000fda00077a1670 */
[----:B0-----:R-:W-:-:S05]  /*1d9e0*/  @!P5 IMAD R169, R164, R17, RZ ;  /* 0x00000011a4a9d224 */ /* 0x001fca00078e02ff */
[----:B------:R-:W-:Y:S01]  /*1d9f0*/  @!P5 STG.E.U8 desc[UR60][R6.64+0x98], R169 ;  /* 0x000098a90600d986 */ /* 0x000fe2000c10113c */
[----:B------:R-:W-:-:S13]  /*1da00*/  ISETP.LT.OR P5, PT, R0, 0x9a, !P6 ;  /* 0x0000009a0000780c */ /* 0x000fda00077a1670 */
[----:B------:R-:W-:-:S05]  /*1da10*/  @!P5 IMAD R165, R165, R17, RZ ;  /* 0x00000011a5a5d224 */ /* 0x000fca00078e02ff */
[----:B------:R0:W-:Y:S01]  /*1da20*/  @!P5 STG.E.U8 desc[UR60][R6.64+0x99], R165 ;  /* 0x000099a50600d986 */ /* 0x0001e2000c10113c */
[----:B------:R-:W-:-:S13]  /*1da30*/  ISETP.LT.OR P5, PT, R0, 0x99, !P3 ;  /* 0x000000990000780c */ /* 0x000fda0005fa1670 */
[----:B-1----:R-:W-:-:S05]  /*1da40*/  @!P5 IMAD R11, R166, R17, RZ ;  /* 0x00000011a60bd224 */ /* 0x002fca00078e02ff */
        /* <DEDUP_REMOVED lines=8> */
[----:B--2---:R-:W-:-:S05]  /*1dad0*/  @!P5 IMAD R163, R153, R17, RZ ;  /* 0x0000001199a3d224 */ /* 0x004fca00078e02ff */
[----:B------:R-:W-:Y:S01]  /*1dae0*/  @!P5 STG.E.U8 desc[UR60][R2.64+0x91], R163 ;  /* 0x000091a30200d986 */ /* 0x000fe2000c10113c */
[----:B------:R-:W-:-:S13]  /*1daf0*/  ISETP.LT.OR P5, PT, R0, 0x91, !P0 ;  /* 0x000000910000780c */ /* 0x000fda00047a1670 */
[----:B------:R-:W-:Y:S01]  /*1db00*/  @!P5 IADD3 R10, P6, R23, R2, RZ ;  /* 0x00000002170ad210 */ /* 0x000fe20007fde0ff */
[----:B0-----:R-:W-:-:S04]  /*1db10*/  @!P5 IMAD R165, R154, R17, RZ ;  /* 0x000000119aa5d224 */ /* 0x001fc800078e02ff */
[----:B-1----:R-:W-:-:S05]  /*1db20*/  @!P5 IMAD.X R11, R3, 0x1, R19, P6 ;  /* 0x00000001030bd824 */ /* 0x002fca00030e0613 */
[----:B------:R0:W-:Y:S01]  /*1db30*/  @!P5 STG.E.U8 desc[UR60][R10.64+0x90], R165 ;  /* 0x000090a50a00d986 */ /* 0x0001e2000c10113c */
[----:B------:R-:W-:-:S13]  /*1db40*/  ISETP.LT.OR P5, PT, R0, 0x92, !P0 ;  /* 0x000000920000780c */ /* 0x000fda00047a1670 */
[----:B------:R-:W-:Y:S01]  /*1db50*/  @!P5 IADD3 R152, P6, R23, R2, RZ ;  /* 0x000000021798d210 */ /* 0x000fe20007fde0ff */
[----:B------:R-:W-:-:S04]  /*1db60*/  @!P5 IMAD R155, R155, R17, RZ ;  /* 0x000000119b9bd224 */ /* 0x000fc800078e02ff */
[----:B------:R-:W-:-:S05]  /*1db70*/  @!P5 IMAD.X R153, R3, 0x1, R19, P6 ;  /* 0x000000010399d824 */ /* 0x000fca00030e0613 */
[----:B------:R1:W-:Y:S01]  /*1db80*/  @!P5 STG.E.U8 desc[UR60][R152.64+0x91], R155 ;  /* 0x0000919b9800d986 */ /* 0x0003e2000c10113c */
[----:B------:R-:W-:-:S13]  /*1db90*/  ISETP.LT.OR P5, PT, R0, 0x99, !P4 ;  /* 0x000000990000780c */ /* 0x000fda00067a1670 */
[----:B----4-:R-:W-:-:S05]  /*1dba0*/  @!P5 IMAD R161, R156, R17, RZ ;  /* 0x000000119ca1d224 */ /* 0x010fca00078e02ff */
[----:B------:R-:W-:Y:S01]  /*1dbb0*/  @!P5 STG.E.U8 desc[UR60][R2.64+0x98], R161 ;  /* 0x000098a10200d986 */ /* 0x000fe2000c10113c */
[----:B------:R-:W-:-:S13]  /*1dbc0*/  ISETP.LT.OR P5, PT, R0, 0x9a, !P4 ;  /* 0x0000009a0000780c */ /* 0x000fda00067a1670 */
[----:B------:R-:W-:-:S05]  /*1dbd0*/  @!P5 IMAD R157, R157, R17, RZ ;  /* 0x000000119d9dd224 */ /* 0x000fca00078e02ff */
[----:B------:R2:W-:Y:S01]  /*1dbe0*/  @!P5 STG.E.U8 desc[UR60][R2.64+0x99], R157 ;  /* 0x0000999d0200d986 */ /* 0x0005e2000c10113c */
[----:B------:R-:W-:-:S13]  /*1dbf0*/  ISETP.LT.OR P5, PT, R0, 0x99, !P0 ;  /* 0x000000990000780c */ /* 0x000fda00047a1670 */
[----:B0-----:R-:W-:Y:S01]  /*1dc00*/  @!P5 IADD3 R10, P6, R23, R2, RZ ;  /* 0x00000002170ad210 */ /* 0x001fe20007fde0ff */
[----:B-1----:R-:W-:-:S04]  /*1dc10*/  @!P5 IMAD R155, R158, R17, RZ ;  /* 0x000000119e9bd224 */ /* 0x002fc800078e02ff */
[----:B------:R-:W-:-:S05]  /*1dc20*/  @!P5 IMAD.X R11, R3, 0x1, R19, P6 ;  /* 0x00000001030bd824 */ /* 0x000fca00030e0613 */
[----:B------:R0:W-:Y:S01]  /*1dc30*/  @!P5 STG.E.U8 desc[UR60][R10.64+0x98], R155 ;  /* 0x0000989b0a00d986 */ /* 0x0001e2000c10113c */
[----:B------:R-:W-:-:S13]  /*1dc40*/  ISETP.LT.OR P5, PT, R0, 0x9a, !P0 ;  /* 0x0000009a0000780c */ /* 0x000fda00047a1670 */
[----:B------:R-:W-:Y:S01]  /*1dc50*/  @!P5 IADD3 R152, P6, R23, R2, RZ ;  /* 0x000000021798d210 */ /* 0x000fe20007fde0ff */
[----:B------:R-:W-:-:S04]  /*1dc60*/  @!P5 IMAD R159, R159, R17, RZ ;  /* 0x000000119f9fd224 */ /* 0x000fc800078e02ff */
[----:B------:R-:W-:-:S05]  /*1dc70*/  @!P5 IMAD.X R153, R3, 0x1, R19, P6 ;  /* 0x000000010399d824 */ /* 0x000fca00030e0613 */
[----:B------:R-:W-:Y:S01]  /*1dc80*/  @!P5 STG.E.U8 desc[UR60][R152.64+0x99], R159 ;  /* 0x0000999f9800d986 */ /* 0x000fe2000c10113c */
[----:B------:R-:W-:-:S13]  /*1dc90*/  ISETP.LT.OR P5, PT, R0, 0x91, !P2 ;  /* 0x000000910000780c */ /* 0x000fda00057a1670 */
[----:B--2---:R-:W-:-:S05]  /*1dca0*/  @!P5 IMAD R157, R144, R17, RZ ;  /* 0x00000011909dd224 */ /* 0x004fca00078e02ff */
[----:B------:R-:W-:Y:S01]  /*1dcb0*/  @!P5 STG.E.U8 desc[UR60][R4.64+0x90], R157 ;  /* 0x0000909d0400d986 */ /* 0x000fe2000c10113c */
[C---:B------:R-:W-:Y:S02]  /*1dcc0*/  ISETP.LT.OR P5, PT, R0.reuse, 0x92, !P2 ;  /* 0x000000920000780c */ /* 0x040fe400057a1670 */
[----:B------:R-:W-:Y:S02]  /*1dcd0*/  P2R R160, PR, RZ, 0x8 ;  /* 0x00000008ffa07803 */ /* 0x000fe40000000000 */
[C---:B------:R-:W-:Y:S02]  /*1dce0*/  ISETP.LT.OR P6, PT, R0.reuse, 0x91, !P1 ;  /* 0x000000910000780c */ /* 0x040fe40004fc1670 */
[----:B------:R-:W-:-:S07]  /*1dcf0*/  ISETP.LT.OR P3, PT, R0, 0x92, !P1 ;  /* 0x000000920000780c */ /* 0x000fce0004f61670 */
        /* <DEDUP_REMOVED lines=11> */
[----:B-1----:R-:W2:Y:S01]  /*1ddb0*/  LDL.LU.64 R50, [R1+0x328] ;  /* 0x0003280001327983 */ /* 0x002ea20000300a00 */
[----:B------:R-:W-:-:S03]  /*1ddc0*/  ISETP.GE.AND P6, PT, R18, 0x1, PT ;  /* 0x000000011200780c */ /* 0x000fc60003fc6270 */
[----:B0-----:R-:W4:Y:S06]  /*1ddd0*/  LDL.LU.64 R52, [R1+0x320] ;  /* 0x0003200001347983 */ /* 0x001f2c0000300a00 */
        /* <DEDUP_REMOVED lines=8> */
[----:B0-----:R-:W4:Y:S01]  /*1de60*/  LDL.LU.64 R54, [R1+0x318] ;  /* 0x0003180001367983 */ /* 0x001f220000300a00 */
[----:B------:R-:W-:-:S03]  /*1de70*/  ISETP.NE.AND P3, PT, R160, RZ, PT ;  /* 0x000000ffa000720c */ /* 0x000fc60003f65270 */
[----:B-1----:R-:W4:Y:S06]  /*1de80*/  LDL.LU.64 R40, [R1+0x310] ;  /* 0x0003100001287983 */ /* 0x002f2c0000300a00 */
        /* <DEDUP_REMOVED lines=27> */
[----:B---3--:R-:W-:-:S05]  /*1e040*/  @!P5 IMAD R139, R129, R17, RZ ;  /* 0x00000011818bd224 */ /* 0x008fca00078e02ff */
        /* <DEDUP_REMOVED lines=28> */
[----:B---3--:R-:W-:-:S05]  /*1e210*/  @!P5 IMAD R133, R120, R17, RZ ;  /* 0x000000117885d224 */ /* 0x008fca00078e02ff */
        /* <DEDUP_REMOVED lines=28> */
[----:B------:R-:W-:-:S03]  /*1e3e0*/  ISETP.NE.AND P3, PT, R136, RZ, PT ;  /* 0x000000ff8800720c */ /* 0x000fc60003f65270 */
        /* <DEDUP_REMOVED lines=170> */
[----:B------:R-:W-:Y:S01]  /*1ee90*/  @!P5 STG.E.U8 desc[UR60][R236.64+0xc9], R79 ;  /* 0x0000c94fec00d986 */ /* 0x000fe2000c10113c */
[----:B------:R-:W-:-:S03]  /*1eea0*/  ISETP.LT.OR P5, PT, R0, 0xd1, !P6 ;  /* 0x000000d10000780c */ /* 0x000fc600077a1670 */
[----:B0-----:R-:W3:Y:S10]  /*1eeb0*/  LDL.LU.64 R30, [R1+0x2b8] ;  /* 0x0002b800011e7983 */ /* 0x001ef40000300a00 */
[----:B------:R-:W-:-:S05]  /*1eec0*/  @!P5 IMAD R73, R64, R17, RZ ;  /* 0x000000114049d224 */ /* 0x000fca00078e02ff */
[----:B------:R0:W-:Y:S01]  /*1eed0*/  @!P5 STG.E.U8 desc[UR60][R6.64+0xd0], R73 ;  /* 0x0000d0490600d986 */ /* 0x0001e2000c10113c */
[----:B------:R-:W-:Y:S02]  /*1eee0*/  ISETP.LT.OR P5, PT, R0, 0xd2, !P6 ;  /* 0x000000d20000780c */ /* 0x000fe400077a1670 */
[----:B------:R-:W-:-:S11]  /*1eef0*/  ISETP.NE.AND P3, PT, R88, RZ, PT ;  /* 0x000000ff5800720c */ /* 0x000fd60003f65270 */
        /* <DEDUP_REMOVED lines=51> */
[----:B------:R1:W-:Y:S01]  /*1f230*/  @!P5 STG.E.U8 desc[UR60][R56.64+0xd9], R63 ;  /* 0x0000d93f3800d986 */ /* 0x0003e2000c10113c */
        /* <DEDUP_REMOVED lines=8> */
[----:B------:R2:W-:Y:S01]  /*1f2c0*/  @!P5 STG.E.U8 desc[UR60][R4.64+0xd1], R49 ;  /* 0x0000d1310400d986 */ /* 0x0005e2000c10113c */
[----:B------:R-:W-:Y:S01]  /*1f2d0*/  ISETP.LT.OR P5, PT, R0, 0xd9, !P2 ;  /* 0x000000d90000780c */ /* 0x000fe200057a1670 */
[-C--:B0-----:R-:W-:Y:S02]  /*1f2e0*/  @!P6 IMAD R11, R50, R17.reuse, RZ ;  /* 0x00000011320be224 */ /* 0x081fe400078e02ff */
[----:B------:R-:W-:-:S03]  /*1f2f0*/  @!P3 IMAD R51, R51, R17, RZ ;  /* 0x000000113333b224 */ /* 0x000fc600078e02ff */
[----:B------:R0:W-:Y:S07]  /*1f300*/  @!P6 STG.E.U8 desc[UR60][R234.64+0xd0], R11 ;  /* 0x0000d00bea00e986 */ /* 0x0001ee000c10113c */
[----:B-1----:R-:W-:Y:S01]  /*1f310*/  @!P5 IMAD R57, R52, R17, RZ ;  /* 0x000000113439d224 */ /* 0x002fe200078e02ff */
[----:B------:R1:W-:Y:S04]  /*1f320*/  @!P3 STG.E.U8 desc[UR60][R20.64+0xd1], R51 ;  /* 0x0000d1331400b986 */ /* 0x0003e8000c10113c */
[----:B------:R-:W-:Y:S01]  /*1f330*/  @!P5 STG.E.U8 desc[UR60][R4.64+0xd8], R57 ;  /* 0x0000d8390400d986 */ /* 0x000fe2000c10113c */
[----:B------:R-:W-:-:S02]  /*1f340*/  ISETP.LT.OR P5, PT, R0, 0xda, !P2 ;  /* 0x000000da0000780c */ /* 0x000fc400057a1670 */
[----:B------:R-:W-:-:S11]  /*1f350*/  ISETP.LT.OR P3, PT, R0, 0xd9, !P1 ;  /* 0x000000d90000780c */ /* 0x000fd60004f61670 */
[----:B------:R-:W-:-:S05]  /*1f360*/  @!P5 IMAD R53, R53, R17, RZ ;  /* 0x000000113535d224 */ /* 0x000fca00078e02ff */
[----:B------:R-:W-:Y:S01]  /*1f370*/  @!P5 STG.E.U8 desc[UR60][R4.64+0xd9], R53 ;  /* 0x0000d9350400d986 */ /* 0x000fe2000c10113c */
[----:B------:R-:W-:Y:S01]  /*1f380*/  ISETP.LT.OR P5, PT, R0, 0xda, !P1 ;  /* 0x000000da0000780c */ /* 0x000fe20004fa1670 */
[-C--:B--2---:R-:W-:Y:S01]  /*1f390*/  @!P3 IMAD R49, R54, R17.reuse, RZ ;  /* 0x000000113631b224 */ /* 0x084fe200078e02ff */
[----:B------:R-:W-:Y:S02]  /*1f3a0*/  ISETP.GE.AND P6, PT, R18, 0x1, PT ;  /* 0x000000011200780c */ /* 0x000fe40003fc6270 */
[----:B------:R2:W5:Y:S04]  /*1f3b0*/  LDL.LU R18, [R1+0x2b0] ;  /* 0x0002b00001127983 */ /* 0x0005680000300800 */
[----:B------:R-:W-:Y:S05]  /*1f3c0*/  @!P3 STG.E.U8 desc[UR60][R14.64+0xd8], R49 ;  /* 0x0000d8310e00b986 */ /* 0x000fea000c10113c */
[----:B------:R-:W-:-:S05]  /*1f3d0*/  @!P5 IMAD R55, R55, R17, RZ ;  /* 0x000000113737d224 */ /* 0x000fca00078e02ff */
[----:B------:R-:W-:Y:S01]  /*1f3e0*/  @!P5 STG.E.U8 desc[UR60][R12.64+0xd9], R55 ;  /* 0x0000d9370c00d986 */ /* 0x000fe2000c10113c */
[----:B------:R-:W-:-:S13]  /*1f3f0*/  ISETP.LT.OR P5, PT, R0, 0xe1, !P6 ;  /* 0x000000e10000780c */ /* 0x000fda00077a1670 */
[----:B0-----:R-:W-:-:S05]  /*1f400*/  @!P5 IMAD R11, R40, R17, RZ ;  /* 0x00000011280bd224 */ /* 0x001fca00078e02ff */
[----:B------:R0:W-:Y:S01]  /*1f410*/  @!P5 STG.E.U8 desc[UR60][R6.64+0xe0], R11 ;  /* 0x0000e00b0600d986 */ /* 0x0001e2000c10113c */
[----:B------:R-:W-:Y:S02]  /*1f420*/  ISETP.LT.OR P5, PT, R0, 0xe2, !P6 ;  /* 0x000000e20000780c */ /* 0x000fe400077a1670 */
[----:B------:R-:W-:-:S11]  /*1f430*/  ISETP.NE.AND P3, PT, R64, RZ, PT ;  /* 0x000000ff4000720c */ /* 0x000fd60003f65270 */
[----:B------:R-:W-:-:S05]  /*1f440*/  @!P5 IMAD R41, R41, R17, RZ ;  /* 0x000000112929d224 */ /* 0x000fca00078e02ff */
[----:B------:R-:W-:Y:S01]  /*1f450*/  @!P5 STG.E.U8 desc[UR60][R6.64+0xe1], R41 ;  /* 0x0000e1290600d986 */ /* 0x000fe2000c10113c */
[----:B------:R-:W-:-:S13]  /*1f460*/  ISETP.LT.OR P5, PT, R0, 0xe1, !P3 ;  /* 0x000000e10000780c */ /* 0x000fda0005fa1670 */
[----:B-1----:R-:W-:-:S05]  /*1f470*/  @!P5 IMAD R21, R42, R17, RZ ;  /* 0x000000112a15d224 */ /* 0x002fca00078e02ff */
[----:B------:R-:W-:Y:S01]  /*1f480*/  @!P5 STG.E.U8 desc[UR60][R8.64+0xe0], R21 ;  /* 0x0000e0150800d986 */ /* 0x000fe2000c10113c */
[----:B------:R-:W-:-:S13]  /*1f490*/  ISETP.LT.OR P5, PT, R0, 0xe2, !P3 ;  /* 0x000000e20000780c */ /* 0x000fda0005fa1670 */
[----:B------:R-:W-:-:S05]  /*1f4a0*/  @!P5 IMAD R43, R43, R17, RZ ;  /* 0x000000112b2bd224 */ /* 0x000fca00078e02ff */
[----:B------:R-:W-:Y:S01]  /*1f4b0*/  @!P5 STG.E.U8 desc[UR60][R8.64+0xe1], R43 ;  /* 0x0000e12b0800d986 */ /* 0x000fe2000c10113c */
[C---:B------:R-:W-:Y:S02]  /*1f4c0*/  ISETP.LT.OR P5, PT, R0.reuse, 0xe9, !P6 ;  /* 0x000000e90000780c */ /* 0x040fe400077a1670 */
[----:B------:R-:W-:-:S11]  /*1f4d0*/  ISETP.LT.OR P6, PT, R0, 0xea, !P6 ;  /* 0x000000ea0000780c */ /* 0x000fd600077c1670 */
[----:B0-----:R-:W-:-:S05]  /*1f4e0*/  @!P5 IMAD R11, R44, R17, RZ ;  /* 0x000000112c0bd224 */ /* 0x001fca00078e02ff */
[----:B------:R0:W-:Y:S01]  /*1f4f0*/  @!P5 STG.E.U8 desc[UR60][R6.64+0xe8], R11 ;  /* 0x0000e80b0600d986 */ /* 0x0001e2000c10113c */
[C---:B------:R-:W-:Y:S02]  /*1f500*/  ISETP.LT.OR P5, PT, R0.reuse, 0xe9, !P3 ;  /* 0x000000e90000780c */ /* 0x040fe40005fa1670 */
[----:B------:R-:W-:Y:S01]  /*1f510*/  ISETP.LT.OR P3, PT, R0, 0xea, !P3 ;  /* 0x000000ea0000780c */ /* 0x000fe20005f61670 */
[----:B------:R-:W-:-:S05]  /*1f520*/  @!P6 IMAD R45, R45, R17, RZ ;  /* 0x000000112d2de224 */ /* 0x000fca00078e02ff */
[----:B------:R1:W-:Y:S01]  /*1f530*/  @!P6 STG.E.U8 desc[UR60][R6.64+0xe9], R45 ;  /* 0x0000e92d0600e986 */ /* 0x0003e2000c10113c */
[----:B------:R-:W-:-:S04]  /*1f540*/  ISETP.LT.OR P6, PT, R0, 0xe1, !P4 ;  /* 0x000000e10000780c */ /* 0x000fc800067c1670 */
[-C--:B------:R-:W-:Y:S02]  /*1f550*/  @!P5 IMAD R13, R46, R17.reuse, RZ ;  /* 0x000000112e0dd224 */ /* 0x080fe400078e02ff */
[----:B------:R-:W-:-:S03]  /*1f560*/  @!P3 IMAD R47, R47, R17, RZ ;  /* 0x000000112f2fb224 */ /* 0x000fc600078e02ff */
[----:B------:R4:W-:Y:S01]  /*1f570*/  @!P5 STG.E.U8 desc[UR60][R8.64+0xe8], R13 ;  /* 0x0000e80d0800d986 */ /* 0x0009e2000c10113c */
[----:B------:R-:W-:-:S03]  /*1f580*/  ISETP.LT.OR P5, PT, R0, 0xe2, !P4 ;  /* 0x000000e20000780c */ /* 0x000fc600067a1670 */
[----:B------:R3:W-:Y:S01]  /*1f590*/  @!P3 STG.E.U8 desc[UR60][R8.64+0xe9], R47 ;  /* 0x0000e92f0800b986 */ /* 0x0007e2000c10113c */
[----:B------:R-:W-:Y:S01]  /*1f5a0*/  ISETP.LT.OR P3, PT, R0, 0xe1, !P0 ;  /* 0x000000e10000780c */ /* 0x000fe20004761670 */
[----:B0-----:R-:W-:-:S05]  /*1f5b0*/  @!P6 IMAD R11, R32, R17, RZ ;  /* 0x00000011200be224 */ /* 0x001fca00078e02ff */
[----:B------:R0:W-:Y:S03]  /*1f5c0*/  @!P6 STG.E.U8 desc[UR60][R2.64+0xe0], R11 ;  /* 0x0000e00b0200e986 */ /* 0x0001e6000c10113c */
[----:B------:R-:W-:Y:S01]  /*1f5d0*/  @!P5 IMAD R33, R33, R17, RZ ;  /* 0x000000112121d224 */ /* 0x000fe200078e02ff */
[----:B------:R-:W-:-:S04]  /*1f5e0*/  ISETP.LT.OR P6, PT, R0, 0xe2, !P0 ;  /* 0x000000e20000780c */ /* 0x000fc800047c1670 */
[----:B------:R-:W-:Y:S01]  /*1f5f0*/  @!P5 STG.E.U8 desc[UR60][R2.64+0xe1], R33 ;  /* 0x0000e1210200d986 */ /* 0x000fe2000c10113c */
[----:B-1----:R-:W-:Y:S01]  /*1f600*/  @!P3 IADD3 R6, P5, R23, R2, RZ ;  /* 0x000000021706b210 */ /* 0x002fe20007fbe0ff */
[----:B----4-:R-:W-:-:S04]  /*1f610*/  @!P3 IMAD R13, R34, R17, RZ ;  /* 0x00000011220db224 */ /* 0x010fc800078e02ff */
[----:B------:R-:W-:-:S03]  /*1f620*/  @!P3 IMAD.X R7, R3, 0x1, R19, P5 ;  /* 0x000000010307b824 */ /* 0x000fc600028e0613 */
[----:B---3--:R-:W-:Y:S02]  /*1f630*/  @!P6 IADD3 R8, P5, R23, R2, RZ ;  /* 0x000000021708e210 */ /* 0x008fe40007fbe0ff */
[----:B------:R1:W-:Y:S01]  /*1f640*/  @!P3 STG.E.U8 desc[UR60][R6.64+0xe0], R13 ;  /* 0x0000e00d0600b986 */ /* 0x0003e2000c10113c */
[C---:B------:R-:W-:Y:S02]  /*1f650*/  ISETP.LT.OR P3, PT, R0.reuse, 0xe9, !P4 ;  /* 0x000000e90000780c */ /* 0x040fe40006761670 */
[----:B------:R-:W-:Y:S01]  /*1f660*/  @!P6 IMAD.X R9, R3, 0x1, R19, P5 ;  /* 0x000000010309e824 */ /* 0x000fe200028e0613 */
[C---:B------:R-:W-:Y:S02]  /*1f670*/  ISETP.LT.OR P5, PT, R0.reuse, 0xe9, !P0 ;  /* 0x000000e90000780c */ /* 0x040fe400047a1670 */
[C---:B------:R-:W-:Y:S01]  /*1f680*/  ISETP.LT.OR P4, PT, R0.reuse, 0xea, !P4 ;  /* 0x000000ea0000780c */ /* 0x040fe20006781670 */
[----:B------:R-:W-:Y:S01]  /*1f690*/  @!P6 IMAD R35, R35, R17, RZ ;  /* 0x000000112323e224 */ /* 0x000fe200078e02ff */
[----:B------:R-:W-:-:S06]  /*1f6a0*/  ISETP.LT.OR P0, PT, R0, 0xea, !P0 ;  /* 0x000000ea0000780c */ /* 0x000fcc0004701670 */
[-C--:B------:R-:W-:Y:S01]  /*1f6b0*/  @!P3 IMAD R15, R36, R17.reuse, RZ ;  /* 0x00000011240fb224 */ /* 0x080fe200078e02ff */
[----:B------:R-:W-:Y:S02]  /*1f6c0*/  @!P6 STG.E.U8 desc[UR60][R8.64+0xe1], R35 ;  /* 0x0000e1230800e986 */ /* 0x000fe4000c10113c */
[----:B------:R-:W-:Y:S02]  /*1f6d0*/  @!P5 IADD3 R10, P6, R23, R2, RZ ;  /* 0x00000002170ad210 */ /* 0x000fe40007fde0ff */
[----:B------:R3:W-:Y:S01]  /*1f6e0*/  @!P3 STG.E.U8 desc[UR60][R2.64+0xe8], R15 ;  /* 0x0000e80f0200b986 */ /* 0x0007e2000c10113c */
[C---:B------:R-:W-:Y:S01]  /*1f6f0*/  ISETP.LT.OR P3, PT, R0.reuse, 0xe1, !P2 ;  /* 0x000000e10000780c */ /* 0x040fe20005761670 */
[----:B------:R-:W-:Y:S02]  /*1f700*/  @!P4 IMAD R37, R37, R17, RZ ;  /* 0x000000112525c224 */ /* 0x000fe400078e02ff */
[----:B0-----:R-:W-:Y:S01]  /*1f710*/  @!P5 IMAD.X R11, R3, 0x1, R19, P6 ;  /* 0x00000001030bd824 */ /* 0x001fe200030e0613 */
[----:B------:R-:W-:-:S02]  /*1f720*/  ISETP.LT.OR P6, PT, R0, 0xe1, !P1 ;  /* 0x000000e10000780c */ /* 0x000fc40004fc1670 */
[----:B------:R-:W-:Y:S01]  /*1f730*/  @!P4 STG.E.U8 desc[UR60][R2.64+0xe9], R37 ;  /* 0x0000e9250200c986 */ /* 0x000fe2000c10113c */
[-C--:B-1----:R-:W-:Y:S01]  /*1f740*/  @!P0 IADD3 R6, P4, R23, R2.reuse, RZ ;  /* 0x0000000217068210 */ /* 0x082fe20007f9e0ff */
[-C--:B------:R-:W-:Y:S02]  /*1f750*/  @!P5 IMAD R13, R38, R17.reuse, RZ ;  /* 0x00000011260dd224 */ /* 0x080fe400078e02ff */
[-C--:B------:R-:W-:Y:S02]  /*1f760*/  @!P0 IMAD R39, R39, R17.reuse, RZ ;  /* 0x0000001127278224 */ /* 0x080fe400078e02ff */
[----:B------:R-:W-:Y:S01]  /*1f770*/  @!P0 IMAD.X R7, R3, 0x1, R19, P4 ;  /* 0x0000000103078824 */ /* 0x000fe200020e0613 */
[----:B------:R-:W-:Y:S01]  /*1f780*/  ISETP.LT.OR P4, PT, R0, 0xe2, !P2 ;  /* 0x000000e20000780c */ /* 0x000fe20005781670 */
[----:B---3--:R-:W-:Y:S01]  /*1f790*/  @!P3 IMAD R15, R24, R17, RZ ;  /* 0x00000011180fb224 */ /* 0x008fe200078e02ff */
[----:B------:R0:W-:Y:S04]  /*1f7a0*/  @!P5 STG.E.U8 desc[UR60][R10.64+0xe8], R13 ;  /* 0x0000e80d0a00d986 */ /* 0x0001e8000c10113c */
[----:B------:R1:W-:Y:S01]  /*1f7b0*/  @!P0 STG.E.U8 desc[UR60][R6.64+0xe9], R39 ;  /* 0x0000e92706008986 */ /* 0x0003e2000c10113c */
[----:B------:R-:W-:-:S03]  /*1f7c0*/  @!P6 IADD3 R8, P0, P5, R23, R2, R16 ;  /* 0x000000021708e210 */ /* 0x000fc60007d1e010 */
[----:B------:R3:W-:Y:S01]  /*1f7d0*/  @!P3 STG.E.U8 desc[UR60][R4.64+0xe0], R15 ;  /* 0x0000e00f0400b986 */ /* 0x0007e2000c10113c */
[C---:B------:R-:W-:Y:S02]  /*1f7e0*/  ISETP.LT.OR P3, PT, R0.reuse, 0xe2, !P1 ;  /* 0x000000e20000780c */ /* 0x040fe40004f61670 */
[----:B------:R-:W-:Y:S01]  /*1f7f0*/  @!P6 IADD3.X R9, R19, R3, R233, P0, P5 ;  /* 0x000000031309e210 */ /* 0x000fe200007ea4e9 */
[-C--:B------:R-:W-:Y:S01]  /*1f800*/  @!P4 IMAD R25, R25, R17.reuse, RZ ;  /* 0x000000111919c224 */ /* 0x080fe200078e02ff */
[----:B------:R-:W-:Y:S01]  /*1f810*/  ISETP.LT.OR P0, PT, R0, 0xe9, !P1 ;  /* 0x000000e90000780c */ /* 0x000fe20004f01670 */
[----:B0-----:R-:W-:Y:S01]  /*1f820*/  @!P6 IMAD R13, R26, R17, RZ ;  /* 0x000000111a0de224 */ /* 0x001fe200078e02ff */
[----:B------:R-:W-:Y:S02]  /*1f830*/  ISETP.LT.OR P1, PT, R0, 0xea, !P1 ;  /* 0x000000ea0000780c */ /* 0x000fe40004f21670 */
[----:B------:R2:W-:Y:S04]  /*1f840*/  @!P4 STG.E.U8 desc[UR60][R4.64+0xe1], R25 ;  /* 0x0000e1190400c986 */ /* 0x0005e8000c10113c */
[----:B------:R2:W-:Y:S01]  /*1f850*/  @!P6 STG.E.U8 desc[UR60][R8.64+0xe0], R13 ;  /* 0x0000e00d0800e986 */ /* 0x0005e2000c10113c */
[----:B-1----:R-:W-:-:S04]  /*1f860*/  @!P3 IADD3 R6, P4, P6, R23, R2, R16 ;  /* 0x000000021706b210 */ /* 0x002fc80007e9e010 */
[----:B------:R-:W-:Y:S02]  /*1f870*/  @!P3 IADD3.X R7, R19, R3, R233, P4, P6 ;  /* 0x000000031307b210 */ /* 0x000fe400027ec4e9 */
[----:B------:R-:W-:-:S04]  /*1f880*/  @!P0 IADD3 R10, P4, P6, R23, R2, R16 ;  /* 0x00000002170a8210 */ /* 0x000fc80007e9e010 */
[--C-:B------:R-:W-:Y:S02]  /*1f890*/  @!P0 IADD3.X R11, R19, R3, R233.reuse, P4, P6 ;  /* 0x00000003130b8210 */ /* 0x100fe400027ec4e9 */
[----:B------:R-:W-:Y:S02]  /*1f8a0*/  @!P1 IADD3 R2, P4, P6, R23, R2, R16 ;  /* 0x0000000217029210 */ /* 0x000fe40007e9e010 */
[----:B------:R2:W5:Y:S01]  /*1f8b0*/  LDL.LU R16, [R1+0x2ac] ;  /* 0x0002ac0001107983 */ /* 0x0005620000300800 */
[C---:B------:R-:W-:Y:S02]  /*1f8c0*/  ISETP.LT.OR P5, PT, R0.reuse, 0xe9, !P2 ;  /* 0x000000e90000780c */ /* 0x040fe400057a1670 */
[----:B------:R-:W-:Y:S01]  /*1f8d0*/  ISETP.LT.OR P2, PT, R0, 0xea, !P2 ;  /* 0x000000ea0000780c */ /* 0x000fe20005741670 */
[----:B------:R-:W-:Y:S01]  /*1f8e0*/  @!P3 IMAD R27, R27, R17, RZ ;  /* 0x000000111b1bb224 */ /* 0x000fe200078e02ff */
[----:B------:R-:W-:Y:S01]  /*1f8f0*/  @!P1 IADD3.X R3, R19, R3, R233, P4, P6 ;  /* 0x0000000313039210 */ /* 0x000fe200027ec4e9 */
[----:B------:R-:W-:-:S02]  /*1f900*/  @!P0 IMAD R21, R30, R17, RZ ;  /* 0x000000111e158224 */ /* 0x000fc400078e02ff */
[-C--:B------:R-:W-:Y:S01]  /*1f910*/  @!P1 IMAD R31, R31, R17.reuse, RZ ;  /* 0x000000111f1f9224 */ /* 0x080fe200078e02ff */
[----:B------:R2:W-:Y:S05]  /*1f920*/  @!P3 STG.E.U8 desc[UR60][R6.64+0xe1], R27 ;  /* 0x0000e11b0600b986 */ /* 0x0005ea000c10113c */
[-C--:B---3--:R-:W-:Y:S02]  /*1f930*/  @!P5 IMAD R15, R28, R17.reuse, RZ ;  /* 0x000000111c0fd224 */ /* 0x088fe400078e02ff */
[----:B------:R-:W-:-:S03]  /*1f940*/  @!P2 IMAD R29, R29, R17, RZ ;  /* 0x000000111d1da224 */ /* 0x000fc600078e02ff */
[----:B------:R2:W-:Y:S04]  /*1f950*/  @!P5 STG.E.U8 desc[UR60][R4.64+0xe8], R15 ;  /* 0x0000e80f0400d986 */ /* 0x0005e8000c10113c */
[----:B------:R2:W-:Y:S04]  /*1f960*/  @!P2 STG.E.U8 desc[UR60][R4.64+0xe9], R29 ;  /* 0x0000e91d0400a986 */ /* 0x0005e8000c10113c */
[----:B------:R2:W-:Y:S04]  /*1f970*/  @!P0 STG.E.U8 desc[UR60][R10.64+0xe8], R21 ;  /* 0x0000e8150a008986 */ /* 0x0005e8000c10113c */
[----:B------:R2:W-:Y:S02]  /*1f980*/  @!P1 STG.E.U8 desc[UR60][R2.64+0xe9], R31 ;  /* 0x0000e91f02009986 */ /* 0x0005e4000c10113c */
.L_x_64:
[----:B------:R-:W-:Y:S05]  /*1f990*/  BSYNC B0 ;  /* 0x0000000000007941 */ /* 0x000fea0003800000 */
.L_x_34:
[----:B0-2---:R-:W2:Y:S04]  /*1f9a0*/  LDL.LU R3, [R1+0x290] ;  /* 0x0002900001037983 */ /* 0x005ea80000300800 */
[----:B------:R-:W2:Y:S01]  /*1f9b0*/  LDL.LU R2, [R1+0x294] ;  /* 0x0002940001027983 */ /* 0x000ea20000300800 */
[----:B------:R-:W-:Y:S01]  /*1f9c0*/  ULDC UR4, c[0x0][0xc] ;  /* 0x0000030000047ab9 */ /* 0x000fe20000000800 */
[----:B------:R-:W-:Y:S01]  /*1f9d0*/  ULDC UR5, c[0x0][0x10] ;  /* 0x0000040000057ab9 */ /* 0x000fe20000000800 */
[----:B------:R-:W2:Y:S01]  /*1f9e0*/  LDC R5, c[0x0][0x14] ;  /* 0x00000500ff057b82 */ /* 0x000ea20000000800 */
[----:B------:R-:W-:Y:S01]  /*1f9f0*/  UIMAD.WIDE.U32 UR4, UR4, UR5, URZ ;  /* 0x00000005040472a5 */ /* 0x000fe2000f8e003f */
[----:B------:R-:W-:-:S05]  /*1fa00*/  PRMT R0, RZ, 0x7610, R0 ;  /* 0x00007610ff007816 */ /* 0x000fca0000000000 */
[----:B--2---:R-:W-:-:S04]  /*1fa10*/  IMAD.WIDE.U32 R2, R5, UR4, R2 ;  /* 0x0000000405027c25 */ /* 0x004fc8000f8e0002 */
[----:B------:R-:W-:Y:S01]  /*1fa20*/  IMAD R5, R5, UR5, RZ ;  /* 0x0000000505057c24 */ /* 0x000fe2000f8e02ff */
[----:B------:R-:W-:Y:S01]  /*1fa30*/  ULDC.64 UR4, c[0x0][0x650] ;  /* 0x0001940000047ab9 */ /* 0x000fe20000000a00 */
[----:B------:R-:W-:Y:S01]  /*1fa40*/  IMAD.MOV.U32 R6, RZ, RZ, R2 ;  /* 0x000000ffff067224 */ /* 0x000fe200078e0002 */
[----:B------:R-:W-:Y:S01]  /*1fa50*/  ISETP.GE.U32.AND P0, PT, R2, UR4, PT ;  /* 0x0000000402007c0c */ /* 0x000fe2000bf06070 */
[----:B------:R-:W-:Y:S01]  /*1fa60*/  IMAD.IADD R4, R3, 0x1, R5 ;  /* 0x0000000103047824 */ /* 0x000fe200078e0205 */
[----:B------:R-:W-:Y:S02]  /*1fa70*/  UMOV UR4, 0xffffffff ;  /* 0xffffffff00047882 */ /* 0x000fe40000000000 */
[----:B------:R-:W-:Y:S02]  /*1fa80*/  IMAD.U32 R3, RZ, RZ, UR4 ;  /* 0x00000004ff037e24 */ /* 0x000fe4000f8e00ff */
[----:B------:R-:W-:Y:S01]  /*1fa90*/  ISETP.GE.U32.AND.EX P0, PT, R4, UR5, PT, P0 ;  /* 0x0000000504007c0c */ /* 0x000fe2000bf06100 */
[----:B------:R-:W-:Y:S01]  /*1faa0*/  UMOV UR5, 0xffffffff ;  /* 0xffffffff00057882 */ /* 0x000fe20000000000 */
[----:B------:R0:W-:Y:S01]  /*1fab0*/  STL [R1+0x290], R4 ;  /* 0x0002900401007387 */ /* 0x0001e20000100800 */
[----:B------:R-:W-:-:S03]  /*1fac0*/  IMAD.U32 R2, RZ, RZ, UR5 ;  /* 0x00000005ff027e24 */ /* 0x000fc6000f8e00ff */
[----:B------:R0:W-:Y:S04]  /*1fad0*/  STL [R1+0x294], R6 ;  /* 0x0002940601007387 */ /* 0x0001e80000100800 */
[----:B------:R0:W-:Y:S04]  /*1fae0*/  STL [R1+0x298], R3 ;  /* 0x0002980301007387 */ /* 0x0001e80000100800 */
[----:B------:R0:W-:Y:S01]  /*1faf0*/  STL [R1+0x270], R2 ;  /* 0x0002700201007387 */ /* 0x0001e20000100800 */
[----:B------:R-:W-:Y:S05]  /*1fb00*/  @P0 BRA `(.L_x_65) ;  /* 0x0000000400a00947 */ /* 0x000fea0003800000 */
[----:B------:R-:W2:Y:S01]  /*1fb10*/  S2UR UR7, SR_CTAID.X ;  /* 0x00000000000779c3 */ /* 0x000ea20000002500 */
[----:B------:R-:W-:Y:S01]  /*1fb20*/  ULDC.64 UR12, c[0x0][0x628] ;  /* 0x00018a00000c7ab9 */ /* 0x000fe20000000a00 */
[----:B------:R-:W-:Y:S01]  /*1fb30*/  ULDC UR4, c[0x0][0x150] ;  /* 0x0000540000047ab9 */ /* 0x000fe20000000800 */
[----:B------:R-:W-:Y:S01]  /*1fb40*/  ISETP.NE.U32.AND P0, PT, RZ, UR12, PT ;  /* 0x0000000cff007c0c */ /* 0x000fe2000bf05070 */
[----:B------:R-:W-:Y:S01]  /*1fb50*/  ULDC UR15, c[0x0][0x630] ;  /* 0x00018c00000f7ab9 */ /* 0x000fe20000000800 */
[----:B------:R-:W-:Y:S01]  /*1fb60*/  R2UR UR16, R6 ;  /* 0x00000000061072ca */ /* 0x000fe200000e0000 */
[----:B------:R-:W-:Y:S01]  /*1fb70*/  ULDC UR18, c[0x0][0x154] ;  /* 0x0000550000127ab9 */ /* 0x000fe20000000800 */
[----:B------:R-:W-:Y:S01]  /*1fb80*/  ISETP.NE.AND.EX P0, PT, RZ, UR13, PT, P0 ;  /* 0x0000000dff007c0c */ /* 0x000fe2000bf05300 */
[----:B------:R-:W3:Y:S01]  /*1fb90*/  S2UR UR19, SR_CTAID.Y ;  /* 0x00000000001379c3 */ /* 0x000ee20000002600 */
[----:B------:R-:W-:Y:S02]  /*1fba0*/  R2UR UR17, R4 ;  /* 0x00000000041172ca */ /* 0x000fe400000e0000 */
[----:B------:R-:W-:-:S02]  /*1fbb0*/  R2UR UR10, R6 ;  /* 0x00000000060a72ca */ /* 0x000fc400000e0000 */
[----:B------:R-:W-:Y:S02]  /*1fbc0*/  R2UR UR11, R4 ;  /* 0x00000000040b72ca */ /* 0x000fe400000e0000 */
[----:B--2---:R-:W-:-:S05]  /*1fbd0*/  I2FP.F32.U32 R0, UR7 ;  /* 0x0000000700007c45 */ /* 0x004fca0008201000 */
[----:B------:R-:W-:-:S04]  /*1fbe0*/  FMUL R0, R0, UR4 ;  /* 0x0000000400007c20 */ /* 0x000fc80008400000 */
[----:B0-----:R0:W2:Y:S01]  /*1fbf0*/  F2I.U32.TRUNC.NTZ R2, R0 ;  /* 0x0000000000027305 */ /* 0x0010a2000020f000 */
[----:B---3--:R-:W-:Y:S05]  /*1fc00*/  @!P0 BRA `(.L_x_66) ;  /* 0x0000000000308947 */ /* 0x008fea0003800000 */
        /* <DEDUP_REMOVED lines=12> */
.L_x_66:
[----:B------:R-:W-:Y:S01]  /*1fcd0*/  USHF.R.U64 UR6, UR10, UR15, UR11 ;  /* 0x0000000f0a067299 */ /* 0x000fe2000800120b */
[----:B0-----:R-:W-:Y:S01]  /*1fce0*/  I2FP.F32.U32 R0, UR19 ;  /* 0x0000001300007c45 */ /* 0x001fe20008201000 */
[----:B------:R-:W-:Y:S01]  /*1fcf0*/  USHF.R.U32.HI UR4, URZ, UR15, UR11 ;  /* 0x0000000f3f047299 */ /* 0x000fe2000801160b */
[----:B--2---:R-:W-:Y:S01]  /*1fd00*/  R2UR UR14, R2 ;  /* 0x00000000020e72ca */ /* 0x004fe200000e0000 */
[----:B------:R-:W-:Y:S02]  /*1fd10*/  UIADD3 UR9, UP0, URZ, -UR6, URZ ;  /* 0x800000063f097290 */ /* 0x000fe4000ff1e03f */
[----:B------:R-:W-:Y:S01]  /*1fd20*/  FMUL R0, R0, UR18 ;  /* 0x0000001200007c20 */ /* 0x000fe20008400000 */
[----:B------:R-:W-:Y:S01]  /*1fd30*/  ULDC.64 UR12, c[0x0][0x620] ;  /* 0x00018800000c7ab9 */ /* 0x000fe20000000a00 */
[----:B------:R-:W-:Y:S01]  /*1fd40*/  UIADD3.X UR4, URZ, ~UR4, URZ, UP0, !UPT ;  /* 0x800000043f047290 */ /* 0x000fe200087fe43f */
[----:B------:R-:W-:Y:S01]  /*1fd50*/  UMOV UR10, UR16 ;  /* 0x00000010000a7c82 */ /* 0x000fe20008000000 */
[----:B------:R-:W-:-:S02]  /*1fd60*/  UMOV UR11, UR17 ;  /* 0x00000011000b7c82 */ /* 0x000fc40008000000 */
[----:B------:R-:W-:Y:S01]  /*1fd70*/  UIMAD UR4, UR4, UR12, URZ ;  /* 0x0000000c040472a4 */ /* 0x000fe2000f8e023f */
[----:B------:R-:W0:Y:S01]  /*1fd80*/  F2I.U32.TRUNC.NTZ R0, R0 ;  /* 0x0000000000007305 */ /* 0x000e22000020f000 */
[----:B------:R-:W-:Y:S02]  /*1fd90*/  UIMAD.WIDE.U32 UR10, UR9, UR12, UR10 ;  /* 0x0000000c090a72a5 */ /* 0x000fe4000f8e000a */
[----:B------:R-:W-:Y:S01]  /*1fda0*/  UIMAD UR9, UR9, UR13, UR4 ;  /* 0x0000000d090972a4 */ /* 0x000fe2000f8e0204 */
[----:B------:R-:W-:Y:S01]  /*1fdb0*/  ULDC UR12, c[0x0][0x618] ;  /* 0x00018600000c7ab9 */ /* 0x000fe20000000800 */
[----:B------:R-:W-:Y:S02]  /*1fdc0*/  ULDC UR22, c[0x0][0x658] ;  /* 0x0001960000167ab9 */ /* 0x000fe40000000800 */
[----:B------:R-:W-:Y:S01]  /*1fdd0*/  UIADD3 UR9, UR11, UR9, URZ ;  /* 0x000000090b097290 */ /* 0x000fe2000fffe03f */
[----:B------:R-:W-:Y:S01]  /*1fde0*/  UMOV UR16, 0xffffffff ;  /* 0xffffffff00107882 */ /* 0x000fe20000000000 */
[----:B------:R-:W-:Y:S01]  /*1fdf0*/  ULDC.64 UR4, c[0x0][0x640] ;  /* 0x0001900000047ab9 */ /* 0x000fe20000000a00 */
[----:B------:R-:W-:Y:S01]  /*1fe00*/  USHF.L.U32 UR16, UR16, UR22, URZ ;  /* 0x0000001610107299 */ /* 0x000fe2000800063f */
[----:B------:R-:W-:Y:S01]  /*1fe10*/  ISETP.NE.U32.AND P0, PT, RZ, UR4, PT ;  /* 0x00000004ff007c0c */ /* 0x000fe2000bf05070 */
[----:B------:R-:W-:-:S02]  /*1fe20*/  USHF.R.U64 UR17, UR10, UR12, UR9 ;  /* 0x0000000c0a117299 */ /* 0x000fc40008001209 */
[----:B------:R-:W-:Y:S01]  /*1fe30*/  USHF.R.U32.HI UR9, URZ, UR12, UR9 ;  /* 0x0000000c3f097299 */ /* 0x000fe20008011609 */
[----:B0-----:R-:W-:Y:S01]  /*1fe40*/  R2UR UR15, R0 ;  /* 0x00000000000f72ca */ /* 0x001fe200000e0000 */
[----:B------:R-:W-:Y:S01]  /*1fe50*/  ULDC UR18, c[0x0][0x608] ;  /* 0x0001820000127ab9 */ /* 0x000fe20000000800 */
[----:B------:R-:W-:Y:S01]  /*1fe60*/  ULOP3.LUT UR23, URZ, UR16, URZ, 0x33, !UPT ;  /* 0x000000103f177292 */ /* 0x000fe2000f8e333f */
[----:B------:R-:W-:Y:S01]  /*1fe70*/  ISETP.NE.AND.EX P0, PT, RZ, UR5, PT, P0 ;  /* 0x00000005ff007c0c */ /* 0x000fe2000bf05300 */
[----:B------:R-:W-:Y:S02]  /*1fe80*/  USHF.R.U64 UR16, UR17, UR18, UR9 ;  /* 0x0000001211107299 */ /* 0x000fe40008001209 */
[----:B------:R-:W-:Y:S02]  /*1fe90*/  USHF.R.U32.HI UR9, URZ, UR18, UR9 ;  /* 0x000000123f097299 */ /* 0x000fe40008011609 */
[----:B------:R-:W-:Y:S02]  /*1fea0*/  UIADD3 UR14, -UR14, URZ, URZ ;  /* 0x0000003f0e0e7290 */ /* 0x000fe4000fffe13f */
[----:B------:R-:W-:Y:S01]  /*1feb0*/  USHF.R.U64 UR18, UR16, UR22, UR9 ;  /* 0x0000001610127299 */ /* 0x000fe20008001209 */
[----:B------:R-:W-:Y:S01]  /*1fec0*/  UMOV UR20, 0x1 ;  /* 0x0000000100147882 */ /* 0x000fe20000000000 */
[----:B------:R-:W-:Y:S01]  /*1fed0*/  ULDC UR13, c[0x0][0x144] ;  /* 0x00005100000d7ab9 */ /* 0x000fe20000000800 */
[----:B------:R-:W-:Y:S01]  /*1fee0*/  ULDC UR8, c[0x0][0x600] ;  /* 0x0001800000087ab9 */ /* 0x000fe20000000800 */
[----:B------:R-:W-:-:S02]  /*1fef0*/  USHF.L.U32 UR26, UR20, UR22, URZ ;  /* 0x00000016141a7299 */ /* 0x000fc4000800063f */
[----:B------:R-:W-:Y:S02]  /*1ff00*/  USHF.R.U32.HI UR9, URZ, UR22, UR9 ;  /* 0x000000163f097299 */ /* 0x000fe40008011609 */
[----:B------:R-:W-:Y:S02]  /*1ff10*/  UIMAD UR22, UR13, UR14, UR7 ;  /* 0x0000000e0d1672a4 */ /* 0x000fe4000f8e0207 */
[----:B------:R-:W-:Y:S02]  /*1ff20*/  UIADD3 UR21, UR8, -0x1, URZ ;  /* 0xffffffff08157890 */ /* 0x000fe4000fffe03f */
[----:B------:R-:W-:Y:S01]  /*1ff30*/  UIADD3 UR20, -UR15, URZ, URZ ;  /* 0x0000003f0f147290 */ /* 0x000fe2000fffe13f */
[----:B------:R-:W-:Y:S01]  /*1ff40*/  ULDC UR27, c[0x0][0x148] ;  /* 0x00005200001b7ab9 */ /* 0x000fe20000000800 */
[----:B------:R-:W-:Y:S01]  /*1ff50*/  ULDC UR24, c[0x0][0x648] ;  /* 0x0001920000187ab9 */ /* 0x000fe20000000800 */
[----:B------:R-:W-:Y:S01]  /*1ff60*/  ULDC UR25, c[0x0][0x638] ;  /* 0x00018e0000197ab9 */ /* 0x000fe20000000800 */
[----:B------:R-:W-:Y:S01]  /*1ff70*/  UMOV UR7, UR18 ;  /* 0x0000001200077c82 */ /* 0x000fe20008000000 */
[----:B------:R-:W-:Y:S07]  /*1ff80*/  @!P0 BRA `(.L_x_67) ;  /* 0x0000000000308947 */ /* 0x000fee0003800000 */
        /* <DEDUP_REMOVED lines=12> */
.L_x_67:
[----:B------:R-:W2:Y:S01]  /*20050*/  LDL R0, [R1+0x2a8] ;  /* 0x0002a80001007983 */ /* 0x000ea20000100800 */
[----:B------:R-:W-:Y:S01]  /*20060*/  ULOP3.LUT UR17, UR17, UR21, URZ, 0xc0, !UPT ;  /* 0x0000001511117292 */ /* 0x000fe2000f8ec03f */
[----:B--2---:R-:W-:Y:S01]  /*20070*/  R2UR UR4, R0 ;  /* 0x00000000000472ca */ /* 0x004fe200000e0000 */
[----:B------:R-:W-:-:S12]  /*20080*/  IMAD.MOV.U32 R0, RZ, RZ, 0x1 ;  /* 0x00000001ff007424 */ /* 0x000fd800078e00ff */
[----:B------:R-:W-:Y:S02]  /*20090*/  UISETP.NE.AND UP0, UPT, UR4, URZ, UPT ;  /* 0x0000003f0400728c */ /* 0x000fe4000bf05270 */
[----:B------:R-:W-:Y:S02]  /*200a0*/  USHF.R.U64 UR4, UR7, UR24, UR9 ;  /* 0x0000001807047299 */ /* 0x000fe40008001209 */
[----:B------:R-:W-:Y:S02]  /*200b0*/  ULOP3.LUT UR7, UR16, UR23, URZ, 0xc0, !UPT ;  /* 0x0000001710077292 */ /* 0x000fe4000f8ec03f */
[----:B------:R-:W-:Y:S02]  /*200c0*/  UIADD3 UR5, -UR4, URZ, URZ ;  /* 0x0000003f04057290 */ /* 0x000fe4000fffe13f */
[----:B------:R-:W-:Y:S02]  /*200d0*/  UIMAD UR7, UR26, UR4, UR7 ;  /* 0x000000041a0772a4 */ /* 0x000fe4000f8e0207 */
[----:B------:R-:W-:-:S02]  /*200e0*/  UIMAD UR4, UR5, UR25, UR18 ;  /* 0x00000019050472a4 */ /* 0x000fc4000f8e0212 */
[----:B------:R-:W-:Y:S01]  /*200f0*/  @UP0 UIMAD UR22, UR27, UR20, UR19 ;  /* 0x000000141b1602a4 */ /* 0x000fe2000f8e0213 */
[----:B------:R-:W-:Y:S01]  /*20100*/  ULDC UR5, c[0x0][0x610] ;  /* 0x0001840000057ab9 */ /* 0x000fe20000000800 */
[----:B------:R-:W-:Y:S02]  /*20110*/  UIMAD UR4, UR4, UR8, UR17 ;  /* 0x00000008040472a4 */ /* 0x000fe4000f8e0211 */
[----:B------:R-:W-:-:S04]  /*20120*/  UIMAD UR7, UR7, UR5, UR22 ;  /* 0x00000005070772a4 */ /* 0x000fc8000f8e0216 */
[----:B------:R-:W-:Y:S02]  /*20130*/  USEL UR5, UR4, UR7, !UP0 ;  /* 0x0000000704057287 */ /* 0x000fe4000c000000 */
[----:B------:R-:W-:-:S04]  /*20140*/  USEL UR7, UR7, UR4, !UP0 ;  /* 0x0000000407077287 */ /* 0x000fc8000c000000 */
[----:B------:R-:W-:-:S05]  /*20150*/  IMAD.U32 R2, RZ, RZ, UR5 ;  /* 0x00000005ff027e24 */ /* 0x000fca000f8e00ff */
[----:B------:R0:W-:Y:S02]  /*20160*/  STL [R1+0x270], R2 ;  /* 0x0002700201007387 */ /* 0x0001e40000100800 */
[----:B0-----:R-:W-:-:S05]  /*20170*/  IMAD.U32 R2, RZ, RZ, UR6 ;  /* 0x00000006ff027e24 */ /* 0x001fca000f8e00ff */
[----:B------:R2:W-:Y:S02]  /*20180*/  STL [R1+0x298], R2 ;  /* 0x0002980201007387 */ /* 0x0005e40000100800 */
.L_x_65:
[----:B------:R-:W-:Y:S01]  /*20190*/  LOP3.LUT P0, RZ, R0, 0xff, RZ, 0xc0, !PT ;  /* 0x000000ff00ff7812 */ /* 0x000fe2000780c0ff */
[----:B------:R-:W-:-:S05]  /*201a0*/  IMAD.U32 R0, RZ, RZ, UR7 ;  /* 0x00000007ff007e24 */ /* 0x000fca000f8e00ff */
[----:B------:R3:W-:Y:S07]  /*201b0*/  STL [R1+0x280], R0 ;  /* 0x0002800001007387 */ /* 0x0007ee0000100800 */
[----:B------:R-:W-:Y:S05]  /*201c0*/  @P0 BRA `(.L_x_68) ;  /* 0xfffffe14000c0947 */ /* 0x000fea000383ffff */
[----:B------:R-:W-:Y:S05]  /*201d0*/  EXIT ;  /* 0x000000000000794d */ /* 0x000fea0003800000 */
.L_x_7:
[----:B------:R-:W2:Y:S01]  /*201e0*/  LDL R5, [R1+0x294] ;  /* 0x0002940001057983 */ /* 0x000ea20000100800 */
[----:B------:R-:W-:-:S03]  /*201f0*/  ULDC.64 UR4, c[0x0][0x650] ;  /* 0x0001940000047ab9 */ /* 0x000fc60000000a00 */
[----:B------:R-:W3:Y:S01]  /*20200*/  LDL R4, [R1+0x290] ;  /* 0x0002900001047983 */ /* 0x000ee20000100800 */
[----:B0-----:R-:W-:Y:S01]  /*20210*/  PRMT R0, RZ, 0x7610, R0 ;  /* 0x00007610ff007816 */ /* 0x001fe20000000000 */
[----:B------:R-:W-:Y:S02]  /*20220*/  IMAD.MOV.U32 R2, RZ, RZ, -0x1 ;  /* 0xffffffffff027424 */ /* 0x000fe400078e00ff */
[----:B------:R-:W-:Y:S02]  /*20230*/  IMAD.MOV.U32 R3, RZ, RZ, -0x1 ;  /* 0xffffffffff037424 */ /* 0x000fe400078e00ff */
[----:B------:R-:W-:Y:S01]  /*20240*/  IMAD.MOV.U32 R10, RZ, RZ, -0x1 ;  /* 0xffffffffff0a7424 */ /* 0x000fe200078e00ff */
[----:B--2---:R-:W-:-:S04]  /*20250*/  ISETP.GE.U32.AND P0, PT, R5, UR4, PT ;  /* 0x0000000405007c0c */ /* 0x004fc8000bf06070 */
[----:B---3--:R-:W-:-:S13]  /*20260*/  ISETP.GE.U32.AND.EX P0, PT, R4, UR5, PT, P0 ;  /* 0x0000000504007c0c */ /* 0x008fda000bf06100 */
        /* <DEDUP_REMOVED lines=21> */
.L_x_70:
[----:B------:R-:W2:Y:S01]  /*203c0*/  LDL R0, [R1+0x2a8] ;  /* 0x0002a80001007983 */ /* 0x000ea20000100800 */
[----:B------:R-:W-:Y:S01]  /*203d0*/  R2UR UR7, R4 ;  /* 0x00000000040772ca */ /* 0x000fe200000e0000 */
[----:B------:R-:W-:Y:S01]  /*203e0*/  USHF.R.U32.HI UR5, URZ, UR19, UR15 ;  /* 0x000000133f057299 */ /* 0x000fe2000801160f */
[----:B------:R-:W-:Y:S01]  /*203f0*/  UMOV UR6, UR20 ;  /* 0x0000001400067c82 */ /* 0x000fe20008000000 */
[----:B------:R-:W-:Y:S01]  /*20400*/  ULDC UR22, c[0x0][0x658] ;  /* 0x0001960000167ab9 */ /* 0x000fe20000000800 */
[----:B------:R-:W-:Y:S01]  /*20410*/  ULDC UR20, c[0x0][0x600] ;  /* 0x0001800000147ab9 */ /* 0x000fe20000000800 */
[----:B------:R-:W-:Y:S01]  /*20420*/  ULDC UR23, c[0x0][0x648] ;  /* 0x0001920000177ab9 */ /* 0x000fe20000000800 */
[----:B------:R-:W-:Y:S01]  /*20430*/  UIADD3 UR21, UR20, -0x1, URZ ;  /* 0xffffffff14157890 */ /* 0x000fe2000fffe03f */
[----:B------:R-:W-:Y:S01]  /*20440*/  ULDC UR24, c[0x0][0x638] ;  /* 0x00018e0000187ab9 */ /* 0x000fe20000000800 */
[----:B------:R-:W-:Y:S01]  /*20450*/  UMOV UR25, 0x1 ;  /* 0x0000000100197882 */ /* 0x000fe20000000000 */
[----:B--2---:R-:W-:-:S13]  /*20460*/  R2UR UR4, R0 ;  /* 0x00000000000472ca */ /* 0x004fda00000e0000 */
[----:B------:R-:W-:Y:S02]  /*20470*/  UISETP.NE.AND UP1, UPT, UR4, URZ, UPT ;  /* 0x0000003f0400728c */ /* 0x000fe4000bf25270 */
[----:B------:R-:W-:-:S03]  /*20480*/  USHF.R.U64 UR4, UR14, UR19, UR15 ;  /* 0x000000130e047299 */ /* 0x000fc6000800120f */
[----:B------:R-:W-:Y:S01]  /*20490*/  ULDC.64 UR14, c[0x0][0x620] ;  /* 0x00018800000e7ab9 */ /* 0x000fe20000000a00 */
[----:B------:R-:W-:-:S04]  /*204a0*/  UIADD3 UR13, UP0, URZ, -UR4, URZ ;  /* 0x800000043f0d7290 */ /* 0x000fc8000ff1e03f */
[----:B------:R-:W-:Y:S02]  /*204b0*/  UIADD3.X UR5, URZ, ~UR5, URZ, UP0, !UPT ;  /* 0x800000053f057290 */ /* 0x000fe400087fe43f */
[----:B------:R-:W-:Y:S02]  /*204c0*/  UIMAD.WIDE.U32 UR6, UR13, UR14, UR6 ;  /* 0x0000000e0d0672a5 */ /* 0x000fe4000f8e0006 */
[----:B------:R-:W-:Y:S02]  /*204d0*/  UIMAD UR5, UR5, UR14, URZ ;  /* 0x0000000e050572a4 */ /* 0x000fe4000f8e023f */
[----:B------:R-:W-:Y:S02]  /*204e0*/  @UP1 UIMAD UR8, UR11, UR12, UR10 ;  /* 0x0000000c0b0812a4 */ /* 0x000fe4000f8e020a */
[----:B------:R-:W-:Y:S01]  /*204f0*/  UIMAD UR5, UR13, UR15, UR5 ;  /* 0x0000000f0d0572a4 */ /* 0x000fe2000f8e0205 */
[----:B------:R-:W-:Y:S02]  /*20500*/  ULDC UR14, c[0x0][0x608] ;  /* 0x00018200000e7ab9 */ /* 0x000fe40000000800 */
[----:B------:R-:W-:Y:S01]  /*20510*/  ULDC UR13, c[0x0][0x618] ;  /* 0x00018600000d7ab9 */ /* 0x000fe20000000800 */
[----:B------:R-:W-:Y:S01]  /*20520*/  UIADD3 UR5, UR7, UR5, URZ ;  /* 0x0000000507057290 */ /* 0x000fe2000fffe03f */
[----:B------:R-:W-:-:S03]  /*20530*/  UMOV UR10, 0xffffffff ;  /* 0xffffffff000a7882 */ /* 0x000fc60000000000 */
[----:B------:R-:W-:Y:S02]  /*20540*/  USHF.R.U64 UR17, UR6, UR13, UR5 ;  /* 0x0000000d06117299 */ /* 0x000fe40008001205 */
[----:B------:R-:W-:Y:S01]  /*20550*/  USHF.R.U32.HI UR5, URZ, UR13, UR5 ;  /* 0x0000000d3f057299 */ /* 0x000fe20008011605 */
[----:B------:R-:W-:Y:S01]  /*20560*/  ULDC.64 UR6, c[0x0][0x640] ;  /* 0x0001900000067ab9 */ /* 0x000fe20000000a00 */
[----:B------:R-:W-:Y:S01]  /*20570*/  USHF.L.U32 UR11, UR10, UR22, URZ ;  /* 0x000000160a0b7299 */ /* 0x000fe2000800063f */
[----:B------:R-:W-:Y:S01]  /*20580*/  ISETP.NE.U32.AND P0, PT, RZ, UR6, PT ;  /* 0x00000006ff007c0c */ /* 0x000fe2000bf05070 */
[----:B------:R-:W-:Y:S02]  /*20590*/  USHF.R.U64 UR18, UR17, UR14, UR5 ;  /* 0x0000000e11127299 */ /* 0x000fe40008001205 */
[----:B------:R-:W-:Y:S01]  /*205a0*/  USHF.R.U32.HI UR5, URZ, UR14, UR5 ;  /* 0x0000000e3f057299 */ /* 0x000fe20008011605 */
[----:B------:R-:W-:Y:S01]  /*205b0*/  ISETP.NE.AND.EX P0, PT, RZ, UR7, PT, P0 ;  /* 0x00000007ff007c0c */ /* 0x000fe2000bf05300 */
[----:B------:R-:W-:-:S02]  /*205c0*/  ULOP3.LUT UR26, URZ, UR11, URZ, 0x33, !UPT ;  /* 0x0000000b3f1a7292 */ /* 0x000fc4000f8e333f */
[----:B------:R-:W-:Y:S02]  /*205d0*/  USHF.R.U64 UR19, UR18, UR22, UR5 ;  /* 0x0000001612137299 */ /* 0x000fe40008001205 */
[----:B------:R-:W-:-:S05]  /*205e0*/  USHF.R.U32.HI UR10, URZ, UR22, UR5 ;  /* 0x000000163f0a7299 */ /* 0x000fca0008011605 */
[----:B------:R-:W-:-:S03]  /*205f0*/  UMOV UR5, UR19 ;  /* 0x0000001300057c82 */ /* 0x000fc60008000000 */
[----:B------:R-:W-:Y:S05]  /*20600*/  @!P0 BRA `(.L_x_71) ;  /* 0x0000000000308947 */ /* 0x000fea0003800000 */
        /* <DEDUP_REMOVED lines=12> */
.L_x_71:
[----:B------:R-:W-:Y:S01]  /*206d0*/  R2UR UR6, R0 ;  /* 0x00000000000672ca */ /* 0x000fe200000e0000 */
[----:B------:R-:W-:Y:S01]  /*206e0*/  USHF.L.U32 UR25, UR25, UR22, URZ ;  /* 0x0000001619197299 */ /* 0x000fe2000800063f */
[----:B------:R-:W-:Y:S01]  /*206f0*/  IMAD.MOV.U32 R0, RZ, RZ, 0x1 ;  /* 0x00000001ff007424 */ /* 0x000fe200078e00ff */
[----:B------:R-:W-:Y:S01]  /*20700*/  ULOP3.LUT UR17, UR17, UR21, URZ, 0xc0, !UPT ;  /* 0x0000001511117292 */ /* 0x000fe2000f8ec03f */
[----:B------:R-:W-:-:S09]  /*20710*/  IMAD.U32 R10, RZ, RZ, UR4 ;  /* 0x00000004ff0a7e24 */ /* 0x000fd2000f8e00ff */
[----:B------:R-:W-:Y:S02]  /*20720*/  UISETP.NE.AND UP0, UPT, UR6, URZ, UPT ;  /* 0x0000003f0600728c */ /* 0x000fe4000bf05270 */
[----:B------:R-:W-:Y:S02]  /*20730*/  USHF.R.U64 UR6, UR5, UR23, UR10 ;  /* 0x0000001705067299 */ /* 0x000fe4000800120a */
[----:B------:R-:W-:Y:S02]  /*20740*/  ULOP3.LUT UR5, UR18, UR26, URZ, 0xc0, !UPT ;  /* 0x0000001a12057292 */ /* 0x000fe4000f8ec03f */
[----:B------:R-:W-:Y:S02]  /*20750*/  UIADD3 UR7, -UR6, URZ, URZ ;  /* 0x0000003f06077290 */ /* 0x000fe4000fffe13f */
[----:B------:R-:W-:Y:S02]  /*20760*/  UIMAD UR6, UR25, UR6, UR5 ;  /* 0x00000006190672a4 */ /* 0x000fe4000f8e0205 */
[----:B------:R-:W-:-:S03]  /*20770*/  UIMAD UR5, UR7, UR24, UR19 ;  /* 0x00000018070572a4 */ /* 0x000fc6000f8e0213 */
[----:B------:R-:W-:Y:S01]  /*20780*/  ULDC UR7, c[0x0][0x610] ;  /* 0x0001840000077ab9 */ /* 0x000fe20000000800 */
[----:B------:R-:W-:Y:S02]  /*20790*/  UIMAD UR5, UR5, UR20, UR17 ;  /* 0x00000014050572a4 */ /* 0x000fe4000f8e0211 */
[----:B------:R-:W-:-:S04]  /*207a0*/  UIMAD UR8, UR6, UR7, UR8 ;  /* 0x00000007060872a4 */ /* 0x000fc8000f8e0208 */
[----:B------:R-:W-:Y:S02]  /*207b0*/  USEL UR6, UR5, UR8, !UP0 ;  /* 0x0000000805067287 */ /* 0x000fe4000c000000 */
[----:B------:R-:W-:-:S04]  /*207c0*/  USEL UR8, UR8, UR5, !UP0 ;  /* 0x0000000508087287 */ /* 0x000fc8000c000000 */
[----:B------:R-:W-:Y:S02]  /*207d0*/  IMAD.U32 R3, RZ, RZ, UR6 ;  /* 0x00000006ff037e24 */ /* 0x000fe4000f8e00ff */
[----:B------:R-:W-:-:S07]  /*207e0*/  IMAD.U32 R2, RZ, RZ, UR8 ;  /* 0x00000008ff027e24 */ /* 0x000fce000f8e00ff */
.L_x_69:
[----:B------:R-:W-:-:S08]  /*207f0*/  NOP ;  /* 0x0000000000007918 */ /* 0x000fd00000000000 */
[----:B-1----:R-:W0:-:S00]  /*20800*/  USETMAXREG.DEALLOC.CTAPOOL 0x18 ;  /* 0x00000018000079c8 */ /* 0x002e0000080e0500 */
[----:B------:R-:W-:-:S13]  /*20810*/  ISETP.NE.AND P0, PT, RZ, UR9, PT ;  /* 0x00000009ff007c0c */ /* 0x000fda000bf05270 */
[----:B------:R-:W-:Y:S05]  /*20820*/  @P0 EXIT ;  /* 0x000000000000094d */ /* 0x000fea0003800000 */
[----:B0-----:R-:W-:Y:S01]  /*20830*/  LOP3.LUT P0, RZ, R0, 0xff, RZ, 0xc0, !PT ;  /* 0x000000ff00ff7812 */ /* 0x001fe2000780c0ff */
[----:B------:R-:W-:Y:S02]  /*20840*/  IMAD.MOV.U32 R6, RZ, RZ, 0x1 ;  /* 0x00000001ff067424 */ /* 0x000fe400078e00ff */
[----:B------:R-:W-:-:S10]  /*20850*/  IMAD.MOV.U32 R7, RZ, RZ, RZ ;  /* 0x000000ffff077224 */ /* 0x000fd400078e00ff */
[----:B------:R-:W-:Y:S05]  /*20860*/  @!P0 BRA `(.L_x_72) ;  /* 0x0000000c007c8947 */ /* 0x000fea0003800000 */
[----:B------:R-:W2:Y:S01]  /*20870*/  LDL R4, [R1+0x27c] ;  /* 0x00027c0001047983 */ /* 0x000ea20000100800 */
[----:B------:R-:W0:Y:S01]  /*20880*/  LDC R0, c[0x0][0x28c] ;  /* 0x0000a300ff007b82 */ /* 0x000e220000000800 */
[----:B------:R-:W-:Y:S01]  /*20890*/  ULDC UR8, c[0x0][0xc] ;  /* 0x0000030000087ab9 */ /* 0x000fe20000000800 */
[----:B------:R-:W-:Y:S01]  /*208a0*/  ULDC UR5, c[0x0][0x658] ;  /* 0x0001960000057ab9 */ /* 0x000fe20000000800 */
[----:B------:R-:W1:Y:S01]  /*208b0*/  S2R R8, SR_CgaCtaId ;  /* 0x0000000000087919 */ /* 0x000e620000008800 */
[----:B------:R-:W-:Y:S01]  /*208c0*/  UMOV UR6, 0xffffffff ;  /* 0xffffffff00067882 */ /* 0x000fe20000000000 */
[----:B------:R-:W-:Y:S01]  /*208d0*/  UMOV UR7, 0x1 ;  /* 0x0000000100077882 */ /* 0x000fe20000000000 */
[----:B------:R-:W-:Y:S01]  /*208e0*/  USHF.L.U32 UR6, UR6, UR5, URZ ;  /* 0x0000000506067299 */ /* 0x000fe2000800063f */
[----:B------:R-:W-:Y:S01]  /*208f0*/  BSSY B0, `(.L_x_72) ;  /* 0x00000d6000007945 */ /* 0x000fe20003800000 */
[----:B------:R-:W-:Y:S01]  /*20900*/  USHF.L.U32 UR5, UR7, UR5, URZ ;  /* 0x0000000507057299 */ /* 0x000fe2000800063f */
[----:B------:R-:W-:Y:S01]  /*20910*/  IMAD.MOV.U32 R11, RZ, RZ, 0x1 ;  /* 0x00000001ff0b7424 */ /* 0x000fe200078e00ff */
[----:B------:R-:W-:Y:S01]  /*20920*/  ULDC UR4, c[0x0][0x600] ;  /* 0x0001800000047ab9 */ /* 0x000fe20000000800 */
[----:B------:R-:W-:Y:S01]  /*20930*/  IMAD.MOV.U32 R6, RZ, RZ, 0x1 ;  /* 0x00000001ff067424 */ /* 0x000fe200078e00ff */
[----:B------:R-:W-:Y:S01]  /*20940*/  UIADD3 UR4, UR4, -0x1, URZ ;  /* 0xffffffff04047890 */ /* 0x000fe2000fffe03f */
[----:B------:R-:W-:Y:S01]  /*20950*/  IMAD.MOV.U32 R7, RZ, RZ, RZ ;  /* 0x000000ffff077224 */ /* 0x000fe200078e00ff */
[----:B------:R-:W-:Y:S01]  /*20960*/  ULOP3.LUT UR6, URZ, UR6, URZ, 0x33, !UPT ;  /* 0x000000063f067292 */ /* 0x000fe2000f8e333f */
[----:B------:R-:W-:Y:S01]  /*20970*/  ULDC.64 UR22, c[0x0][0x198] ;  /* 0x0000660000167ab9 */ /* 0x000fe20000000a00 */
[----:B0-----:R-:W-:-:S05]  /*20980*/  VIADD R0, R0, 0x3f ;  /* 0x0000003f00007836 */ /* 0x001fca0000000000 */
[----:B------:R-:W-:-:S04]  /*20990*/  SHF.R.S32.HI R5, RZ, 0x1f, R0 ;  /* 0x0000001fff057819 */ /* 0x000fc80000011400 */
[----:B------:R-:W-:Y:S01]  /*209a0*/  LEA.HI R0, R5, R0, RZ, 0x6 ;  /* 0x0000000005007211 */ /* 0x000fe200078f30ff */
[----:B------:R-:W-:Y:S01]  /*209b0*/  IMAD.MOV.U32 R5, RZ, RZ, 0x1e00 ;  /* 0x00001e00ff057424 */ /* 0x000fe200078e00ff */
[----:B-1----:R-:W-:Y:S02]  /*209c0*/  LOP3.LUT R8, R8, 0x1, RZ, 0xc0, !PT ;  /* 0x0000000108087812 */ /* 0x002fe400078ec0ff */
[----:B------:R-:W-:-:S03]  /*209d0*/  SHF.R.S32.HI R0, RZ, 0x6, R0 ;  /* 0x00000006ff007819 */ /* 0x000fc60000011400 */
[----:B------:R-:W-:Y:S02]  /*209e0*/  IMAD R16, R8, R5, 0x1e100 ;  /* 0x0001e10008107424 */ /* 0x000fe400078e0205 */
[----:B------:R-:W-:Y:S01]  /*209f0*/  VIADD R17, R0, 0x1 ;  /* 0x0000000100117836 */ /* 0x000fe20000000000 */
[----:B--2---:R-:W-:-:S13]  /*20a00*/  R2UR UR9, R4 ;  /* 0x00000000040972ca */ /* 0x004fda00000e0000 */
[----:B------:R-:W-:-:S03]  /*20a10*/  ULOP3.LUT UR24, UR9, 0x2, URZ, 0xfc, !UPT ;  /* 0x0000000209187892 */ /* 0x000fc6000f8efc3f */
[----:B------:R-:W-:Y:S01]  /*20a20*/  ULDC UR9, c[0x0][0x10] ;  /* 0x0000040000097ab9 */ /* 0x000fe20000000800 */
[----:B------:R-:W-:Y:S01]  /*20a30*/  ULDC UR7, c[0x0][0x14] ;  /* 0x0000050000077ab9 */ /* 0x000fe20000000800 */
[----:B------:R-:W-:-:S04]  /*20a40*/  UIMAD.WIDE.U32 UR8, UR8, UR9, URZ ;  /* 0x00000009080872a5 */ /* 0x000fc8000f8e003f */
[----:B------:R-:W-:Y:S02]  /*20a50*/  UIMAD.WIDE.U32 UR20, UR8, UR7, URZ ;  /* 0x00000007081472a5 */ /* 0x000fe4000f8e003f */
[----:B------:R-:W-:-:S04]  /*20a60*/  UIMAD UR7, UR9, UR7, URZ ;  /* 0x00000007090772a4 */ /* 0x000fc8000f8e023f */
[----:B------:R-:W-:-:S12]  /*20a70*/  UIADD3 UR7, UR21, UR7, URZ ;  /* 0x0000000715077290 */ /* 0x000fd8000fffe03f */
.L_x_83:
[----:B------:R-:W-:-:S03]  /*20a80*/  UMOV UR8, 0xffffffff ;  /* 0xffffffff00087882 */ /* 0x000fc60000000000 */
[----:B------:R-:W-:Y:S05]  /*20a90*/  BRA.DIV UR8, `(.L_x_73) ;  /* 0x0000001208087947 */ /* 0x000fea000b800000 */
[----:B------:R-:W-:-:S13]  /*20aa0*/  ELECT P6, URZ, PT ;  /* 0x00000000003f782f */ /* 0x000fda00038c0000 */
.L_x_95:
[----:B------:R-:W0:Y:S01]  /*20ab0*/  LDC R4, c[0x0][0x28c] ;  /* 0x0000a300ff047b82 */ /* 0x000e220000000800 */
[----:B------:R-:W-:Y:S01]  /*20ac0*/  BSSY B1, `(.L_x_74) ;  /* 0x000003b000017945 */ /* 0x000fe20003800000 */
[----:B0-----:R-:W-:-:S13]  /*20ad0*/  ISETP.LT.OR P6, PT, R4, 0x1, !P6 ;  /* 0x000000010400780c */ /* 0x001fda00077c1670 */
[----:B------:R-:W-:Y:S05]  /*20ae0*/  @P6 BRA `(.L_x_75) ;  /* 0x0000000000e06947 */ /* 0x000fea0003800000 */
[----:B------:R-:W-:Y:S02]  /*20af0*/  IMAD R3, R3, 0x2, R8 ;  /* 0x0000000203037824 */ /* 0x000fe400078e0208 */
[----:B------:R-:W-:Y:S02]  /*20b00*/  IMAD R2, R2, 0x180, RZ ;  /* 0x0000018002027824 */ /* 0x000fe400078e02ff */
[----:B------:R-:W-:Y:S02]  /*20b10*/  IMAD R3, R3, 0x78, RZ ;  /* 0x0000007803037824 */ /* 0x000fe400078e02ff */
[----:B------:R-:W-:Y:S02]  /*20b20*/  IMAD.MOV.U32 R4, RZ, RZ, RZ ;  /* 0x000000ffff047224 */ /* 0x000fe400078e00ff */
[----:B------:R-:W-:Y:S02]  /*20b30*/  IMAD.MOV.U32 R5, RZ, RZ, R17 ;  /* 0x000000ffff057224 */ /* 0x000fe400078e0011 */
[----:B------:R-:W-:-:S02]  /*20b40*/  IMAD.MOV.U32 R9, RZ, RZ, R6 ;  /* 0x000000ffff097224 */ /* 0x000fc400078e0006 */
[----:B------:R-:W-:-:S07]  /*20b50*/  IMAD.MOV.U32 R12, RZ, RZ, R7 ;  /* 0x000000ffff0c7224 */ /* 0x000fce00078e0007 */
.L_x_78:
[----:B------:R-:W0:Y:S01]  /*20b60*/  S2R R14, SR_CgaCtaId ;  /* 0x00000000000e7919 */ /* 0x000e220000008800 */
[----:B------:R-:W-:Y:S02]  /*20b70*/  MOV R13, 0x400 ;  /* 0x00000400000d7802 */ /* 0x000fe40000000f00 */
[----:B------:R-:W-:Y:S02]  /*20b80*/  SHF.L.U32 R15, R9, 0x1f, RZ ;  /* 0x0000001f090f7819 */ /* 0x000fe400000006ff */
[----:B0-----:R-:W-:-:S05]  /*20b90*/  LEA R13, R14, R13, 0x18 ;  /* 0x0000000d0e0d7211 */ /* 0x001fca00078ec0ff */
[----:B------:R-:W-:-:S04]  /*20ba0*/  IMAD R14, R12, 0x8, R13 ;  /* 0x000000080c0e7824 */ /* 0x000fc800078e020d */
[----:B------:R-:W0:Y:S02]  /*20bb0*/  SYNCS.PHASECHK.TRANS64.TRYWAIT P0, [R14+URZ+0x28], R15 ;  /* 0x0000280f0e0075a7 */ /* 0x000e24000800017f */
[----:B0-----:R-:W-:Y:S05]  /*20bc0*/  @!P0 BRA `(.L_x_76) ;  /* 0x0000000c00dc8947 */ /* 0x001fea0003800000 */
.L_x_96:
[----:B------:R-:W1:Y:S01]  /*20bd0*/  S2R R18, SR_TID.X ;  /* 0x0000000000127919 */ /* 0x000e620000002100 */
[----:B------:R-:W-:-:S04]  /*20be0*/  UPRMT UR8, UR24, 0x9910, URZ ;  /* 0x0000991018087896 */ /* 0x000fc8000800003f */
[----:B------:R-:W-:Y:S01]  /*20bf0*/  UISETP.NE.AND UP0, UPT, UR8, 0x2, UPT ;  /* 0x000000020800788c */ /* 0x000fe2000bf05270 */
[----:B-1----:R-:W-:-:S13]  /*20c00*/  LOP3.LUT P0, RZ, R18, 0x7f, RZ, 0xc0, !PT ;  /* 0x0000007f12ff7812 */ /* 0x002fda000780c0ff */
[----:B0-----:R-:W0:Y:S02]  /*20c10*/  @!P0 LDC R15, c[0x0][0x500] ;  /* 0x00014000ff0f8b82 */ /* 0x001e240000000800 */
[----:B0-----:R0:W-:Y:S01]  /*20c20*/  @!P0 SYNCS.ARRIVE.TRANS64 RZ, [R14+URZ], R15 ;  /* 0x0000000f0eff89a7 */ /* 0x0011e2000800003f */
[----:B------:R-:W-:-:S13]  /*20c30*/  PLOP3.LUT P0, PT, PT, PT, UP0, 0x80, 0x0 ;  /* 0x000000000000781c */ /* 0x000fda0003f0f008 */
[----:B0-----:R-:W-:Y:S05]  /*20c40*/  @P0 BRA `(.L_x_77) ;  /* 0x0000000000040947 */ /* 0x001fea0003800000 */
[----:B------:R-:W-:Y:S01]  /*20c50*/  BPT.TRAP 0x1 ;  /* 0x000000040000795c */ /* 0x000fe20000300000 */
.L_x_77:
[----:B------:R-:W-:Y:S01]  /*20c60*/  R2UR UR9, R14 ;  /* 0x000000000e0972ca */ /* 0x000fe200000e0000 */
[C---:B------:R-:W-:Y:S01]  /*20c70*/  IMAD R14, R12.reuse, 0x6000, R13 ;  /* 0x000060000c0e7824 */ /* 0x040fe200078e020d */
[----:B------:R-:W-:Y:S01]  /*20c80*/  R2UR UR13, R13 ;  /* 0x000000000d0d72ca */ /* 0x000fe200000e0000 */
[----:B------:R-:W-:Y:S01]  /*20c90*/  IMAD R13, R12, 0x3c00, R16 ;  /* 0x00003c000c0d7824 */ /* 0x000fe200078e0210 */
[----:B------:R-:W-:Y:S01]  /*20ca0*/  R2UR UR18, R2 ;  /* 0x00000000021272ca */ /* 0x000fe200000e0000 */
[----:B------:R-:W-:Y:S01]  /*20cb0*/  VIADD R5, R5, 0xffffffff ;  /* 0xffffffff05057836 */ /* 0x000fe20000000000 */
[----:B------:R-:W-:Y:S01]  /*20cc0*/  R2UR UR8, R14 ;  /* 0x000000000e0872ca */ /* 0x000fe200000e0000 */
[----:B------:R-:W-:Y:S01]  /*20cd0*/  UIADD3 UR14, UP0, UR22, 0xf0, URZ ;  /* 0x000000f0160e7890 */ /* 0x000fe2000ff1e03f */
[----:B------:R-:W-:Y:S01]  /*20ce0*/  R2UR UR11, R13 ;  /* 0x000000000d0b72ca */ /* 0x000fe200000e0000 */
[----:B------:R-:W-:Y:S01]  /*20cf0*/  UIADD3 UR26, UP1, UR22, 0x1f0, URZ ;  /* 0x000001f0161a7890 */ /* 0x000fe2000ff3e03f */
[----:B------:R-:W-:Y:S01]  /*20d00*/  R2UR UR10, R4 ;  /* 0x00000000040a72ca */ /* 0x000fe200000e0000 */
[----:B------:R-:W-:Y:S01]  /*20d10*/  UIADD3.X UR15, URZ, UR23, URZ, UP0, !UPT ;  /* 0x000000173f0f7290 */ /* 0x000fe200087fe43f */
[----:B------:R-:W-:Y:S01]  /*20d20*/  R2UR UR12, R10 ;  /* 0x000000000a0c72ca */ /* 0x000fe200000e0000 */
[----:B------:R-:W-:Y:S01]  /*20d30*/  VIADD R12, R12, 0x1 ;  /* 0x000000010c0c7836 */ /* 0x000fe20000000000 */
[----:B------:R-:W-:Y:S01]  /*20d40*/  R2UR UR19, R3 ;  /* 0x00000000031372ca */ /* 0x000fe200000e0000 */
[----:B------:R-:W-:Y:S01]  /*20d50*/  UIADD3.X UR27, URZ, UR23, URZ, UP1, !UPT ;  /* 0x000000173f1b7290 */ /* 0x000fe20008ffe43f */
[----:B------:R-:W-:Y:S01]  /*20d60*/  ISETP.GT.AND P1, PT, R5, 0x1, PT ;  /* 0x000000010500780c */ /* 0x000fe20003f24270 */
[----:B------:R-:W-:Y:S01]  /*20d70*/  UMOV UR16, 0x0 ;  /* 0x0000000000107882 */ /* 0x000fe20000000000 */
[----:B------:R-:W-:Y:S01]  /*20d80*/  UMOV UR17, 0x10000000 ;  /* 0x1000000000117882 */ /* 0x000fe20000000000 */
[----:B------:R-:W-:Y:S01]  /*20d90*/  UIADD3 UR8, UR8, 0x100, URZ ;  /* 0x0000010008087890 */ /* 0x000fe2000fffe03f */
[----:B------:R-:W-:Y:S01]  /*20da0*/  ISETP.NE.AND P0, PT, R12, 0x5, PT ;  /* 0x000000050c00780c */ /* 0x000fe20003f05270 */
[----:B------:R-:W-:Y:S01]  /*20db0*/  UIADD3 UR13, UR13, UR11, URZ ;  /* 0x0000000b0d0d7290 */ /* 0x000fe2000fffe03f */
[----:B------:R-:W-:Y:S01]  /*20dc0*/  VIADD R4, R4, 0x40 ;  /* 0x0000004004047836 */ /* 0x000fe20000000000 */
[----:B------:R-:W-:Y:S01]  /*20dd0*/  UMOV UR25, 0x30000 ;  /* 0x0003000000197882 */ /* 0x000fe20000000000 */
[----:B------:R-:W-:Y:S01]  /*20de0*/  UMOV UR11, UR18 ;  /* 0x00000012000b7c82 */ /* 0x000fe20008000000 */
[----:B------:R-:W-:-:S02]  /*20df0*/  SEL R14, RZ, 0x1, P0 ;  /* 0x00000001ff0e7807 */ /* 0x000fc40000000000 */
[----:B------:R-:W-:Y:S01]  /*20e00*/  SEL R12, R12, RZ, P0 ;  /* 0x000000ff0c0c7207 */ /* 0x000fe20000000000 */
[----:B------:R0:W-:Y:S01]  /*20e10*/  UTMALDG.3D [UR8], [UR14], desc[UR16] ;  /* 0x000010080e0075b4 */ /* 0x0001e20008011000 */
[----:B------:R-:W-:Y:S01]  /*20e20*/  LOP3.LUT R9, R9, R14, RZ, 0x3c, !PT ;  /* 0x0000000e09097212 */ /* 0x000fe200078e3cff */
[----:B0-----:R-:W-:Y:S01]  /*20e30*/  UMOV UR11, UR19 ;  /* 0x00000013000b7c82 */ /* 0x001fe20008000000 */
[----:B------:R-:W-:Y:S02]  /*20e40*/  UMOV UR8, UR13 ;  /* 0x0000000d00087c82 */ /* 0x000fe40008000000 */
[----:B------:R0:W-:Y:S02]  /*20e50*/  UTMALDG.3D.MULTICAST [UR8], [UR26], UR25, desc[UR16] ;  /* 0x000010081a0073b4 */ /* 0x0001e40008011819 */
[----:B0-----:R-:W-:Y:S05]  /*20e60*/  @P1 BRA `(.L_x_78) ;  /* 0xfffffffc003c1947 */ /* 0x001fea000383ffff */
.L_x_75:
[----:B------:R-:W-:Y:S05]  /*20e70*/  BSYNC B1 ;  /* 0x0000000000017941 */ /* 0x000fea0003800000 */
.L_x_74:
[----:B------:R-:W2:Y:S01]  /*20e80*/  LDL.LU R15, [R1+0x290] ;  /* 0x00029000010f7983 */ /* 0x000ea20000300800 */
[----:B------:R-:W-:Y:S01]  /*20e90*/  LOP3.LUT P0, RZ, R11, 0xff, RZ, 0xc0, !PT ;  /* 0x000000ff0bff7812 */ /* 0x000fe2000780c0ff */
[C---:B------:R-:W-:Y:S01]  /*20ea0*/  IMAD.IADD R4, R0.reuse, 0x1, R7 ;  /* 0x0000000100047824 */ /* 0x040fe200078e0207 */
[----:B------:R-:W-:Y:S01]  /*20eb0*/  ULDC.64 UR8, c[0x0][0x650] ;  /* 0x0001940000087ab9 */ /* 0x000fe20000000a00 */
[----:B------:R-:W3:Y:S01]  /*20ec0*/  LDL.LU R14, [R1+0x294] ;  /* 0x00029400010e7983 */ /* 0x000ee20000300800 */
[----:B------:R-:W-:Y:S01]  /*20ed0*/  ISETP.GE.U32.AND P1, PT, R0, 0x5, PT ;  /* 0x000000050000780c */ /* 0x000fe20003f26070 */
[----:B------:R-:W-:Y:S01]  /*20ee0*/  BSSY B1, `(.L_x_79) ;  /* 0x0000074000017945 */ /* 0x000fe20003800000 */
[----:B------:R-:W-:Y:S01]  /*20ef0*/  IMAD.MOV.U32 R10, RZ, RZ, -0x1 ;  /* 0xffffffffff0a7424 */ /* 0x000fe200078e00ff */
[----:B------:R-:W-:-:S06]  /*20f00*/  PRMT R11, RZ, 0x7610, R11 ;  /* 0x00007610ff0b7816 */ /* 0x000fcc000000000b */
[----:B------:R-:W0:Y:S01]  /*20f10*/  @P0 S2R R3, SR_CgaCtaId ;  /* 0x0000000000030919 */ /* 0x000e220000008800 */
[----:B------:R-:W-:-:S04]  /*20f20*/  @P0 MOV R2, 0x400 ;  /* 0x0000040000020802 */ /* 0x000fc80000000f00 */
[----:B0-----:R-:W-:-:S04]  /*20f30*/  @P0 LEA R2, R3, R2, 0x18 ;  /* 0x0000000203020211 */ /* 0x001fc800078ec0ff */
[----:B------:R0:W-:Y:S01]  /*20f40*/  @P0 SYNCS.ARRIVE.TRANS64.A1T0 RZ, [R2+URZ+0x68], RZ ;  /* 0x000068ff02ff09a7 */ /* 0x0001e2000810003f */
[----:B------:R-:W-:-:S04]  /*20f50*/  ISETP.GT.U32.AND P0, PT, R4, 0x4, PT ;  /* 0x000000040400780c */ /* 0x000fc80003f04070 */
[----:B------:R-:W-:Y:S01]  /*20f60*/  ISETP.LT.U32.AND P0, PT, R0, 0x5, P0 ;  /* 0x000000050000780c */ /* 0x000fe20000701070 */
[----:B0-----:R-:W-:-:S04]  /*20f70*/  IMAD.WIDE.U32 R2, R4, -0x33333333, RZ ;  /* 0xcccccccd04027825 */ /* 0x001fc800078e00ff */
[----:B------:R-:W-:Y:S01]  /*20f80*/  IMAD.MOV.U32 R2, RZ, RZ, -0x1 ;  /* 0xffffffffff027424 */ /* 0x000fe200078e00ff */
[----:B------:R-:W-:Y:S02]  /*20f90*/  SHF.R.U32.HI R5, RZ, 0x2, R3 ;  /* 0x00000002ff057819 */ /* 0x000fe40000011603 */
[----:B------:R-:W-:-:S03]  /*20fa0*/  SEL R3, RZ, 0x1, !P0 ;  /* 0x00000001ff037807 */ /* 0x000fc60004000000 */
[--C-:B------:R-:W-:Y:S01]  /*20fb0*/  IMAD R7, R5, -0x5, R4.reuse ;  /* 0xfffffffb05077824 */ /* 0x100fe200078e0204 */
[----:B------:R-:W-:Y:S01]  /*20fc0*/  LOP3.LUT R6, R6, R3, RZ, 0x3c, !PT ;  /* 0x0000000306067212 */ /* 0x000fe200078e3cff */
[----:B------:R-:W-:Y:S01]  /*20fd0*/  IMAD.MOV.U32 R3, RZ, RZ, -0x1 ;  /* 0xffffffffff037424 */ /* 0x000fe200078e00ff */
[----:B------:R-:W-:Y:S02]  /*20fe0*/  PRMT R4, RZ, 0x7610, R4 ;  /* 0x00007610ff047816 */ /* 0x000fe40000000004 */
[----:B------:R-:W-:Y:S02]  /*20ff0*/  @P1 LOP3.LUT R6, R6, 0x1, R5, 0x78, !PT ;  /* 0x0000000106061812 */ /* 0x000fe400078e7805 */
[----:B---3--:R-:W-:-:S04]  /*21000*/  IADD3 R14, P0, R14, UR20, RZ ;  /* 0x000000140e0e7c10 */ /* 0x008fc8000ff1e0ff */
[----:B--2---:R-:W-:Y:S01]  /*21010*/  IADD3.X R15, R15, UR7, RZ, P0, !PT ;  /* 0x000000070f0f7c10 */ /* 0x004fe200087fe4ff */
[----:B------:R0:W-:Y:S01]  /*21020*/  STL [R1+0x294], R14 ;  /* 0x0002940e01007387 */ /* 0x0001e20000100800 */
[----:B------:R-:W-:-:S03]  /*21030*/  ISETP.GE.U32.AND P0, PT, R14, UR8, PT ;  /* 0x000000080e007c0c */ /* 0x000fc6000bf06070 */
[----:B------:R0:W-:Y:S01]  /*21040*/  STL [R1+0x290], R15 ;  /* 0x0002900f01007387 */ /* 0x0001e20000100800 */
[----:B------:R-:W-:-:S13]  /*21050*/  ISETP.GE.U32.AND.EX P0, PT, R15, UR9, PT, P0 ;  /* 0x000000090f007c0c */ /* 0x000fda000bf06100 */
[----:B0-----:R-:W-:Y:S05]  /*21060*/  @P0 BRA `(.L_x_80) ;  /* 0x00000004006c0947 */ /* 0x001fea0003800000 */
[----:B------:R-:W0:Y:S01]  /*21070*/  S2UR UR8, SR_CTAID.X ;  /* 0x00000000000879c3 */ /* 0x000e220000002500 */
[----:B------:R-:W-:Y:S01]  /*21080*/  ULDC.64 UR10, c[0x0][0x628] ;  /* 0x00018a00000a7ab9 */ /* 0x000fe20000000a00 */
[----:B------:R-:W-:Y:S01]  /*21090*/  ULDC UR9, c[0x0][0x150] ;  /* 0x0000540000097ab9 */ /* 0x000fe20000000800 */
[----:B------:R-:W-:Y:S01]  /*210a0*/  ISETP.NE.U32.AND P0, PT, RZ, UR10, PT ;  /* 0x0000000aff007c0c */ /* 0x000fe2000bf05070 */
[----:B------:R-:W-:Y:S01]  /*210b0*/  ULDC UR12, c[0x0][0x630] ;  /* 0x00018c00000c7ab9 */ /* 0x000fe20000000800 */
[----:B------:R-:W-:Y:S01]  /*210c0*/  ULDC UR14, c[0x0][0x154] ;  /* 0x00005500000e7ab9 */ /* 0x000fe20000000800 */
[----:B------:R-:W-:Y:S01]  /*210d0*/  IMAD.MOV.U32 R3, RZ, RZ, R15 ;  /* 0x000000ffff037224 */ /* 0x000fe200078e000f */
[----:B------:R-:W-:Y:S01]  /*210e0*/  ISETP.NE.AND.EX P0, PT, RZ, UR11, PT, P0 ;  /* 0x0000000bff007c0c */ /* 0x000fe2000bf05300 */
[----:B------:R-:W1:Y:S01]  /*210f0*/  S2UR UR13, SR_CTAID.Y ;  /* 0x00000000000d79c3 */ /* 0x000e620000002600 */
[----:B0-----:R-:W-:-:S05]  /*21100*/  I2FP.F32.U32 R2, UR8 ;  /* 0x0000000800027c45 */ /* 0x001fca0008201000 */
[----:B------:R-:W-:Y:S01]  /*21110*/  FMUL R9, R2, UR9 ;  /* 0x0000000902097c20 */ /* 0x000fe20008400000 */
[----:B------:R-:W-:Y:S01]  /*21120*/  IMAD.MOV.U32 R2, RZ, RZ, R14 ;  /* 0x000000ffff027224 */ /* 0x000fe200078e000e */
[----:B-1----:R-:W-:-:S04]  /*21130*/  I2FP.F32.U32 R12, UR13 ;  /* 0x0000000d000c7c45 */ /* 0x002fc80008201000 */
[----:B------:R-:W0:Y:S01]  /*21140*/  F2I.U32.TRUNC.NTZ R9, R9 ;  /* 0x0000000900097305 */ /* 0x000e22000020f000 */
[----:B------:R-:W-:Y:S05]  /*21150*/  @!P0 BRA `(.L_x_81) ;  /* 0x0000000000288947 */ /* 0x000fea0003800000 */
[----:B------:R-:W-:Y:S02]  /*21160*/  ULDC UR9, c[0x0][0x634] ;  /* 0x00018d0000097ab9 */ /* 0x000fe40000000800 */
[----:B------:R-:W-:-:S05]  /*21170*/  IADD3 R3, P0, R14, UR9, RZ ;  /* 0x000000090e037c10 */ /* 0x000fca000ff1e0ff */
[----:B------:R-:W-:-:S04]  /*21180*/  IMAD.X R10, RZ, RZ, R15, P0 ;  /* 0x000000ffff0a7224 */ /* 0x000fc800000e060f */
[----:B------:R-:W-:-:S04]  /*21190*/  IMAD.WIDE.U32 R4, R10, UR10, RZ ;  /* 0x0000000a0a047c25 */ /* 0x000fc8000f8e00ff */
[----:B------:R-:W-:-:S04]  /*211a0*/  IMAD.WIDE.U32 R4, P0, R3, UR11, R4 ;  /* 0x0000000b03047c25 */ /* 0x000fc8000f800004 */
[----:B------:R-:W-:-:S04]  /*211b0*/  IMAD.WIDE.U32 R2, R3, UR10, RZ ;  /* 0x0000000a03027c25 */ /* 0x000fc8000f8e00ff */
[----:B------:R-:W-:Y:S01]  /*211c0*/  IMAD.MOV.U32 R2, RZ, RZ, R5 ;  /* 0x000000ffff027224 */ /* 0x000fe200078e0005 */
[----:B------:R-:W-:Y:S01]  /*211d0*/  IADD3 RZ, P1, R3, R4, RZ ;  /* 0x0000000403ff7210 */ /* 0x000fe20007f3e0ff */
[----:B------:R-:W-:-:S04]  /*211e0*/  IMAD.X R3, RZ, RZ, RZ, P0 ;  /* 0x000000ffff037224 */ /* 0x000fc800000e06ff */
[----:B------:R-:W-:-:S08]  /*211f0*/  IMAD.WIDE.U32.X R2, R10, UR11, R2, P1 ;  /* 0x0000000b0a027c25 */ /* 0x000fd000088e0402 */
.L_x_81:
[--C-:B------:R-:W-:Y:S01]  /*21200*/  SHF.R.U64 R10, R2, UR12, R3.reuse ;  /* 0x0000000c020a7c19 */ /* 0x100fe20008001203 */
[----:B------:R-:W-:Y:S01]  /*21210*/  ULDC.64 UR10, c[0x0][0x620] ;  /* 0x00018800000a7ab9 */ /* 0x000fe20000000a00 */
[----:B------:R-:W-:Y:S01]  /*21220*/  SHF.R.U32.HI R2, RZ, UR12, R3 ;  /* 0x0000000cff027c19 */ /* 0x000fe20008011603 */
[----:B------:R-:W-:Y:S01]  /*21230*/  IMAD.MOV.U32 R3, RZ, RZ, R15 ;  /* 0x000000ffff037224 */ /* 0x000fe200078e000f */
[----:B------:R-:W-:Y:S01]  /*21240*/  IADD3 R5, P0, RZ, -R10, RZ ;  /* 0x8000000aff057210 */ /* 0x000fe20007f1e0ff */
[----:B------:R-:W-:Y:S01]  /*21250*/  FMUL R4, R12, UR14 ;  /* 0x0000000e0c047c20 */ /* 0x000fe20008400000 */
[----:B------:R-:W-:Y:S01]  /*21260*/  ULDC.64 UR14, c[0x0][0x640] ;  /* 0x00019000000e7ab9 */ /* 0x000fe20000000a00 */
[----:B0-----:R-:W-:Y:S02]  /*21270*/  R2UR UR9, R9 ;  /* 0x00000000090972ca */ /* 0x001fe400000e0000 */
[----:B------:R-:W-:Y:S01]  /*21280*/  IMAD.X R2, RZ, RZ, ~R2, P0 ;  /* 0x000000ffff027224 */ /* 0x000fe200000e0e02 */
[----:B------:R-:W-:Y:S01]  /*21290*/  ISETP.NE.U32.AND P0, PT, RZ, UR14, PT ;  /* 0x0000000eff007c0c */ /* 0x000fe2000bf05070 */
[----:B------:R-:W0:Y:S02]  /*212a0*/  F2I.U32.TRUNC.NTZ R4, R4 ;  /* 0x0000000400047305 */ /* 0x000e24000020f000 */
[----:B------:R-:W-:Y:S01]  /*212b0*/  IMAD R2, R2, UR10, RZ ;  /* 0x0000000a02027c24 */ /* 0x000fe2000f8e02ff */
[----:B------:R-:W-:-:S03]  /*212c0*/  ISETP.NE.AND.EX P0, PT, RZ, UR15, PT, P0 ;  /* 0x0000000fff007c0c */ /* 0x000fc6000bf05300 */
[----:B------:R-:W-:Y:S02]  /*212d0*/  IMAD R13, R5, UR11, R2 ;  /* 0x0000000b050d7c24 */ /* 0x000fe4000f8e0202 */
[----:B------:R-:W-:-:S04]  /*212e0*/  IMAD.MOV.U32 R2, RZ, RZ, R14 ;  /* 0x000000ffff027224 */ /* 0x000fc800078e000e */
[----:B------:R-:W-:Y:S01]  /*212f0*/  IMAD.WIDE.U32 R2, R5, UR10, R2 ;  /* 0x0000000a05027c25 */ /* 0x000fe2000f8e0002 */
[----:B------:R-:W-:Y:S01]  /*21300*/  ULDC UR10, c[0x0][0x618] ;  /* 0x00018600000a7ab9 */ /* 0x000fe20000000800 */
[----:B0-----:R-:W-:Y:S02]  /*21310*/  R2UR UR11, R4 ;  /* 0x00000000040b72ca */ /* 0x001fe400000e0000 */
[----:B------:R-:W-:-:S05]  /*21320*/  IMAD.IADD R3, R3, 0x1, R13 ;  /* 0x0000000103037824 */ /* 0x000fca00078e020d */
[--C-:B------:R-:W-:Y:S02]  /*21330*/  SHF.R.U64 R9, R2, UR10, R3.reuse ;  /* 0x0000000a02097c19 */ /* 0x100fe40008001203 */
[----:B------:R-:W-:Y:S01]  /*21340*/  SHF.R.U32.HI R2, RZ, UR10, R3 ;  /* 0x0000000aff027c19 */ /* 0x000fe20008011603 */
[----:B------:R-:W-:-:S03]  /*21350*/  ULDC UR10, c[0x0][0x608] ;  /* 0x00018200000a7ab9 */ /* 0x000fc60000000800 */
[--C-:B------:R-:W-:Y:S02]  /*21360*/  SHF.R.U64 R12, R9, UR10, R2.reuse ;  /* 0x0000000a090c7c19 */ /* 0x100fe40008001202 */
[----:B------:R-:W-:Y:S01]  /*21370*/  SHF.R.U32.HI R3, RZ, UR10, R2 ;  /* 0x0000000aff037c19 */ /* 0x000fe20008011602 */
[----:B------:R-:W-:-:S03]  /*21380*/  ULDC UR10, c[0x0][0x658] ;  /* 0x00019600000a7ab9 */ /* 0x000fc60000000800 */
[--C-:B------:R-:W-:Y:S02]  /*21390*/  SHF.R.U64 R13, R12, UR10, R3.reuse ;  /* 0x0000000a0c0d7c19 */ /* 0x100fe40008001203 */
[----:B------:R-:W-:-:S03]  /*213a0*/  SHF.R.U32.HI R3, RZ, UR10, R3 ;  /* 0x0000000aff037c19 */ /* 0x000fc60008011603 */
[----:B------:R-:W-:Y:S01]  /*213b0*/  IMAD.MOV.U32 R2, RZ, RZ, R13 ;  /* 0x000000ffff027224 */ /* 0x000fe200078e000d */
[----:B------:R-:W-:Y:S06]  /*213c0*/  @!P0 BRA `(.L_x_82) ;  /* 0x0000000000288947 */ /* 0x000fec0003800000 */
        /* <DEDUP_REMOVED lines=10> */
.L_x_82:
[----:B------:R-:W2:Y:S01]  /*21470*/  LDL R4, [R1+0x2a8] ;  /* 0x0002a80001047983 */ /* 0x000ea20000100800 */
[----:B------:R-:W-:Y:S01]  /*21480*/  UIADD3 UR11, -UR11, URZ, URZ ;  /* 0x0000003f0b0b7290 */ /* 0x000fe2000fffe13f */
[----:B--2---:R-:W-:-:S13]  /*21490*/  R2UR UR10, R4 ;  /* 0x00000000040a72ca */ /* 0x004fda00000e0000 */
[----:B------:R-:W-:-:S03]  /*214a0*/  UISETP.NE.AND UP0, UPT, UR10, URZ, UPT ;  /* 0x0000003f0a00728c */ /* 0x000fc6000bf05270 */
[----:B------:R-:W-:Y:S02]  /*214b0*/  ULDC UR10, c[0x0][0x648] ;  /* 0x00019200000a7ab9 */ /* 0x000fe40000000800 */
[----:B------:R-:W-:Y:S01]  /*214c0*/  SHF.R.U64 R3, R2, UR10, R3 ;  /* 0x0000000a02037c19 */ /* 0x000fe20008001203 */
[----:B------:R-:W-:Y:S01]  /*214d0*/  ULDC UR10, c[0x0][0x638] ;  /* 0x00018e00000a7ab9 */ /* 0x000fe20000000800 */
[----:B------:R-:W-:Y:S02]  /*214e0*/  LOP3.LUT R2, R12, UR6, RZ, 0xc0, !PT ;  /* 0x000000060c027c12 */ /* 0x000fe4000f8ec0ff */
[----:B------:R-:W-:Y:S01]  /*214f0*/  PLOP3.LUT P0, PT, PT, PT, UP0, 0x40, 0x0 ;  /* 0x000000000000781c */ /* 0x000fe20003f0e808 */
[----:B------:R-:W-:Y:S01]  /*21500*/  IMAD.MOV R4, RZ, RZ, -R3 ;  /* 0x000000ffff047224 */ /* 0x000fe200078e0a03 */
[----:B------:R-:W-:Y:S01]  /*21510*/  PLOP3.LUT P1, PT, PT, PT, UP0, 0x40, 0x0 ;  /* 0x000000000000781c */ /* 0x000fe20003f2e808 */
[----:B------:R-:W-:Y:S02]  /*21520*/  IMAD R2, R3, UR5, R2 ;  /* 0x0000000503027c24 */ /* 0x000fe4000f8e0202 */
[----:B------:R-:W-:Y:S01]  /*21530*/  IMAD R13, R4, UR10, R13 ;  /* 0x0000000a040d7c24 */ /* 0x000fe2000f8e020d */
[----:B------:R-:W-:Y:S01]  /*21540*/  UIADD3 UR10, -UR9, URZ, URZ ;  /* 0x0000003f090a7290 */ /* 0x000fe2000fffe13f */
[----:B------:R-:W-:-:S02]  /*21550*/  LOP3.LUT R4, R9, UR4, RZ, 0xc0, !PT ;  /* 0x0000000409047c12 */ /* 0x000fc4000f8ec0ff */
[----:B------:R-:W-:Y:S02]  /*21560*/  ULDC UR9, c[0x0][0x144] ;  /* 0x0000510000097ab9 */ /* 0x000fe40000000800 */
[----:B------:R-:W-:-:S03]  /*21570*/  UIMAD UR8, UR9, UR10, UR8 ;  /* 0x0000000a090872a4 */ /* 0x000fc6000f8e0208 */
[----:B------:R-:W-:Y:S02]  /*21580*/  ULDC UR9, c[0x0][0x148] ;  /* 0x0000520000097ab9 */ /* 0x000fe40000000800 */
[----:B------:R-:W-:-:S03]  /*21590*/  @UP0 UIMAD UR8, UR9, UR11, UR13 ;  /* 0x0000000b090802a4 */ /* 0x000fc6000f8e020d */
[----:B------:R-:W-:Y:S02]  /*215a0*/  ULDC UR9, c[0x0][0x600] ;  /* 0x0001800000097ab9 */ /* 0x000fe40000000800 */
[----:B------:R-:W-:Y:S02]  /*215b0*/  IMAD R13, R13, UR9, R4 ;  /* 0x000000090d0d7c24 */ /* 0x000fe4000f8e0204 */
[----:B------:R-:W-:Y:S01]  /*215c0*/  IMAD.U32 R3, RZ, RZ, UR8 ;  /* 0x00000008ff037e24 */ /* 0x000fe2000f8e00ff */
[----:B------:R-:W-:Y:S01]  /*215d0*/  ULDC UR8, c[0x0][0x610] ;  /* 0x0001840000087ab9 */ /* 0x000fe20000000800 */
[----:B------:R-:W-:Y:S02]  /*215e0*/  IMAD.MOV.U32 R4, RZ, RZ, 0x1 ;  /* 0x00000001ff047424 */ /* 0x000fe400078e00ff */
[----:B------:R-:W-:-:S05]  /*215f0*/  IMAD R2, R2, UR8, R3 ;  /* 0x0000000802027c24 */ /* 0x000fca000f8e0203 */
[----:B------:R-:W-:Y:S02]  /*21600*/  SEL R3, R13, R2, P0 ;  /* 0x000000020d037207 */ /* 0x000fe40000000000 */
[----:B------:R-:W-:-:S07]  /*21610*/  SEL R2, R2, R13, P1 ;  /* 0x0000000d02027207 */ /* 0x000fce0000800000 */
.L_x_80:
[----:B------:R-:W-:Y:S05]  /*21620*/  BSYNC B1 ;  /* 0x0000000000017941 */ /* 0x000fea0003800000 */
.L_x_79:
[----:B------:R-:W-:-:S13]  /*21630*/  LOP3.LUT P0, RZ, R4, 0xff, RZ, 0xc0, !PT ;  /* 0x000000ff04ff7812 */ /* 0x000fda000780c0ff */
[----:B------:R-:W-:Y:S05]  /*21640*/  @P0 BRA `(.L_x_83) ;  /* 0xfffffff4000c0947 */ /* 0x000fea000383ffff */
[----:B------:R-:W-:Y:S05]  /*21650*/  BSYNC B0 ;  /* 0x0000000000007941 */ /* 0x000fea0003800000 */
.L_x_72:
[----:B------:R-:W-:-:S03]  /*21660*/  UMOV UR8, 0xffffffff ;  /* 0xffffffff00087882 */ /* 0x000fc60000000000 */
[----:B------:R-:W-:Y:S05]  /*21670*/  BRA.DIV UR8, `(.L_x_84) ;  /* 0x0000000608447947 */ /* 0x000fea000b800000 */
[----:B------:R-:W-:-:S13]  /*21680*/  ELECT P6, URZ, PT ;  /* 0x00000000003f782f */ /* 0x000fda00038c0000 */
.L_x_99:
[----:B------:R-:W-:Y:S04]  /*21690*/  BSSY B0, `(.L_x_85) ;  /* 0x0000037000007945 */ /* 0x000fe80003800000 */
[----:B------:R-:W-:Y:S05]  /*216a0*/  @!P6 BRA `(.L_x_86) ;  /* 0x0000000000d4e947 */ /* 0x000fea0003800000 */
[----:B------:R-:W2:Y:S02]  /*216b0*/  LDL R0, [R1+0x27c] ;  /* 0x00027c0001007983 */ /* 0x000ea40000100800 */
[----:B--2---:R-:W-:-:S13]  /*216c0*/  R2UR UR8, R0 ;  /* 0x00000000000872ca */ /* 0x004fda00000e0000 */
[----:B------:R-:W-:-:S04]  /*216d0*/  ULOP3.LUT UR8, UR8, 0x2, URZ, 0xfc, !UPT ;  /* 0x0000000208087892 */ /* 0x000fc8000f8efc3f */
[----:B------:R-:W-:-:S06]  /*216e0*/  UISETP.NE.AND UP0, UPT, UR8, 0x3, UPT ;  /* 0x000000030800788c */ /* 0x000fcc000bf05270 */
[----:B------:R-:W-:-:S13]  /*216f0*/  PLOP3.LUT P0, PT, PT, PT, UP0, 0x80, 0x0 ;  /* 0x000000000000781c */ /* 0x000fda0003f0f008 */
[----:B------:R-:W-:Y:S05]  /*21700*/  @!P0 BRA `(.L_x_87) ;  /* 0x0000000000048947 */ /* 0x000fea0003800000 */
[----:B------:R-:W-:Y:S01]  /*21710*/  BPT.TRAP 0x1 ;  /* 0x000000040000795c */ /* 0x000fe20000300000 */
.L_x_87:
[----:B------:R-:W0:Y:S01]  /*21720*/  S2R R3, SR_CgaCtaId ;  /* 0x0000000000037919 */ /* 0x000e220000008800 */
[----:B------:R-:W-:Y:S02]  /*21730*/  MOV R0, 0x400 ;  /* 0x0000040000007802 */ /* 0x000fe40000000f00 */
[----:B------:R-:W-:Y:S02]  /*21740*/  SHF.L.U32 R2, R6, 0x1f, RZ ;  /* 0x0000001f06027819 */ /* 0x000fe400000006ff */
[----:B0-----:R-:W-:-:S05]  /*21750*/  LEA R0, R3, R0, 0x18 ;  /* 0x0000000003007211 */ /* 0x001fca00078ec0ff */
[----:B------:R-:W-:-:S04]  /*21760*/  VIADD R0, R0, 0x28 ;  /* 0x0000002800007836 */ /* 0x000fc80000000000 */
[----:B------:R-:W-:-:S04]  /*21770*/  IMAD R3, R7, 0x8, R0 ;  /* 0x0000000807037824 */ /* 0x000fc800078e0200 */
[----:B------:R-:W0:Y:S02]  /*21780*/  SYNCS.PHASECHK.TRANS64.TRYWAIT P0, [R3+URZ], R2 ;  /* 0x00000002030075a7 */ /* 0x000e24000800017f */
[----:B0-----:R-:W-:Y:S05]  /*21790*/  @!P0 BRA `(.L_x_88) ;  /* 0x00000004001c8947 */ /* 0x001fea0003800000 */
.L_x_100:
[----:B------:R-:W-:-:S05]  /*217a0*/  VIADD R7, R7, 0x1 ;  /* 0x0000000107077836 */ /* 0x000fca0000000000 */
[----:B------:R-:W-:-:S04]  /*217b0*/  ISETP.NE.AND P0, PT, R7, 0x5, PT ;  /* 0x000000050700780c */ /* 0x000fc80003f05270 */
[----:B0-----:R-:W-:Y:S02]  /*217c0*/  SEL R3, RZ, 0x1, P0 ;  /* 0x00000001ff037807 */ /* 0x001fe40000000000 */
[----:B------:R-:W-:Y:S02]  /*217d0*/  SEL R7, R7, RZ, P0 ;  /* 0x000000ff07077207 */ /* 0x000fe40000000000 */
[----:B------:R-:W-:-:S03]  /*217e0*/  LOP3.LUT R6, R6, R3, RZ, 0x3c, !PT ;  /* 0x0000000306067212 */ /* 0x000fc600078e3cff */
[----:B------:R-:W-:Y:S01]  /*217f0*/  IMAD R3, R7, 0x8, R0 ;  /* 0x0000000807037824 */ /* 0x000fe200078e0200 */
[----:B------:R-:W-:-:S04]  /*21800*/  SHF.L.U32 R2, R6, 0x1f, RZ ;  /* 0x0000001f06027819 */ /* 0x000fc800000006ff */
[----:B------:R-:W0:Y:S02]  /*21810*/  SYNCS.PHASECHK.TRANS64.TRYWAIT P0, [R3+URZ], R2 ;  /* 0x00000002030075a7 */ /* 0x000e24000800017f */
[----:B0-----:R-:W-:Y:S05]  /*21820*/  @!P0 BRA `(.L_x_89) ;  /* 0x00000004000c8947 */ /* 0x001fea0003800000 */
.L_x_101:
[----:B0-----:R-:W-:-:S05]  /*21830*/  VIADD R2, R7, 0x1 ;  /* 0x0000000107027836 */ /* 0x001fca0000000000 */
[----:B------:R-:W-:-:S04]  /*21840*/  ISETP.NE.AND P0, PT, R2, 0x5, PT ;  /* 0x000000050200780c */ /* 0x000fc80003f05270 */
[----:B------:R-:W-:Y:S02]  /*21850*/  SEL R3, RZ, 0x1, P0 ;  /* 0x00000001ff037807 */ /* 0x000fe40000000000 */
[----:B------:R-:W-:Y:S02]  /*21860*/  SEL R5, R2, RZ, P0 ;  /* 0x000000ff02057207 */ /* 0x000fe40000000000 */
[----:B------:R-:W-:-:S03]  /*21870*/  LOP3.LUT R6, R6, R3, RZ, 0x3c, !PT ;  /* 0x0000000306067212 */ /* 0x000fc600078e3cff */
[----:B------:R-:W-:Y:S01]  /*21880*/  IMAD R3, R5, 0x8, R0 ;  /* 0x0000000805037824 */ /* 0x000fe200078e0200 */
[----:B------:R-:W-:-:S04]  /*21890*/  SHF.L.U32 R2, R6, 0x1f, RZ ;  /* 0x0000001f06027819 */ /* 0x000fc800000006ff */
[----:B------:R-:W0:Y:S02]  /*218a0*/  SYNCS.PHASECHK.TRANS64.TRYWAIT P0, [R3+URZ], R2 ;  /* 0x00000002030075a7 */ /* 0x000e24000800017f */
[----:B0-----:R-:W-:Y:S05]  /*218b0*/  @!P0 BRA `(.L_x_90) ;  /* 0x0000000000fc8947 */ /* 0x001fea0003800000 */
.L_x_102:
        /* <DEDUP_REMOVED lines=9> */
.L_x_103:
[----:B0-----:R-:W-:-:S05]  /*21950*/  VIADD R2, R5, 0x1 ;  /* 0x0000000105027836 */ /* 0x001fca0000000000 */
[----:B------:R-:W-:-:S04]  /*21960*/  ISETP.NE.AND P0, PT, R2, 0x5, PT ;  /* 0x000000050200780c */ /* 0x000fc80003f05270 */
[----:B------:R-:W-:Y:S02]  /*21970*/  SEL R4, RZ, 0x1, P0 ;  /* 0x00000001ff047807 */ /* 0x000fe40000000000 */
[----:B------:R-:W-:Y:S02]  /*21980*/  SEL R3, R2, RZ, P0 ;  /* 0x000000ff02037207 */ /* 0x000fe40000000000 */
[----:B------:R-:W-:-:S03]  /*21990*/  LOP3.LUT R4, R7, R4, RZ, 0x3c, !PT ;  /* 0x0000000407047212 */ /* 0x000fc600078e3cff */
[----:B------:R-:W-:Y:S01]  /*219a0*/  IMAD R3, R3, 0x8, R0 ;  /* 0x0000000803037824 */ /* 0x000fe200078e0200 */
[----:B------:R-:W-:-:S07]  /*219b0*/  SHF.L.U32 R0, R4, 0x1f, RZ ;  /* 0x0000001f04007819 */ /* 0x000fce00000006ff */
.L_x_92:
[----:B0-----:R0:W1:Y:S02]  /*219c0*/  SYNCS.PHASECHK.TRANS64.TRYWAIT P0, [R3+URZ], R0 ;  /* 0x00000000030075a7 */ /* 0x001064000800017f */
[----:B-1----:R-:W-:Y:S05]  /*219d0*/  @!P0 NANOSLEEP.SYNCS 0x989680 ;  /* 0x009896800000895d */ /* 0x002fea0003900000 */
[----:B------:R-:W1:Y:S02]  /*219e0*/  @!P0 SYNCS.PHASECHK.TRANS64 P0, [R3+URZ], R0 ;  /* 0x00000000030085a7 */ /* 0x000e64000800007f */
[----:B-1----:R-:W-:Y:S05]  /*219f0*/  @!P0 BRA `(.L_x_92) ;  /* 0xfffffffc00f08947 */ /* 0x002fea000383ffff */
.L_x_86:
[----:B------:R-:W-:Y:S05]  /*21a00*/  BSYNC B0 ;  /* 0x0000000000007941 */ /* 0x000fea0003800000 */
.L_x_85:
[----:B------:R-:W-:Y:S05]  /*21a10*/  EXIT ;  /* 0x000000000000794d */ /* 0x000fea0003800000 */
.L_x_21:
[----:B--2---:R2:W3:Y:S02]  /*21a20*/  SYNCS.PHASECHK.TRANS64.TRYWAIT P1, [R3+URZ], R0 ;  /* 0x00000000030075a7 */ /* 0x0044e4000802017f */
[----:B---3--:R-:W-:Y:S05]  /*21a30*/  @!P1 NANOSLEEP.SYNCS 0x989680 ;  /* 0x009896800000995d */ /* 0x008fea0003900000 */
[----:B------:R-:W3:Y:S02]  /*21a40*/  @!P1 SYNCS.PHASECHK.TRANS64 P1, [R3+URZ], R0 ;  /* 0x00000000030095a7 */ /* 0x000ee4000802007f */
[----:B---3--:R-:W-:Y:S05]  /*21a50*/  @!P1 BRA `(.L_x_21) ;  /* 0xfffffffc00f09947 */ /* 0x008fea000383ffff */
[----:B------:R-:W-:Y:S05]  /*21a60*/  BRA `(.L_x_20) ;  /* 0xfffffdfc00d07947 */ /* 0x000fea000383ffff */
.L_x_26:
[----:B-1----:R1:W2:Y:S02]  /*21a70*/  SYNCS.PHASECHK.TRANS64.TRYWAIT P1, [R6+URZ], R7 ;  /* 0x00000007060075a7 */ /* 0x0022a4000802017f */
[----:B--2---:R-:W-:Y:S05]  /*21a80*/  @!P1 NANOSLEEP.SYNCS 0x989680 ;  /* 0x009896800000995d */ /* 0x004fea0003900000 */
[----:B------:R-:W2:Y:S02]  /*21a90*/  @!P1 SYNCS.PHASECHK.TRANS64 P1, [R6+URZ], R7 ;  /* 0x00000007060095a7 */ /* 0x000ea4000802007f */
[----:B--2---:R-:W-:Y:S05]  /*21aa0*/  @!P1 BRA `(.L_x_26) ;  /* 0xfffffffc00f09947 */ /* 0x004fea000383ffff */
[----:B------:R-:W-:Y:S05]  /*21ab0*/  BRA `(.L_x_25) ;  /* 0xfffffe4400647947 */ /* 0x000fea000383ffff */
.L_x_73:
[----:B------:R-:W-:Y:S01]  /*21ac0*/  BSSY B1, `(.L_x_93) ;  /* 0x0000006000017945 */ /* 0x000fe20003800000 */
[----:B------:R-:W-:-:S07]  /*21ad0*/  IMAD.MOV.U32 R15, RZ, RZ, -0x1 ;  /* 0xffffffffff0f7424 */ /* 0x000fce00078e00ff */
[----:B------:R-:W-:Y:S05]  /*21ae0*/  WARPSYNC.COLLECTIVE R15, `(.L_x_94) ;  /* 0x000000000f0c7348 */ /* 0x000fea0003c00000 */
[----:B------:R-:W-:Y:S02]  /*21af0*/  ELECT P6, UR62, PT ;  /* 0x00000000003e782f */ /* 0x000fe400038c0000 */
[----:B------:R-:W-:Y:S01]  /*21b00*/  MOV R14, UR62 ;  /* 0x0000003e000e7c02 */ /* 0x000fe20008000f00 */
[----:B------:R-:W-:Y:S10]  /*21b10*/  ENDCOLLECTIVE ;  /* 0x000000000000791b */ /* 0x000ff40003800000 */
.L_x_94:
[----:B------:R-:W-:Y:S05]  /*21b20*/  BSYNC B1 ;  /* 0x0000000000017941 */ /* 0x000fea0003800000 */
.L_x_93:
[----:B------:R-:W-:Y:S05]  /*21b30*/  BRA `(.L_x_95) ;  /* 0xffffffec00dc7947 */ /* 0x000fea000383ffff */
.L_x_76:
[----:B0-----:R0:W1:Y:S02]  /*21b40*/  SYNCS.PHASECHK.TRANS64.TRYWAIT P0, [R14+URZ+0x28], R15 ;  /* 0x0000280f0e0075a7 */ /* 0x001064000800017f */
[----:B-1----:R-:W-:Y:S05]  /*21b50*/  @!P0 NANOSLEEP.SYNCS 0x989680 ;  /* 0x009896800000895d */ /* 0x002fea0003900000 */
[----:B------:R-:W1:Y:S02]  /*21b60*/  @!P0 SYNCS.PHASECHK.TRANS64 P0, [R14+URZ+0x28], R15 ;  /* 0x0000280f0e0085a7 */ /* 0x000e64000800007f */
[----:B-1----:R-:W-:Y:S05]  /*21b70*/  @!P0 BRA `(.L_x_76) ;  /* 0xfffffffc00f08947 */ /* 0x002fea000383ffff */
[----:B------:R-:W-:Y:S05]  /*21b80*/  BRA `(.L_x_96) ;  /* 0xfffffff000107947 */ /* 0x000fea000383ffff */
.L_x_84:
[----:B------:R-:W-:Y:S01]  /*21b90*/  BSSY B0, `(.L_x_97) ;  /* 0x0000006000007945 */ /* 0x000fe20003800000 */
[----:B------:R-:W-:-:S07]  /*21ba0*/  IMAD.MOV.U32 R15, RZ, RZ, -0x1 ;  /* 0xffffffffff0f7424 */ /* 0x000fce00078e00ff */
[----:B------:R-:W-:Y:S05]  /*21bb0*/  WARPSYNC.COLLECTIVE R15, `(.L_x_98) ;  /* 0x000000000f0c7348 */ /* 0x000fea0003c00000 */
[----:B------:R-:W-:Y:S02]  /*21bc0*/  ELECT P6, UR62, PT ;  /* 0x00000000003e782f */ /* 0x000fe400038c0000 */
[----:B------:R-:W-:Y:S01]  /*21bd0*/  MOV R14, UR62 ;  /* 0x0000003e000e7c02 */ /* 0x000fe20008000f00 */
[----:B------:R-:W-:Y:S10]  /*21be0*/  ENDCOLLECTIVE ;  /* 0x000000000000791b */ /* 0x000ff40003800000 */
.L_x_98:
[----:B------:R-:W-:Y:S05]  /*21bf0*/  BSYNC B0 ;  /* 0x0000000000007941 */ /* 0x000fea0003800000 */
.L_x_97:
[----:B------:R-:W-:Y:S05]  /*21c00*/  BRA `(.L_x_99) ;  /* 0xfffffff800a07947 */ /* 0x000fea000383ffff */
.L_x_88:
[----:B0-----:R0:W1:Y:S02]  /*21c10*/  SYNCS.PHASECHK.TRANS64.TRYWAIT P0, [R3+URZ], R2 ;  /* 0x00000002030075a7 */ /* 0x001064000800017f */
[----:B-1----:R-:W-:Y:S05]  /*21c20*/  @!P0 NANOSLEEP.SYNCS 0x989680 ;  /* 0x009896800000895d */ /* 0x002fea0003900000 */
[----:B------:R-:W1:Y:S02]  /*21c30*/  @!P0 SYNCS.PHASECHK.TRANS64 P0, [R3+URZ], R2 ;  /* 0x00000002030085a7 */ /* 0x000e64000800007f */
[----:B-1----:R-:W-:Y:S05]  /*21c40*/  @!P0 BRA `(.L_x_88) ;  /* 0xfffffffc00f08947 */ /* 0x002fea000383ffff */
[----:B------:R-:W-:Y:S05]  /*21c50*/  BRA `(.L_x_100) ;  /* 0xfffffff800d07947 */ /* 0x000fea000383ffff */
.L_x_89:
[----:B0-----:R0:W1:Y:S02]  /*21c60*/  SYNCS.PHASECHK.TRANS64.TRYWAIT P0, [R3+URZ], R2 ;  /* 0x00000002030075a7 */ /* 0x001064000800017f */
[----:B-1----:R-:W-:Y:S05]  /*21c70*/  @!P0 NANOSLEEP.SYNCS 0x989680 ;  /* 0x009896800000895d */ /* 0x002fea0003900000 */
[----:B------:R-:W1:Y:S02]  /*21c80*/  @!P0 SYNCS.PHASECHK.TRANS64 P0, [R3+URZ], R2 ;  /* 0x00000002030085a7 */ /* 0x000e64000800007f */
[----:B-1----:R-:W-:Y:S05]  /*21c90*/  @!P0 BRA `(.L_x_89) ;  /* 0xfffffffc00f08947 */ /* 0x002fea000383ffff */
[----:B------:R-:W-:Y:S05]  /*21ca0*/  BRA `(.L_x_101) ;  /* 0xfffffff800e07947 */ /* 0x000fea000383ffff */
.L_x_90:
[----:B0-----:R0:W1:Y:S02]  /*21cb0*/  SYNCS.PHASECHK.TRANS64.TRYWAIT P0, [R3+URZ], R2 ;  /* 0x00000002030075a7 */ /* 0x001064000800017f */
[----:B-1----:R-:W-:Y:S05]  /*21cc0*/  @!P0 NANOSLEEP.SYNCS 0x989680 ;  /* 0x009896800000895d */ /* 0x002fea0003900000 */
[----:B------:R-:W1:Y:S02]  /*21cd0*/  @!P0 SYNCS.PHASECHK.TRANS64 P0, [R3+URZ], R2 ;  /* 0x00000002030085a7 */ /* 0x000e64000800007f */
[----:B-1----:R-:W-:Y:S05]  /*21ce0*/  @!P0 BRA `(.L_x_90) ;  /* 0xfffffffc00f08947 */ /* 0x002fea000383ffff */
[----:B------:R-:W-:Y:S05]  /*21cf0*/  BRA `(.L_x_102) ;  /* 0xfffffff800f07947 */ /* 0x000fea000383ffff */
.L_x_91:
[----:B0-----:R0:W1:Y:S02]  /*21d00*/  SYNCS.PHASECHK.TRANS64.TRYWAIT P0, [R3+URZ], R2 ;  /* 0x00000002030075a7 */ /* 0x001064000800017f */
[----:B-1----:R-:W-:Y:S05]  /*21d10*/  @!P0 NANOSLEEP.SYNCS 0x989680 ;  /* 0x009896800000895d */ /* 0x002fea0003900000 */
[----:B------:R-:W1:Y:S02]  /*21d20*/  @!P0 SYNCS.PHASECHK.TRANS64 P0, [R3+URZ], R2 ;  /* 0x00000002030085a7 */ /* 0x000e64000800007f */
[----:B-1----:R-:W-:Y:S05]  /*21d30*/  @!P0 BRA `(.L_x_91) ;  /* 0xfffffffc00f08947 */ /* 0x002fea000383ffff */
[----:B------:R-:W-:Y:S05]  /*21d40*/  BRA `(.L_x_103) ;  /* 0xfffffffc00007947 */ /* 0x000fea000383ffff */
.L_x_104:
[----:B------:R-:W-:-:S00]  /*21d50*/  BRA `(.L_x_104) ;  /* 0xfffffffc00fc7947 */ /* 0x000fc0000383ffff */
[----:B------:R-:W-:-:S00]  /*21d60*/  NOP ;  /* 0x0000000000007918 */ /* 0x000fc00000000000 */
        /* <DEDUP_REMOVED lines=9> */
.L_x_105:


//--------------------- .nv.global.init           --------------------------
	.section	.nv.global.init,"aw",@progbits
.nv.global.init:
	.type		$str$22,@object
	.size		$str$22,($str$23 - $str$22)
$str$22:
        /*0000*/ 	.byte	0x6b, 0x5f, 0x74, 0x69, 0x6c, 0x65, 0x5f, 0x63, 0x6f, 0x75, 0x6e, 0x74, 0x20, 0x3e, 0x3d, 0x20
        /*0010*/ 	.byte	0x31, 0x00
	.type		$str$23,@object
	.size		$str$23,(__unnamed_1 - $str$23)
$str$23:
        /*0012*/ 	.byte	0x2f, 0x74, 0x6d, 0x70, 0x2f, 0x63, 0x75, 0x74, 0x6c, 0x61, 0x73, 0x73, 0x5f, 0x73, 0x77, 0x65
        /*0022*/ 	.byte	0x65, 0x70, 0x5f, 0x73, 0x72, 0x63, 0x2f, 0x69, 0x6e, 0x63, 0x6c, 0x75, 0x64, 0x65, 0x2f, 0x63
        /*0032*/ 	.byte	0x75, 0x74, 0x6c, 0x61, 0x73, 0x73, 0x2f, 0x67, 0x65, 0x6d, 0x6d, 0x2f, 0x63, 0x6f, 0x6c, 0x6c
        /*0042*/ 	.byte	0x65, 0x63, 0x74, 0x69, 0x76, 0x65, 0x2f, 0x73, 0x6d, 0x39, 0x30, 0x5f, 0x6d, 0x6d, 0x61, 0x5f
        /*0052*/ 	.byte	0x74, 0x6d, 0x61, 0x5f, 0x67, 0x6d, 0x6d, 0x61, 0x5f, 0x73, 0x73, 0x5f, 0x77, 0x61, 0x72, 0x70
        /*0062*/ 	.byte	0x73, 0x70, 0x65, 0x63, 0x69, 0x61, 0x6c, 0x69, 0x7a, 0x65, 0x64, 0x2e, 0x68, 0x70, 0x70, 0x00
	.type		__unnamed_1,@object
	.size		__unnamed_1,(.L_0 - __unnamed_1)
__unnamed_1:
        /* <DEDUP_REMOVED lines=173> */
        /*0b42*/ 	.byte	0x69, 0x64, 0x65, 0x6e, 0x74, 0x69, 0x74, 0x79, 0x5d, 0x00
.L_0:


//--------------------- .nv.shared._ZN7cutlass13device_kernelINS_4gemm6kernel13GemmUniversalIN4cute5tupleIJiiiiEEENS1_10collective13CollectiveMmaINS1_34MainloopSm90TmaGmmaWarpSpecializedILi5ENS5_IJNS4_1CILi2EEENSA_ILi1EEESC_EEENS1_35KernelTmaWarpSpecializedCooperativeEEENS5_IJNSA_ILi384EEENSA_ILi240EEENSA_ILi64EEEEEEaNS5_IJlSC_lEEEaSK_NS4_8TiledMMAINS4_8MMA_AtomIJNS4_4SM904GMMA26MMA_64x16x32_S32S8S8_SS_TNEEEENS4_6LayoutISD_NS5_IJSC_NSA_ILi0EEESS_EEEEENS5_IJNS4_10UnderscoreESV_SV_EEEEENS4_13SM90_TMA_LOADENS4_14ComposedLayoutINS4_7SwizzleILi2ELi4ELi3EEENS4_18smem_ptr_flag_bitsILi8EEENSR_INS5_IJNSA_ILi8EEESI_EEENS5_IJSI_SC_EEEEEEEvNS4_8identityENS4_23SM90_TMA_LOAD_MULTICASTES18_vS19_EENS_8epilogue10collective6detail29Sm90TmaWarpSpecializedAdapterINS1D_15DefaultEpilogueIaSK_SK_NS1C_6thread17LinearCombinationIaLi1EiiLNS1H_9ScaleType4KindE0ELNS_15FloatRoundStyleE2EaEENS1_15EpilogueDefaultEEEEEvvEEEEvNT_6ParamsE --------------------------
	.section	.nv.shared._ZN7cutlass13device_kernelINS_4gemm6kernel13GemmUniversalIN4cute5tupleIJiiiiEEENS1_10collective13CollectiveMmaINS1_34MainloopSm90TmaGmmaWarpSpecializedILi5ENS5_IJNS4_1CILi2EEENSA_ILi1EEESC_EEENS1_35KernelTmaWarpSpecializedCooperativeEEENS5_IJNSA_ILi384EEENSA_ILi240EEENSA_ILi64EEEEEEaNS5_IJlSC_lEEEaSK_NS4_8TiledMMAINS4_8MMA_AtomIJNS4_4SM904GMMA26MMA_64x16x32_S32S8S8_SS_TNEEEENS4_6LayoutISD_NS5_IJSC_NSA_ILi0EEESS_EEEEENS5_IJNS4_10UnderscoreESV_SV_EEEEENS4_13SM90_TMA_LOADENS4_14ComposedLayoutINS4_7SwizzleILi2ELi4ELi3EEENS4_18smem_ptr_flag_bitsILi8EEENSR_INS5_IJNSA_ILi8EEESI_EEENS5_IJSI_SC_EEEEEEEvNS4_8identityENS4_23SM90_TMA_LOAD_MULTICASTES18_vS19_EENS_8epilogue10collective6detail29Sm90TmaWarpSpecializedAdapterINS1D_15DefaultEpilogueIaSK_SK_NS1C_6thread17LinearCombinationIaLi1EiiLNS1H_9ScaleType4KindE0ELNS_15FloatRoundStyleE2EaEENS1_15EpilogueDefaultEEEEEvvEEEEvNT_6ParamsE,"aw",@nobits
	.sectionflags	@""
	.align	16
	.zero		1024


//--------------------- .nv.shared.reserved.0     --------------------------
	.section	.nv.shared.reserved.0,"aw",@nobits
	.weak		__nv_reservedSMEM_offset_0_alias
	.size		__nv_reservedSMEM_offset_0_alias, 0, 0
	.other		__nv_reservedSMEM_offset_0_alias,@"STO_CUDA_RESERVED_SHARED STV_DEFAULT"
__nv_reservedSMEM_offset_0_alias:
	.zero		0


//--------------------- .nv.global                --------------------------
	.section	.nv.global,"aw",@nobits
.nv.global:
	.type		_ZN40_INTERNAL_276c749c_4_k_cu_4c39765c_140364cute1_E,@object
	.size		_ZN40_INTERNAL_276c749c_4_k_cu_4c39765c_140364cute1_E,(_ZN40_INTERNAL_276c749c_4_k_cu_4c39765c_140364cuda3std3__45__cpo6cbeginE - _ZN40_INTERNAL_276c749c_4_k_cu_4c39765c_140364cute1_E)
_ZN40_INTERNAL_276c749c_4_k_cu_4c39765c_140364cute1_E:
	.zero		1
	.type		_ZN40_INTERNAL_276c749c_4_k_cu_4c39765c_140364cuda3std3__45__cpo6cbeginE,@object
	.size		_ZN40_INTERNAL_276c749c_4_k_cu_4c39765c_140364cuda3std3__45__cpo6cbeginE,(_ZN40_INTERNAL_276c749c_4_k_cu_4c39765c_140364cuda3std3__48in_placeE - _ZN40_INTERNAL_276c749c_4_k_cu_4c39765c_140364cuda3std3__45__cpo6cbeginE)
_ZN40_INTERNAL_276c749c_4_k_cu_4c39765c_140364cuda3std3__45__cpo6cbeginE:
	.zero		1
	.type		_ZN40_INTERNAL_276c749c_4_k_cu_4c39765c_140364cuda3std3__48in_placeE,@object
	.size		_ZN40_INTERNAL_276c749c_4_k_cu_4c39765c_140364cuda3std3__48in_placeE,(_ZN40_INTERNAL_276c749c_4_k_cu_4c39765c_140364cuda3std6ranges3__45__cpo9iter_moveE - _ZN40_INTERNAL_276c749c_4_k_cu_4c39765c_140364cuda3std3__48in_placeE)
_ZN40_INTERNAL_276c749c_4_k_cu_4c39765c_140364cuda3std3__48in_placeE:
	.zero		1
	.type		_ZN40_INTERNAL_276c749c_4_k_cu_4c39765c_140364cuda3std6ranges3__45__cpo9iter_moveE,@object
	.size		_ZN40_INTERNAL_276c749c_4_k_cu_4c39765c_140364cuda3std6ranges3__45__cpo9iter_moveE,(_ZN40_INTERNAL_276c749c_4_k_cu_4c39765c_140364cuda3std3__45__cpo5beginE - _ZN40_INTERNAL_276c749c_4_k_cu_4c39765c_140364cuda3std6ranges3__45__cpo9iter_moveE)
_ZN40_INTERNAL_276c749c_4_k_cu_4c39765c_140364cuda3std6ranges3__45__cpo9iter_moveE:
	.zero		1
	.type		_ZN40_INTERNAL_276c749c_4_k_cu_4c39765c_140364cuda3std3__45__cpo5beginE,@object
	.size		_ZN40_INTERNAL_276c749c_4_k_cu_4c39765c_140364cuda3std3__45__cpo5beginE,(_ZN40_INTERNAL_276c749c_4_k_cu_4c39765c_140364cuda3std3__442_GLOBAL__N__276c749c_4_k_cu_4c39765c_140366ignoreE - _ZN40_INTERNAL_276c749c_4_k_cu_4c39765c_140364cuda3std3__45__cpo5beginE)
_ZN40_INTERNAL_276c749c_4_k_cu_4c39765c_140364cuda3std3__45__cpo5beginE:
	.zero		1
	.type		_ZN40_INTERNAL_276c749c_4_k_cu_4c39765c_140364cuda3std3__442_GLOBAL__N__276c749c_4_k_cu_4c39765c_140366ignoreE,@object
	.size		_ZN40_INTERNAL_276c749c_4_k_cu_4c39765c_140364cuda3std3__442_GLOBAL__N__276c749c_4_k_cu_4c39765c_140366ignoreE,(_ZN40_INTERNAL_276c749c_4_k_cu_4c39765c_140364cute7productE - _ZN40_INTERNAL_276c749c_4_k_cu_4c39765c_140364cuda3std3__442_GLOBAL__N__276c749c_4_k_cu_4c39765c_140366ignoreE)
_ZN40_INTERNAL_276c749c_4_k_cu_4c39765c_140364cuda3std3__442_GLOBAL__N__276c749c_4_k_cu_4c39765c_140366ignoreE:
	.zero		1
	.type		_ZN40_INTERNAL_276c749c_4_k_cu_4c39765c_140364cute7productE,@object
	.size		_ZN40_INTERNAL_276c749c_4_k_cu_4c39765c_140364cute7productE,(_ZN40_INTERNAL_276c749c_4_k_cu_4c39765c_140364cuda3std3__45__cpo3endE - _ZN40_INTERNAL_276c749c_4_k_cu_4c39765c_140364cute7productE)
_ZN40_INTERNAL_276c749c_4_k_cu_4c39765c_140364cute7productE:
	.zero		1
	.type		_ZN40_INTERNAL_276c749c_4_k_cu_4c39765c_140364cuda3std3__45__cpo3endE,@object
	.size		_ZN40_INTERNAL_276c749c_4_k_cu_4c39765c_140364cuda3std3__45__cpo3endE,(_ZN40_INTERNAL_276c749c_4_k_cu_4c39765c_140364cuda3std3__419piecewise_constructE - _ZN40_INTERNAL_276c749c_4_k_cu_4c39765c_140364cuda3std3__45__cpo3endE)
_ZN40_INTERNAL_276c749c_4_k_cu_4c39765c_140364cuda3std3__45__cpo3endE:
	.zero		1
	.type		_ZN40_INTERNAL_276c749c_4_k_cu_4c39765c_140364cuda3std3__419piecewise_constructE,@object
	.size		_ZN40_INTERNAL_276c749c_4_k_cu_4c39765c_140364cuda3std3__419piecewise_constructE,(_ZN40_INTERNAL_276c749c_4_k_cu_4c39765c_140364cuda3std3__45__cpo4cendE - _ZN40_INTERNAL_276c749c_4_k_cu_4c39765c_140364cuda3std3__419piecewise_constructE)
_ZN40_INTERNAL_276c749c_4_k_cu_4c39765c_140364cuda3std3__419piecewise_constructE:
	.zero		1
	.type		_ZN40_INTERNAL_276c749c_4_k_cu_4c39765c_140364cuda3std3__45__cpo4cendE,@object
	.size		_ZN40_INTERNAL_276c749c_4_k_cu_4c39765c_140364cuda3std3__45__cpo4cendE,(_ZN40_INTERNAL_276c749c_4_k_cu_4c39765c_140364cuda3std6ranges3__45__cpo4swapE - _ZN40_INTERNAL_276c749c_4_k_cu_4c39765c_140364cuda3std3__45__cpo4cendE)
_ZN40_INTERNAL_276c749c_4_k_cu_4c39765c_140364cuda3std3__45__cpo4cendE:
	.zero		1
	.type		_ZN40_INTERNAL_276c749c_4_k_cu_4c39765c_140364cuda3std6ranges3__45__cpo4swapE,@object
	.size		_ZN40_INTERNAL_276c749c_4_k_cu_4c39765c_140364cuda3std6ranges3__45__cpo4swapE,(.L_8 - _ZN40_INTERNAL_276c749c_4_k_cu_4c39765c_140364cuda3std6ranges3__45__cpo4swapE)
_ZN40_INTERNAL_276c749c_4_k_cu_4c39765c_140364cuda3std6ranges3__45__cpo4swapE:
	.zero		1
.L_8:


//--------------------- .nv.constant0._ZN7cutlass13device_kernelINS_4gemm6kernel13GemmUniversalIN4cute5tupleIJiiiiEEENS1_10collective13CollectiveMmaINS1_34MainloopSm90TmaGmmaWarpSpecializedILi5ENS5_IJNS4_1CILi2EEENSA_ILi1EEESC_EEENS1_35KernelTmaWarpSpecializedCooperativeEEENS5_IJNSA_ILi384EEENSA_ILi240EEENSA_ILi64EEEEEEaNS5_IJlSC_lEEEaSK_NS4_8TiledMMAINS4_8MMA_AtomIJNS4_4SM904GMMA26MMA_64x16x32_S32S8S8_SS_TNEEEENS4_6LayoutISD_NS5_IJSC_NSA_ILi0EEESS_EEEEENS5_IJNS4_10UnderscoreESV_SV_EEEEENS4_13SM90_TMA_LOADENS4_14ComposedLayoutINS4_7SwizzleILi2ELi4ELi3EEENS4_18smem_ptr_flag_bitsILi8EEENSR_INS5_IJNSA_ILi8EEESI_EEENS5_IJSI_SC_EEEEEEEvNS4_8identityENS4_23SM90_TMA_LOAD_MULTICASTES18_vS19_EENS_8epilogue10collective6detail29Sm90TmaWarpSpecializedAdapterINS1D_15DefaultEpilogueIaSK_SK_NS1C_6thread17LinearCombinationIaLi1EiiLNS1H_9ScaleType4KindE0ELNS_15FloatRoundStyleE2EaEENS1_15EpilogueDefaultEEEEEvvEEEEvNT_6ParamsE --------------------------
	.section	.nv.constant0._ZN7cutlass13device_kernelINS_4gemm6kernel13GemmUniversalIN4cute5tupleIJiiiiEEENS1_10collective13CollectiveMmaINS1_34MainloopSm90TmaGmmaWarpSpecializedILi5ENS5_IJNS4_1CILi2EEENSA_ILi1EEESC_EEENS1_35KernelTmaWarpSpecializedCooperativeEEENS5_IJNSA_ILi384EEENSA_ILi240EEENSA_ILi64EEEEEEaNS5_IJlSC_lEEEaSK_NS4_8TiledMMAINS4_8MMA_AtomIJNS4_4SM904GMMA26MMA_64x16x32_S32S8S8_SS_TNEEEENS4_6LayoutISD_NS5_IJSC_NSA_ILi0EEESS_EEEEENS5_IJNS4_10UnderscoreESV_SV_EEEEENS4_13SM90_TMA_LOADENS4_14ComposedLayoutINS4_7SwizzleILi2ELi4ELi3EEENS4_18smem_ptr_flag_bitsILi8EEENSR_INS5_IJNSA_ILi8EEESI_EEENS5_IJSI_SC_EEEEEEEvNS4_8identityENS4_23SM90_TMA_LOAD_MULTICASTES18_vS19_EENS_8epilogue10collective6detail29Sm90TmaWarpSpecializedAdapterINS1D_15DefaultEpilogueIaSK_SK_NS1C_6thread17LinearCombinationIaLi1EiiLNS1H_9ScaleType4KindE0ELNS_15FloatRoundStyleE2EaEENS1_15EpilogueDefaultEEEEEvvEEEEvNT_6ParamsE,"a",@progbits
	.sectionflags	@""
	.align	4
.nv.constant0._ZN7cutlass13device_kernelINS_4gemm6kernel13GemmUniversalIN4cute5tupleIJiiiiEEENS1_10collective13CollectiveMmaINS1_34MainloopSm90TmaGmmaWarpSpecializedILi5ENS5_IJNS4_1CILi2EEENSA_ILi1EEESC_EEENS1_35KernelTmaWarpSpecializedCooperativeEEENS5_IJNSA_ILi384EEENSA_ILi240EEENSA_ILi64EEEEEEaNS5_IJlSC_lEEEaSK_NS4_8TiledMMAINS4_8MMA_AtomIJNS4_4SM904GMMA26MMA_64x16x32_S32S8S8_SS_TNEEEENS4_6LayoutISD_NS5_IJSC_NSA_ILi0EEESS_EEEEENS5_IJNS4_10UnderscoreESV_SV_EEEEENS4_13SM90_TMA_LOADENS4_14ComposedLayoutINS4_7SwizzleILi2ELi4ELi3EEENS4_18smem_ptr_flag_bitsILi8EEENSR_INS5_IJNSA_ILi8EEESI_EEENS5_IJSI_SC_EEEEEEEvNS4_8identityENS4_23SM90_TMA_LOAD_MULTICASTES18_vS19_EENS_8epilogue10collective6detail29Sm90TmaWarpSpecializedAdapterINS1D_15DefaultEpilogueIaSK_SK_NS1C_6thread17LinearCombinationIaLi1EiiLNS1H_9ScaleType4KindE0ELNS_15FloatRoundStyleE2EaEENS1_15EpilogueDefaultEEEEEvvEEEEvNT_6ParamsE:
	.zero		1664


//--------------------- SYMBOLS --------------------------

	.type		.nv.reservedSmem.offset0,@object
	.size		.nv.reservedSmem.offset0,0x4
	.type		__assertfail,@function
